	.target	sm_90a

	.elftype	@"ET_EXEC"


//--------------------- .note.nv.tkinfo           --------------------------
	.section	.note.nv.tkinfo,"",@"SHT_NOTE"
	.sectionflags	@"SHF_NOTE_NV_TKINFO"
	.tkinfo
        /*0018*/ 	.word	0x00000002
        /*0030*/ 	.string	""
        /*0030*/ 	.string	"ptxas"
        /*0030*/ 	.string	"Cuda compilation tools, release 13.0, V13.0.88"
        /*0030*/ 	.string	"Build cuda_13.0.r13.0/compiler.36424714_0"
        /*0030*/ 	.string	"-arch sm_90a -m 64 "



//--------------------- .note.nv.cuinfo           --------------------------
	.section	.note.nv.cuinfo,"",@"SHT_NOTE"
	.sectionflags	@"SHF_NOTE_NV_CUINFO"
        /*0018*/ 	.short	0x0002
        /*001a*/ 	.short	0x005a
        /*001c*/ 	.short	0x0082
	.zero		2


//--------------------- .nv.info                  --------------------------
	.section	.nv.info,"",@"SHT_CUDA_INFO"
	.align	4


	//----- nvinfo : EIATTR_REGCOUNT
	.align		4
        /*0000*/ 	.byte	0x04, 0x2f
        /*0002*/ 	.short	(.L_12 - .L_11)
	.align		4
.L_11:
        /*0004*/ 	.word	index@(_ZN7cutlass13device_kernelIN5flash19enable_sm80_to_sm89INS1_16FlashAttnFwdSm80INS1_25CollectiveMainloopFwdSm80ILi8ELi1ELb0EN4cute5tupleIJNS5_1CILi128EEENS7_ILi48EEENS7_ILi256EEEEEELi256ENS_10bfloat16_tEfNS_4arch4Sm80ELb1ELb0ELb0ELb1ELb1ELb1ELb1ELb1EEENS1_21CollectiveEpilogueFwdINS6_IJS8_SA_S9_EEENS6_IJNS7_ILi1EEESI_SI_EEESC_SE_Li256ELb1ELb1ELb1ELb0EEENS1_36VarlenDynamicPersistentTileSchedulerILi128ELi48ELi256ELi256ELb1ELb1ELb0ELb1ELb1ELb1EEEEEEEEEvNT_6ParamsE)
        /*0008*/ 	.word	0x00000004


	//----- nvinfo : EIATTR_FRAME_SIZE
	.align		4
.L_12:
        /*000c*/ 	.byte	0x04, 0x11
        /*000e*/ 	.short	(.L_14 - .L_13)
	.align		4
.L_13:
        /*0010*/ 	.word	index@(_ZN7cutlass13device_kernelIN5flash19enable_sm80_to_sm89INS1_16FlashAttnFwdSm80INS1_25CollectiveMainloopFwdSm80ILi8ELi1ELb0EN4cute5tupleIJNS5_1CILi128EEENS7_ILi48EEENS7_ILi256EEEEEELi256ENS_10bfloat16_tEfNS_4arch4Sm80ELb1ELb0ELb0ELb1ELb1ELb1ELb1ELb1EEENS1_21CollectiveEpilogueFwdINS6_IJS8_SA_S9_EEENS6_IJNS7_ILi1EEESI_SI_EEESC_SE_Li256ELb1ELb1ELb1ELb0EEENS1_36VarlenDynamicPersistentTileSchedulerILi128ELi48ELi256ELi256ELb1ELb1ELb0ELb1ELb1ELb1EEEEEEEEEvNT_6ParamsE)
        /*0014*/ 	.word	0x00000000


	//----- nvinfo : EIATTR_REGCOUNT
	.align		4
.L_14:
        /*0018*/ 	.byte	0x04, 0x2f
        /*001a*/ 	.short	(.L_16 - .L_15)
	.align		4
.L_15:
        /*001c*/ 	.word	index@(_ZN7cutlass13device_kernelIN5flash19enable_sm80_to_sm89INS1_16FlashAttnFwdSm80INS1_25CollectiveMainloopFwdSm80ILi8ELi1ELb0EN4cute5tupleIJNS5_1CILi128EEENS7_ILi64EEENS7_ILi256EEEEEELi256ENS_10bfloat16_tEfNS_4arch4Sm80ELb1ELb0ELb0ELb1ELb1ELb0ELb1ELb1EEENS1_21CollectiveEpilogueFwdINS6_IJS8_SA_S9_EEENS6_IJNS7_ILi1EEESI_SI_EEESC_SE_Li256ELb1ELb1ELb1ELb0EEENS1_36VarlenDynamicPersistentTileSchedulerILi128ELi64ELi256ELi256ELb1ELb1ELb0ELb1ELb1ELb1EEEEEEEEEvNT_6ParamsE)
        /*0020*/ 	.word	0x00000004


	//----- nvinfo : EIATTR_FRAME_SIZE
	.align		4
.L_16:
        /*0024*/ 	.byte	0x04, 0x11
        /*0026*/ 	.short	(.L_18 - .L_17)
	.align		4
.L_17:
        /*0028*/ 	.word	index@(_ZN7cutlass13device_kernelIN5flash19enable_sm80_to_sm89INS1_16FlashAttnFwdSm80INS1_25CollectiveMainloopFwdSm80ILi8ELi1ELb0EN4cute5tupleIJNS5_1CILi128EEENS7_ILi64EEENS7_ILi256EEEEEELi256ENS_10bfloat16_tEfNS_4arch4Sm80ELb1ELb0ELb0ELb1ELb1ELb0ELb1ELb1EEENS1_21CollectiveEpilogueFwdINS6_IJS8_SA_S9_EEENS6_IJNS7_ILi1EEESI_SI_EEESC_SE_Li256ELb1ELb1ELb1ELb0EEENS1_36VarlenDynamicPersistentTileSchedulerILi128ELi64ELi256ELi256ELb1ELb1ELb0ELb1ELb1ELb1EEEEEEEEEvNT_6ParamsE)
        /*002c*/ 	.word	0x00000000


	//----- nvinfo : EIATTR_REGCOUNT
	.align		4
.L_18:
        /*0030*/ 	.byte	0x04, 0x2f
        /*0032*/ 	.short	(.L_20 - .L_19)
	.align		4
.L_19:
        /*0034*/ 	.word	index@(_ZN7cutlass13device_kernelIN5flash19enable_sm80_to_sm89INS1_16FlashAttnFwdSm80INS1_25CollectiveMainloopFwdSm80ILi8ELi1ELb0EN4cute5tupleIJNS5_1CILi128EEENS7_ILi96EEENS7_ILi256EEEEEELi256ENS_10bfloat16_tEfNS_4arch4Sm80ELb1ELb0ELb0ELb0ELb1ELb0ELb1ELb1EEENS1_21CollectiveEpilogueFwdINS6_IJS8_SA_S9_EEENS6_IJNS7_ILi1EEESI_SI_EEESC_SE_Li256ELb0ELb1ELb1ELb0EEENS1_30DynamicPersistentTileSchedulerILi256ELi256ELb1ELb1ELb0EEEEEEEEEvNT_6ParamsE)
        /*0038*/ 	.word	0x00000004


	//----- nvinfo : EIATTR_FRAME_SIZE
	.align		4
.L_20:
        /*003c*/ 	.byte	0x04, 0x11
        /*003e*/ 	.short	(.L_22 - .L_21)
	.align		4
.L_21:
        /*0040*/ 	.word	index@(_ZN7cutlass13device_kernelIN5flash19enable_sm80_to_sm89INS1_16FlashAttnFwdSm80INS1_25CollectiveMainloopFwdSm80ILi8ELi1ELb0EN4cute5tupleIJNS5_1CILi128EEENS7_ILi96EEENS7_ILi256EEEEEELi256ENS_10bfloat16_tEfNS_4arch4Sm80ELb1ELb0ELb0ELb0ELb1ELb0ELb1ELb1EEENS1_21CollectiveEpilogueFwdINS6_IJS8_SA_S9_EEENS6_IJNS7_ILi1EEESI_SI_EEESC_SE_Li256ELb0ELb1ELb1ELb0EEENS1_30DynamicPersistentTileSchedulerILi256ELi256ELb1ELb1ELb0EEEEEEEEEvNT_6ParamsE)
        /*0044*/ 	.word	0x00000000


	//----- nvinfo : EIATTR_REGCOUNT
	.align		4
.L_22:
        /*0048*/ 	.byte	0x04, 0x2f
        /*004a*/ 	.short	(.L_24 - .L_23)
	.align		4
.L_23:
        /*004c*/ 	.word	index@(_ZN7cutlass13device_kernelIN5flash19enable_sm80_to_sm89INS1_16FlashAttnFwdSm80INS1_25CollectiveMainloopFwdSm80ILi8ELi1ELb0EN4cute5tupleIJNS5_1CILi128EEENS7_ILi48EEENS7_ILi256EEEEEELi256ENS_10bfloat16_tEfNS_4arch4Sm80ELb0ELb1ELb0ELb1ELb1ELb1ELb1ELb1EEENS1_21CollectiveEpilogueFwdINS6_IJS8_SA_S9_EEENS6_IJNS7_ILi1EEESI_SI_EEESC_SE_Li256ELb1ELb1ELb1ELb0EEENS1_36VarlenDynamicPersistentTileSchedulerILi128ELi48ELi256ELi256ELb1ELb1ELb0ELb1ELb0ELb1EEEEEEEEEvNT_6ParamsE)
        /*0050*/ 	.word	0x00000004


	//----- nvinfo : EIATTR_FRAME_SIZE
	.align		4
.L_24:
        /*0054*/ 	.byte	0x04, 0x11
        /*0056*/ 	.short	(.L_26 - .L_25)
	.align		4
.L_25:
        /*0058*/ 	.word	index@(_ZN7cutlass13device_kernelIN5flash19enable_sm80_to_sm89INS1_16FlashAttnFwdSm80INS1_25CollectiveMainloopFwdSm80ILi8ELi1ELb0EN4cute5tupleIJNS5_1CILi128EEENS7_ILi48EEENS7_ILi256EEEEEELi256ENS_10bfloat16_tEfNS_4arch4Sm80ELb0ELb1ELb0ELb1ELb1ELb1ELb1ELb1EEENS1_21CollectiveEpilogueFwdINS6_IJS8_SA_S9_EEENS6_IJNS7_ILi1EEESI_SI_EEESC_SE_Li256ELb1ELb1ELb1ELb0EEENS1_36VarlenDynamicPersistentTileSchedulerILi128ELi48ELi256ELi256ELb1ELb1ELb0ELb1ELb0ELb1EEEEEEEEEvNT_6ParamsE)
        /*005c*/ 	.word	0x00000000


	//----- nvinfo : EIATTR_REGCOUNT
	.align		4
.L_26:
        /*0060*/ 	.byte	0x04, 0x2f
        /*0062*/ 	.short	(.L_28 - .L_27)
	.align		4
.L_27:
        /*0064*/ 	.word	index@(_ZN7cutlass13device_kernelIN5flash19enable_sm80_to_sm89INS1_16FlashAttnFwdSm80INS1_25CollectiveMainloopFwdSm80ILi8ELi1ELb0EN4cute5tupleIJNS5_1CILi128EEENS7_ILi64EEENS7_ILi256EEEEEELi256ENS_10bfloat16_tEfNS_4arch4Sm80ELb0ELb1ELb0ELb1ELb1ELb0ELb1ELb1EEENS1_21CollectiveEpilogueFwdINS6_IJS8_SA_S9_EEENS6_IJNS7_ILi1EEESI_SI_EEESC_SE_Li256ELb1ELb1ELb1ELb0EEENS1_36VarlenDynamicPersistentTileSchedulerILi128ELi64ELi256ELi256ELb1ELb1ELb0ELb1ELb0ELb1EEEEEEEEEvNT_6ParamsE)
        /*0068*/ 	.word	0x00000004


	//----- nvinfo : EIATTR_FRAME_SIZE
	.align		4
.L_28:
        /*006c*/ 	.byte	0x04, 0x11
        /*006e*/ 	.short	(.L_30 - .L_29)
	.align		4
.L_29:
        /*0070*/ 	.word	index@(_ZN7cutlass13device_kernelIN5flash19enable_sm80_to_sm89INS1_16FlashAttnFwdSm80INS1_25CollectiveMainloopFwdSm80ILi8ELi1ELb0EN4cute5tupleIJNS5_1CILi128EEENS7_ILi64EEENS7_ILi256EEEEEELi256ENS_10bfloat16_tEfNS_4arch4Sm80ELb0ELb1ELb0ELb1ELb1ELb0ELb1ELb1EEENS1_21CollectiveEpilogueFwdINS6_IJS8_SA_S9_EEENS6_IJNS7_ILi1EEESI_SI_EEESC_SE_Li256ELb1ELb1ELb1ELb0EEENS1_36VarlenDynamicPersistentTileSchedulerILi128ELi64ELi256ELi256ELb1ELb1ELb0ELb1ELb0ELb1EEEEEEEEEvNT_6ParamsE)
        /*0074*/ 	.word	0x00000000


	//----- nvinfo : EIATTR_REGCOUNT
	.align		4
.L_30:
        /*0078*/ 	.byte	0x04, 0x2f
        /*007a*/ 	.short	(.L_32 - .L_31)
	.align		4
.L_31:
        /*007c*/ 	.word	index@(_ZN7cutlass13device_kernelIN5flash19enable_sm80_to_sm89INS1_16FlashAttnFwdSm80INS1_25CollectiveMainloopFwdSm80ILi8ELi1ELb0EN4cute5tupleIJNS5_1CILi128EEENS7_ILi64EEENS7_ILi256EEEEEELi256ENS_10bfloat16_tEfNS_4arch4Sm80ELb0ELb1ELb0ELb0ELb1ELb0ELb1ELb1EEENS1_21CollectiveEpilogueFwdINS6_IJS8_SA_S9_EEENS6_IJNS7_ILi1EEESI_SI_EEESC_SE_Li256ELb0ELb1ELb1ELb0EEENS1_19SingleTileSchedulerILb0ELb1ELb1ELi128EEEEEEEEEvNT_6ParamsE)
        /*0080*/ 	.word	0x00000004


	//----- nvinfo : EIATTR_FRAME_SIZE
	.align		4
.L_32:
        /*0084*/ 	.byte	0x04, 0x11
        /*0086*/ 	.short	(.L_34 - .L_33)
	.align		4
.L_33:
        /*0088*/ 	.word	index@(_ZN7cutlass13device_kernelIN5flash19enable_sm80_to_sm89INS1_16FlashAttnFwdSm80INS1_25CollectiveMainloopFwdSm80ILi8ELi1ELb0EN4cute5tupleIJNS5_1CILi128EEENS7_ILi64EEENS7_ILi256EEEEEELi256ENS_10bfloat16_tEfNS_4arch4Sm80ELb0ELb1ELb0ELb0ELb1ELb0ELb1ELb1EEENS1_21CollectiveEpilogueFwdINS6_IJS8_SA_S9_EEENS6_IJNS7_ILi1EEESI_SI_EEESC_SE_Li256ELb0ELb1ELb1ELb0EEENS1_19SingleTileSchedulerILb0ELb1ELb1ELi128EEEEEEEEEvNT_6ParamsE)
        /*008c*/ 	.word	0x00000000


	//----- nvinfo : EIATTR_REGCOUNT
	.align		4
.L_34:
        /*0090*/ 	.byte	0x04, 0x2f
        /*0092*/ 	.short	(.L_36 - .L_35)
	.align		4
.L_35:
        /*0094*/ 	.word	index@(_ZN7cutlass13device_kernelIN5flash19enable_sm80_to_sm89INS1_16FlashAttnFwdSm80INS1_25CollectiveMainloopFwdSm80ILi8ELi1ELb0EN4cute5tupleIJNS5_1CILi128EEENS7_ILi48EEENS7_ILi256EEEEEELi256ENS_10bfloat16_tEfNS_4arch4Sm80ELb0ELb0ELb0ELb1ELb1ELb1ELb1ELb1EEENS1_21CollectiveEpilogueFwdINS6_IJS8_SA_S9_EEENS6_IJNS7_ILi1EEESI_SI_EEESC_SE_Li256ELb1ELb1ELb1ELb0EEENS1_36VarlenDynamicPersistentTileSchedulerILi128ELi48ELi256ELi256ELb1ELb1ELb0ELb0ELb1ELb1EEEEEEEEEvNT_6ParamsE)
        /*0098*/ 	.word	0x00000004


	//----- nvinfo : EIATTR_FRAME_SIZE
	.align		4
.L_36:
        /*009c*/ 	.byte	0x04, 0x11
        /*009e*/ 	.short	(.L_38 - .L_37)
	.align		4
.L_37:
        /*00a0*/ 	.word	index@(_ZN7cutlass13device_kernelIN5flash19enable_sm80_to_sm89INS1_16FlashAttnFwdSm80INS1_25CollectiveMainloopFwdSm80ILi8ELi1ELb0EN4cute5tupleIJNS5_1CILi128EEENS7_ILi48EEENS7_ILi256EEEEEELi256ENS_10bfloat16_tEfNS_4arch4Sm80ELb0ELb0ELb0ELb1ELb1ELb1ELb1ELb1EEENS1_21CollectiveEpilogueFwdINS6_IJS8_SA_S9_EEENS6_IJNS7_ILi1EEESI_SI_EEESC_SE_Li256ELb1ELb1ELb1ELb0EEENS1_36VarlenDynamicPersistentTileSchedulerILi128ELi48ELi256ELi256ELb1ELb1ELb0ELb0ELb1ELb1EEEEEEEEEvNT_6ParamsE)
        /*00a4*/ 	.word	0x00000000


	//----- nvinfo : EIATTR_REGCOUNT
	.align		4
.L_38:
        /*00a8*/ 	.byte	0x04, 0x2f
        /*00aa*/ 	.short	(.L_40 - .L_39)
	.align		4
.L_39:
        /*00ac*/ 	.word	index@(_ZN7cutlass13device_kernelIN5flash19enable_sm80_to_sm89INS1_16FlashAttnFwdSm80INS1_25CollectiveMainloopFwdSm80ILi8ELi1ELb0EN4cute5tupleIJNS5_1CILi128EEENS7_ILi64EEENS7_ILi256EEEEEELi256ENS_10bfloat16_tEfNS_4arch4Sm80ELb0ELb0ELb0ELb1ELb1ELb0ELb1ELb1EEENS1_21CollectiveEpilogueFwdINS6_IJS8_SA_S9_EEENS6_IJNS7_ILi1EEESI_SI_EEESC_SE_Li256ELb1ELb1ELb1ELb0EEENS1_36VarlenDynamicPersistentTileSchedulerILi128ELi64ELi256ELi256ELb1ELb1ELb0ELb0ELb1ELb1EEEEEEEEEvNT_6ParamsE)
        /*00b0*/ 	.word	0x00000004


	//----- nvinfo : EIATTR_FRAME_SIZE
	.align		4
.L_40:
        /*00b4*/ 	.byte	0x04, 0x11
        /*00b6*/ 	.short	(.L_42 - .L_41)
	.align		4
.L_41:
        /*00b8*/ 	.word	index@(_ZN7cutlass13device_kernelIN5flash19enable_sm80_to_sm89INS1_16FlashAttnFwdSm80INS1_25CollectiveMainloopFwdSm80ILi8ELi1ELb0EN4cute5tupleIJNS5_1CILi128EEENS7_ILi64EEENS7_ILi256EEEEEELi256ENS_10bfloat16_tEfNS_4arch4Sm80ELb0ELb0ELb0ELb1ELb1ELb0ELb1ELb1EEENS1_21CollectiveEpilogueFwdINS6_IJS8_SA_S9_EEENS6_IJNS7_ILi1EEESI_SI_EEESC_SE_Li256ELb1ELb1ELb1ELb0EEENS1_36VarlenDynamicPersistentTileSchedulerILi128ELi64ELi256ELi256ELb1ELb1ELb0ELb0ELb1ELb1EEEEEEEEEvNT_6ParamsE)
        /*00bc*/ 	.word	0x00000000


	//----- nvinfo : EIATTR_REGCOUNT
	.align		4
.L_42:
        /*00c0*/ 	.byte	0x04, 0x2f
        /*00c2*/ 	.short	(.L_44 - .L_43)
	.align		4
.L_43:
        /*00c4*/ 	.word	index@(_ZN7cutlass13device_kernelIN5flash19enable_sm80_to_sm89INS1_16FlashAttnFwdSm80INS1_25CollectiveMainloopFwdSm80ILi8ELi1ELb0EN4cute5tupleIJNS5_1CILi128EEENS7_ILi96EEENS7_ILi256EEEEEELi256ENS_10bfloat16_tEfNS_4arch4Sm80ELb0ELb0ELb0ELb0ELb1ELb0ELb1ELb1EEENS1_21CollectiveEpilogueFwdINS6_IJS8_SA_S9_EEENS6_IJNS7_ILi1EEESI_SI_EEESC_SE_Li256ELb0ELb1ELb1ELb0EEENS1_19SingleTileSchedulerILb0ELb1ELb1ELi128EEEEEEEEEvNT_6ParamsE)
        /*00c8*/ 	.word	0x00000004


	//----- nvinfo : EIATTR_FRAME_SIZE
	.align		4
.L_44:
        /*00cc*/ 	.byte	0x04, 0x11
        /*00ce*/ 	.short	(.L_46 - .L_45)
	.align		4
.L_45:
        /*00d0*/ 	.word	index@(_ZN7cutlass13device_kernelIN5flash19enable_sm80_to_sm89INS1_16FlashAttnFwdSm80INS1_25CollectiveMainloopFwdSm80ILi8ELi1ELb0EN4cute5tupleIJNS5_1CILi128EEENS7_ILi96EEENS7_ILi256EEEEEELi256ENS_10bfloat16_tEfNS_4arch4Sm80ELb0ELb0ELb0ELb0ELb1ELb0ELb1ELb1EEENS1_21CollectiveEpilogueFwdINS6_IJS8_SA_S9_EEENS6_IJNS7_ILi1EEESI_SI_EEESC_SE_Li256ELb0ELb1ELb1ELb0EEENS1_19SingleTileSchedulerILb0ELb1ELb1ELi128EEEEEEEEEvNT_6ParamsE)
        /*00d4*/ 	.word	0x00000000


	//----- nvinfo : EIATTR_REGCOUNT
	.align		4
.L_46:
        /*00d8*/ 	.byte	0x04, 0x2f
        /*00da*/ 	.short	(.L_48 - .L_47)
	.align		4
.L_47:
        /*00dc*/ 	.word	index@(_ZN7cutlass13device_kernelIN5flash19enable_sm80_to_sm89INS1_16FlashAttnFwdSm80INS1_25CollectiveMainloopFwdSm80ILi8ELi1ELb0EN4cute5tupleIJNS5_1CILi128EEENS7_ILi32EEENS7_ILi256EEEEEELi256ENS_10bfloat16_tEfNS_4arch4Sm80ELb1ELb0ELb0ELb1ELb1ELb1ELb1ELb1EEENS1_21CollectiveEpilogueFwdINS6_IJS8_SA_S9_EEENS6_IJNS7_ILi1EEESI_SI_EEESC_SE_Li256ELb1ELb1ELb1ELb0EEENS1_36VarlenDynamicPersistentTileSchedulerILi128ELi32ELi256ELi256ELb1ELb1ELb0ELb1ELb1ELb1EEEEEEEEEvNT_6ParamsE)
        /*00e0*/ 	.word	0x00000004


	//----- nvinfo : EIATTR_FRAME_SIZE
	.align		4
.L_48:
        /*00e4*/ 	.byte	0x04, 0x11
        /*00e6*/ 	.short	(.L_50 - .L_49)
	.align		4
.L_49:
        /*00e8*/ 	.word	index@(_ZN7cutlass13device_kernelIN5flash19enable_sm80_to_sm89INS1_16FlashAttnFwdSm80INS1_25CollectiveMainloopFwdSm80ILi8ELi1ELb0EN4cute5tupleIJNS5_1CILi128EEENS7_ILi32EEENS7_ILi256EEEEEELi256ENS_10bfloat16_tEfNS_4arch4Sm80ELb1ELb0ELb0ELb1ELb1ELb1ELb1ELb1EEENS1_21CollectiveEpilogueFwdINS6_IJS8_SA_S9_EEENS6_IJNS7_ILi1EEESI_SI_EEESC_SE_Li256ELb1ELb1ELb1ELb0EEENS1_36VarlenDynamicPersistentTileSchedulerILi128ELi32ELi256ELi256ELb1ELb1ELb0ELb1ELb1ELb1EEEEEEEEEvNT_6ParamsE)
        /*00ec*/ 	.word	0x00000000


	//----- nvinfo : EIATTR_REGCOUNT
	.align		4
.L_50:
        /*00f0*/ 	.byte	0x04, 0x2f
        /*00f2*/ 	.short	(.L_52 - .L_51)
	.align		4
.L_51:
        /*00f4*/ 	.word	index@(_ZN7cutlass13device_kernelIN5flash19enable_sm80_to_sm89INS1_16FlashAttnFwdSm80INS1_25CollectiveMainloopFwdSm80ILi8ELi1ELb1EN4cute5tupleIJNS5_1CILi128EEENS7_ILi48EEENS7_ILi256EEEEEELi256ENS_10bfloat16_tEfNS_4arch4Sm80ELb1ELb0ELb0ELb1ELb1ELb0ELb1ELb1EEENS1_21CollectiveEpilogueFwdINS6_IJS8_SA_S9_EEENS6_IJNS7_ILi1EEESI_SI_EEESC_SE_Li256ELb1ELb1ELb1ELb0EEENS1_36VarlenDynamicPersistentTileSchedulerILi128ELi48ELi256ELi256ELb1ELb1ELb0ELb1ELb1ELb1EEEEEEEEEvNT_6ParamsE)
        /*00f8*/ 	.word	0x00000004


	//----- nvinfo : EIATTR_FRAME_SIZE
	.align		4
.L_52:
        /*00fc*/ 	.byte	0x04, 0x11
        /*00fe*/ 	.short	(.L_54 - .L_53)
	.align		4
.L_53:
        /*0100*/ 	.word	index@(_ZN7cutlass13device_kernelIN5flash19enable_sm80_to_sm89INS1_16FlashAttnFwdSm80INS1_25CollectiveMainloopFwdSm80ILi8ELi1ELb1EN4cute5tupleIJNS5_1CILi128EEENS7_ILi48EEENS7_ILi256EEEEEELi256ENS_10bfloat16_tEfNS_4arch4Sm80ELb1ELb0ELb0ELb1ELb1ELb0ELb1ELb1EEENS1_21CollectiveEpilogueFwdINS6_IJS8_SA_S9_EEENS6_IJNS7_ILi1EEESI_SI_EEESC_SE_Li256ELb1ELb1ELb1ELb0EEENS1_36VarlenDynamicPersistentTileSchedulerILi128ELi48ELi256ELi256ELb1ELb1ELb0ELb1ELb1ELb1EEEEEEEEEvNT_6ParamsE)
        /*0104*/ 	.word	0x00000000


	//----- nvinfo : EIATTR_REGCOUNT
	.align		4
.L_54:
        /*0108*/ 	.byte	0x04, 0x2f
        /*010a*/ 	.short	(.L_56 - .L_55)
	.align		4
.L_55:
        /*010c*/ 	.word	index@(_ZN7cutlass13device_kernelIN5flash19enable_sm80_to_sm89INS1_16FlashAttnFwdSm80INS1_25CollectiveMainloopFwdSm80ILi8ELi1ELb1EN4cute5tupleIJNS5_1CILi128EEENS7_ILi64EEENS7_ILi256EEEEEELi256ENS_10bfloat16_tEfNS_4arch4Sm80ELb1ELb0ELb0ELb0ELb1ELb0ELb1ELb1EEENS1_21CollectiveEpilogueFwdINS6_IJS8_SA_S9_EEENS6_IJNS7_ILi1EEESI_SI_EEESC_SE_Li256ELb0ELb1ELb1ELb0EEENS1_30DynamicPersistentTileSchedulerILi256ELi256ELb1ELb1ELb0EEEEEEEEEvNT_6ParamsE)
        /*0110*/ 	.word	0x00000004


	//----- nvinfo : EIATTR_FRAME_SIZE
	.align		4
.L_56:
        /*0114*/ 	.byte	0x04, 0x11
        /*0116*/ 	.short	(.L_58 - .L_57)
	.align		4
.L_57:
        /*0118*/ 	.word	index@(_ZN7cutlass13device_kernelIN5flash19enable_sm80_to_sm89INS1_16FlashAttnFwdSm80INS1_25CollectiveMainloopFwdSm80ILi8ELi1ELb1EN4cute5tupleIJNS5_1CILi128EEENS7_ILi64EEENS7_ILi256EEEEEELi256ENS_10bfloat16_tEfNS_4arch4Sm80ELb1ELb0ELb0ELb0ELb1ELb0ELb1ELb1EEENS1_21CollectiveEpilogueFwdINS6_IJS8_SA_S9_EEENS6_IJNS7_ILi1EEESI_SI_EEESC_SE_Li256ELb0ELb1ELb1ELb0EEENS1_30DynamicPersistentTileSchedulerILi256ELi256ELb1ELb1ELb0EEEEEEEEEvNT_6ParamsE)
        /*011c*/ 	.word	0x00000000


	//----- nvinfo : EIATTR_REGCOUNT
	.align		4
.L_58:
        /*0120*/ 	.byte	0x04, 0x2f
        /*0122*/ 	.short	(.L_60 - .L_59)
	.align		4
.L_59:
        /*0124*/ 	.word	index@(_ZN7cutlass13device_kernelIN5flash19enable_sm80_to_sm89INS1_16FlashAttnFwdSm80INS1_25CollectiveMainloopFwdSm80ILi8ELi1ELb0EN4cute5tupleIJNS5_1CILi128EEENS7_ILi32EEENS7_ILi256EEEEEELi256ENS_10bfloat16_tEfNS_4arch4Sm80ELb0ELb1ELb0ELb1ELb1ELb1ELb1ELb1EEENS1_21CollectiveEpilogueFwdINS6_IJS8_SA_S9_EEENS6_IJNS7_ILi1EEESI_SI_EEESC_SE_Li256ELb1ELb1ELb1ELb0EEENS1_36VarlenDynamicPersistentTileSchedulerILi128ELi32ELi256ELi256ELb1ELb1ELb0ELb1ELb0ELb1EEEEEEEEEvNT_6ParamsE)
        /*0128*/ 	.word	0x00000004


	//----- nvinfo : EIATTR_FRAME_SIZE
	.align		4
.L_60:
        /*012c*/ 	.byte	0x04, 0x11
        /*012e*/ 	.short	(.L_62 - .L_61)
	.align		4
.L_61:
        /*0130*/ 	.word	index@(_ZN7cutlass13device_kernelIN5flash19enable_sm80_to_sm89INS1_16FlashAttnFwdSm80INS1_25CollectiveMainloopFwdSm80ILi8ELi1ELb0EN4cute5tupleIJNS5_1CILi128EEENS7_ILi32EEENS7_ILi256EEEEEELi256ENS_10bfloat16_tEfNS_4arch4Sm80ELb0ELb1ELb0ELb1ELb1ELb1ELb1ELb1EEENS1_21CollectiveEpilogueFwdINS6_IJS8_SA_S9_EEENS6_IJNS7_ILi1EEESI_SI_EEESC_SE_Li256ELb1ELb1ELb1ELb0EEENS1_36VarlenDynamicPersistentTileSchedulerILi128ELi32ELi256ELi256ELb1ELb1ELb0ELb1ELb0ELb1EEEEEEEEEvNT_6ParamsE)
        /*0134*/ 	.word	0x00000000


	//----- nvinfo : EIATTR_REGCOUNT
	.align		4
.L_62:
        /*0138*/ 	.byte	0x04, 0x2f
        /*013a*/ 	.short	(.L_64 - .L_63)
	.align		4
.L_63:
        /*013c*/ 	.word	index@(_ZN7cutlass13device_kernelIN5flash19enable_sm80_to_sm89INS1_16FlashAttnFwdSm80INS1_25CollectiveMainloopFwdSm80ILi8ELi1ELb1EN4cute5tupleIJNS5_1CILi128EEENS7_ILi48EEENS7_ILi256EEEEEELi256ENS_10bfloat16_tEfNS_4arch4Sm80ELb0ELb1ELb0ELb1ELb1ELb0ELb1ELb1EEENS1_21CollectiveEpilogueFwdINS6_IJS8_SA_S9_EEENS6_IJNS7_ILi1EEESI_SI_EEESC_SE_Li256ELb1ELb1ELb1ELb0EEENS1_36VarlenDynamicPersistentTileSchedulerILi128ELi48ELi256ELi256ELb1ELb1ELb0ELb1ELb0ELb1EEEEEEEEEvNT_6ParamsE)
        /*0140*/ 	.word	0x00000004


	//----- nvinfo : EIATTR_FRAME_SIZE
	.align		4
.L_64:
        /*0144*/ 	.byte	0x04, 0x11
        /*0146*/ 	.short	(.L_66 - .L_65)
	.align		4
.L_65:
        /*0148*/ 	.word	index@(_ZN7cutlass13device_kernelIN5flash19enable_sm80_to_sm89INS1_16FlashAttnFwdSm80INS1_25CollectiveMainloopFwdSm80ILi8ELi1ELb1EN4cute5tupleIJNS5_1CILi128EEENS7_ILi48EEENS7_ILi256EEEEEELi256ENS_10bfloat16_tEfNS_4arch4Sm80ELb0ELb1ELb0ELb1ELb1ELb0ELb1ELb1EEENS1_21CollectiveEpilogueFwdINS6_IJS8_SA_S9_EEENS6_IJNS7_ILi1EEESI_SI_EEESC_SE_Li256ELb1ELb1ELb1ELb0EEENS1_36VarlenDynamicPersistentTileSchedulerILi128ELi48ELi256ELi256ELb1ELb1ELb0ELb1ELb0ELb1EEEEEEEEEvNT_6ParamsE)
        /*014c*/ 	.word	0x00000000


	//----- nvinfo : EIATTR_REGCOUNT
	.align		4
.L_66:
        /*0150*/ 	.byte	0x04, 0x2f
        /*0152*/ 	.short	(.L_68 - .L_67)
	.align		4
.L_67:
        /*0154*/ 	.word	index@(_ZN7cutlass13device_kernelIN5flash19enable_sm80_to_sm89INS1_16FlashAttnFwdSm80INS1_25CollectiveMainloopFwdSm80ILi8ELi1ELb1EN4cute5tupleIJNS5_1CILi128EEENS7_ILi48EEENS7_ILi256EEEEEELi256ENS_10bfloat16_tEfNS_4arch4Sm80ELb0ELb1ELb0ELb0ELb1ELb0ELb1ELb1EEENS1_21CollectiveEpilogueFwdINS6_IJS8_SA_S9_EEENS6_IJNS7_ILi1EEESI_SI_EEESC_SE_Li256ELb0ELb1ELb1ELb0EEENS1_19SingleTileSchedulerILb0ELb1ELb1ELi128EEEEEEEEEvNT_6ParamsE)
        /*0158*/ 	.word	0x00000004


	//----- nvinfo : EIATTR_FRAME_SIZE
	.align		4
.L_68:
        /*015c*/ 	.byte	0x04, 0x11
        /*015e*/ 	.short	(.L_70 - .L_69)
	.align		4
.L_69:
        /*0160*/ 	.word	index@(_ZN7cutlass13device_kernelIN5flash19enable_sm80_to_sm89INS1_16FlashAttnFwdSm80INS1_25CollectiveMainloopFwdSm80ILi8ELi1ELb1EN4cute5tupleIJNS5_1CILi128EEENS7_ILi48EEENS7_ILi256EEEEEELi256ENS_10bfloat16_tEfNS_4arch4Sm80ELb0ELb1ELb0ELb0ELb1ELb0ELb1ELb1EEENS1_21CollectiveEpilogueFwdINS6_IJS8_SA_S9_EEENS6_IJNS7_ILi1EEESI_SI_EEESC_SE_Li256ELb0ELb1ELb1ELb0EEENS1_19SingleTileSchedulerILb0ELb1ELb1ELi128EEEEEEEEEvNT_6ParamsE)
        /*0164*/ 	.word	0x00000000


	//----- nvinfo : EIATTR_REGCOUNT
	.align		4
.L_70:
        /*0168*/ 	.byte	0x04, 0x2f
        /*016a*/ 	.short	(.L_72 - .L_71)
	.align		4
.L_71:
        /*016c*/ 	.word	index@(_ZN7cutlass13device_kernelIN5flash19enable_sm80_to_sm89INS1_16FlashAttnFwdSm80INS1_25CollectiveMainloopFwdSm80ILi8ELi1ELb0EN4cute5tupleIJNS5_1CILi128EEENS7_ILi32EEENS7_ILi256EEEEEELi256ENS_10bfloat16_tEfNS_4arch4Sm80ELb0ELb0ELb0ELb1ELb1ELb1ELb1ELb1EEENS1_21CollectiveEpilogueFwdINS6_IJS8_SA_S9_EEENS6_IJNS7_ILi1EEESI_SI_EEESC_SE_Li256ELb1ELb1ELb1ELb0EEENS1_36VarlenDynamicPersistentTileSchedulerILi128ELi32ELi256ELi256ELb1ELb1ELb0ELb0ELb1ELb1EEEEEEEEEvNT_6ParamsE)
        /*0170*/ 	.word	0x00000004


	//----- nvinfo : EIATTR_FRAME_SIZE
	.align		4
.L_72:
        /*0174*/ 	.byte	0x04, 0x11
        /*0176*/ 	.short	(.L_74 - .L_73)
	.align		4
.L_73:
        /*0178*/ 	.word	index@(_ZN7cutlass13device_kernelIN5flash19enable_sm80_to_sm89INS1_16FlashAttnFwdSm80INS1_25CollectiveMainloopFwdSm80ILi8ELi1ELb0EN4cute5tupleIJNS5_1CILi128EEENS7_ILi32EEENS7_ILi256EEEEEELi256ENS_10bfloat16_tEfNS_4arch4Sm80ELb0ELb0ELb0ELb1ELb1ELb1ELb1ELb1EEENS1_21CollectiveEpilogueFwdINS6_IJS8_SA_S9_EEENS6_IJNS7_ILi1EEESI_SI_EEESC_SE_Li256ELb1ELb1ELb1ELb0EEENS1_36VarlenDynamicPersistentTileSchedulerILi128ELi32ELi256ELi256ELb1ELb1ELb0ELb0ELb1ELb1EEEEEEEEEvNT_6ParamsE)
        /*017c*/ 	.word	0x00000000


	//----- nvinfo : EIATTR_REGCOUNT
	.align		4
.L_74:
        /*0180*/ 	.byte	0x04, 0x2f
        /*0182*/ 	.short	(.L_76 - .L_75)
	.align		4
.L_75:
        /*0184*/ 	.word	index@(_ZN7cutlass13device_kernelIN5flash19enable_sm80_to_sm89INS1_16FlashAttnFwdSm80INS1_25CollectiveMainloopFwdSm80ILi8ELi1ELb1EN4cute5tupleIJNS5_1CILi128EEENS7_ILi48EEENS7_ILi256EEEEEELi256ENS_10bfloat16_tEfNS_4arch4Sm80ELb0ELb0ELb0ELb1ELb1ELb0ELb1ELb1EEENS1_21CollectiveEpilogueFwdINS6_IJS8_SA_S9_EEENS6_IJNS7_ILi1EEESI_SI_EEESC_SE_Li256ELb1ELb1ELb1ELb0EEENS1_36VarlenDynamicPersistentTileSchedulerILi128ELi48ELi256ELi256ELb1ELb1ELb0ELb0ELb1ELb1EEEEEEEEEvNT_6ParamsE)
        /*0188*/ 	.word	0x00000004


	//----- nvinfo : EIATTR_FRAME_SIZE
	.align		4
.L_76:
        /*018c*/ 	.byte	0x04, 0x11
        /*018e*/ 	.short	(.L_78 - .L_77)
	.align		4
.L_77:
        /*0190*/ 	.word	index@(_ZN7cutlass13device_kernelIN5flash19enable_sm80_to_sm89INS1_16FlashAttnFwdSm80INS1_25CollectiveMainloopFwdSm80ILi8ELi1ELb1EN4cute5tupleIJNS5_1CILi128EEENS7_ILi48EEENS7_ILi256EEEEEELi256ENS_10bfloat16_tEfNS_4arch4Sm80ELb0ELb0ELb0ELb1ELb1ELb0ELb1ELb1EEENS1_21CollectiveEpilogueFwdINS6_IJS8_SA_S9_EEENS6_IJNS7_ILi1EEESI_SI_EEESC_SE_Li256ELb1ELb1ELb1ELb0EEENS1_36VarlenDynamicPersistentTileSchedulerILi128ELi48ELi256ELi256ELb1ELb1ELb0ELb0ELb1ELb1EEEEEEEEEvNT_6ParamsE)
        /*0194*/ 	.word	0x00000000


	//----- nvinfo : EIATTR_REGCOUNT
	.align		4
.L_78:
        /*0198*/ 	.byte	0x04, 0x2f
        /*019a*/ 	.short	(.L_80 - .L_79)
	.align		4
.L_79:
        /*019c*/ 	.word	index@(_ZN7cutlass13device_kernelIN5flash19enable_sm80_to_sm89INS1_16FlashAttnFwdSm80INS1_25CollectiveMainloopFwdSm80ILi8ELi1ELb1EN4cute5tupleIJNS5_1CILi128EEENS7_ILi64EEENS7_ILi256EEEEEELi256ENS_10bfloat16_tEfNS_4arch4Sm80ELb0ELb0ELb0ELb0ELb1ELb0ELb1ELb1EEENS1_21CollectiveEpilogueFwdINS6_IJS8_SA_S9_EEENS6_IJNS7_ILi1EEESI_SI_EEESC_SE_Li256ELb0ELb1ELb1ELb0EEENS1_19SingleTileSchedulerILb0ELb1ELb1ELi128EEEEEEEEEvNT_6ParamsE)
        /*01a0*/ 	.word	0x00000004


	//----- nvinfo : EIATTR_FRAME_SIZE
	.align		4
.L_80:
        /*01a4*/ 	.byte	0x04, 0x11
        /*01a6*/ 	.short	(.L_82 - .L_81)
	.align		4
.L_81:
        /*01a8*/ 	.word	index@(_ZN7cutlass13device_kernelIN5flash19enable_sm80_to_sm89INS1_16FlashAttnFwdSm80INS1_25CollectiveMainloopFwdSm80ILi8ELi1ELb1EN4cute5tupleIJNS5_1CILi128EEENS7_ILi64EEENS7_ILi256EEEEEELi256ENS_10bfloat16_tEfNS_4arch4Sm80ELb0ELb0ELb0ELb0ELb1ELb0ELb1ELb1EEENS1_21CollectiveEpilogueFwdINS6_IJS8_SA_S9_EEENS6_IJNS7_ILi1EEESI_SI_EEESC_SE_Li256ELb0ELb1ELb1ELb0EEENS1_19SingleTileSchedulerILb0ELb1ELb1ELi128EEEEEEEEEvNT_6ParamsE)
        /*01ac*/ 	.word	0x00000000


	//----- nvinfo : EIATTR_REGCOUNT
	.align		4
.L_82:
        /*01b0*/ 	.byte	0x04, 0x2f
        /*01b2*/ 	.short	(.L_84 - .L_83)
	.align		4
.L_83:
        /*01b4*/ 	.word	index@(_ZN7cutlass13device_kernelIN5flash19enable_sm80_to_sm89INS1_16FlashAttnFwdSm80INS1_25CollectiveMainloopFwdSm80ILi8ELi1ELb0EN4cute5tupleIJNS5_1CILi128EEENS7_ILi48EEENS7_ILi256EEEEEELi256ENS_10bfloat16_tEfNS_4arch4Sm80ELb1ELb0ELb1ELb1ELb1ELb1ELb1ELb1EEENS1_21CollectiveEpilogueFwdINS6_IJS8_SA_S9_EEENS6_IJNS7_ILi1EEESI_SI_EEESC_SE_Li256ELb1ELb1ELb1ELb0EEENS1_36VarlenDynamicPersistentTileSchedulerILi128ELi48ELi256ELi256ELb1ELb1ELb0ELb1ELb1ELb1EEEEEEEEEvNT_6ParamsE)
        /*01b8*/ 	.word	0x00000004


	//----- nvinfo : EIATTR_FRAME_SIZE
	.align		4
.L_84:
        /*01bc*/ 	.byte	0x04, 0x11
        /*01be*/ 	.short	(.L_86 - .L_85)
	.align		4
.L_85:
        /*01c0*/ 	.word	index@(_ZN7cutlass13device_kernelIN5flash19enable_sm80_to_sm89INS1_16FlashAttnFwdSm80INS1_25CollectiveMainloopFwdSm80ILi8ELi1ELb0EN4cute5tupleIJNS5_1CILi128EEENS7_ILi48EEENS7_ILi256EEEEEELi256ENS_10bfloat16_tEfNS_4arch4Sm80ELb1ELb0ELb1ELb1ELb1ELb1ELb1ELb1EEENS1_21CollectiveEpilogueFwdINS6_IJS8_SA_S9_EEENS6_IJNS7_ILi1EEESI_SI_EEESC_SE_Li256ELb1ELb1ELb1ELb0EEENS1_36VarlenDynamicPersistentTileSchedulerILi128ELi48ELi256ELi256ELb1ELb1ELb0ELb1ELb1ELb1EEEEEEEEEvNT_6ParamsE)
        /*01c4*/ 	.word	0x00000000


	//----- nvinfo : EIATTR_REGCOUNT
	.align		4
.L_86:
        /*01c8*/ 	.byte	0x04, 0x2f
        /*01ca*/ 	.short	(.L_88 - .L_87)
	.align		4
.L_87:
        /*01cc*/ 	.word	index@(_ZN7cutlass13device_kernelIN5flash19enable_sm80_to_sm89INS1_16FlashAttnFwdSm80INS1_25CollectiveMainloopFwdSm80ILi8ELi1ELb0EN4cute5tupleIJNS5_1CILi128EEENS7_ILi64EEENS7_ILi256EEEEEELi256ENS_10bfloat16_tEfNS_4arch4Sm80ELb1ELb0ELb1ELb1ELb1ELb0ELb1ELb1EEENS1_21CollectiveEpilogueFwdINS6_IJS8_SA_S9_EEENS6_IJNS7_ILi1EEESI_SI_EEESC_SE_Li256ELb1ELb1ELb1ELb0EEENS1_36VarlenDynamicPersistentTileSchedulerILi128ELi64ELi256ELi256ELb1ELb1ELb0ELb1ELb1ELb1EEEEEEEEEvNT_6ParamsE)
        /*01d0*/ 	.word	0x00000004


	//----- nvinfo : EIATTR_FRAME_SIZE
	.align		4
.L_88:
        /*01d4*/ 	.byte	0x04, 0x11
        /*01d6*/ 	.short	(.L_90 - .L_89)
	.align		4
.L_89:
        /*01d8*/ 	.word	index@(_ZN7cutlass13device_kernelIN5flash19enable_sm80_to_sm89INS1_16FlashAttnFwdSm80INS1_25CollectiveMainloopFwdSm80ILi8ELi1ELb0EN4cute5tupleIJNS5_1CILi128EEENS7_ILi64EEENS7_ILi256EEEEEELi256ENS_10bfloat16_tEfNS_4arch4Sm80ELb1ELb0ELb1ELb1ELb1ELb0ELb1ELb1EEENS1_21CollectiveEpilogueFwdINS6_IJS8_SA_S9_EEENS6_IJNS7_ILi1EEESI_SI_EEESC_SE_Li256ELb1ELb1ELb1ELb0EEENS1_36VarlenDynamicPersistentTileSchedulerILi128ELi64ELi256ELi256ELb1ELb1ELb0ELb1ELb1ELb1EEEEEEEEEvNT_6ParamsE)
        /*01dc*/ 	.word	0x00000000


	//----- nvinfo : EIATTR_REGCOUNT
	.align		4
.L_90:
        /*01e0*/ 	.byte	0x04, 0x2f
        /*01e2*/ 	.short	(.L_92 - .L_91)
	.align		4
.L_91:
        /*01e4*/ 	.word	index@(_ZN7cutlass13device_kernelIN5flash19enable_sm80_to_sm89INS1_16FlashAttnFwdSm80INS1_25CollectiveMainloopFwdSm80ILi8ELi1ELb0EN4cute5tupleIJNS5_1CILi128EEENS7_ILi96EEENS7_ILi256EEEEEELi256ENS_10bfloat16_tEfNS_4arch4Sm80ELb1ELb0ELb1ELb0ELb1ELb0ELb1ELb1EEENS1_21CollectiveEpilogueFwdINS6_IJS8_SA_S9_EEENS6_IJNS7_ILi1EEESI_SI_EEESC_SE_Li256ELb0ELb1ELb1ELb0EEENS1_30DynamicPersistentTileSchedulerILi256ELi256ELb1ELb1ELb0EEEEEEEEEvNT_6ParamsE)
        /*01e8*/ 	.word	0x00000004


	//----- nvinfo : EIATTR_FRAME_SIZE
	.align		4
.L_92:
        /*01ec*/ 	.byte	0x04, 0x11
        /*01ee*/ 	.short	(.L_94 - .L_93)
	.align		4
.L_93:
        /*01f0*/ 	.word	index@(_ZN7cutlass13device_kernelIN5flash19enable_sm80_to_sm89INS1_16FlashAttnFwdSm80INS1_25CollectiveMainloopFwdSm80ILi8ELi1ELb0EN4cute5tupleIJNS5_1CILi128EEENS7_ILi96EEENS7_ILi256EEEEEELi256ENS_10bfloat16_tEfNS_4arch4Sm80ELb1ELb0ELb1ELb0ELb1ELb0ELb1ELb1EEENS1_21CollectiveEpilogueFwdINS6_IJS8_SA_S9_EEENS6_IJNS7_ILi1EEESI_SI_EEESC_SE_Li256ELb0ELb1ELb1ELb0EEENS1_30DynamicPersistentTileSchedulerILi256ELi256ELb1ELb1ELb0EEEEEEEEEvNT_6ParamsE)
        /*01f4*/ 	.word	0x00000000


	//----- nvinfo : EIATTR_REGCOUNT
	.align		4
.L_94:
        /*01f8*/ 	.byte	0x04, 0x2f
        /*01fa*/ 	.short	(.L_96 - .L_95)
	.align		4
.L_95:
        /*01fc*/ 	.word	index@(_ZN7cutlass13device_kernelIN5flash19enable_sm80_to_sm89INS1_16FlashAttnFwdSm80INS1_25CollectiveMainloopFwdSm80ILi8ELi1ELb0EN4cute5tupleIJNS5_1CILi128EEENS7_ILi48EEENS7_ILi256EEEEEELi256ENS_10bfloat16_tEfNS_4arch4Sm80ELb0ELb1ELb1ELb1ELb1ELb1ELb1ELb1EEENS1_21CollectiveEpilogueFwdINS6_IJS8_SA_S9_EEENS6_IJNS7_ILi1EEESI_SI_EEESC_SE_Li256ELb1ELb1ELb1ELb0EEENS1_36VarlenDynamicPersistentTileSchedulerILi128ELi48ELi256ELi256ELb1ELb1ELb0ELb1ELb0ELb1EEEEEEEEEvNT_6ParamsE)
        /*0200*/ 	.word	0x00000004


	//----- nvinfo : EIATTR_FRAME_SIZE
	.align		4
.L_96:
        /*0204*/ 	.byte	0x04, 0x11
        /*0206*/ 	.short	(.L_98 - .L_97)
	.align		4
.L_97:
        /*0208*/ 	.word	index@(_ZN7cutlass13device_kernelIN5flash19enable_sm80_to_sm89INS1_16FlashAttnFwdSm80INS1_25CollectiveMainloopFwdSm80ILi8ELi1ELb0EN4cute5tupleIJNS5_1CILi128EEENS7_ILi48EEENS7_ILi256EEEEEELi256ENS_10bfloat16_tEfNS_4arch4Sm80ELb0ELb1ELb1ELb1ELb1ELb1ELb1ELb1EEENS1_21CollectiveEpilogueFwdINS6_IJS8_SA_S9_EEENS6_IJNS7_ILi1EEESI_SI_EEESC_SE_Li256ELb1ELb1ELb1ELb0EEENS1_36VarlenDynamicPersistentTileSchedulerILi128ELi48ELi256ELi256ELb1ELb1ELb0ELb1ELb0ELb1EEEEEEEEEvNT_6ParamsE)
        /*020c*/ 	.word	0x00000000


	//----- nvinfo : EIATTR_REGCOUNT
	.align		4
.L_98:
        /*0210*/ 	.byte	0x04, 0x2f
        /*0212*/ 	.short	(.L_100 - .L_99)
	.align		4
.L_99:
        /*0214*/ 	.word	index@(_ZN7cutlass13device_kernelIN5flash19enable_sm80_to_sm89INS1_16FlashAttnFwdSm80INS1_25CollectiveMainloopFwdSm80ILi8ELi1ELb0EN4cute5tupleIJNS5_1CILi128EEENS7_ILi64EEENS7_ILi256EEEEEELi256ENS_10bfloat16_tEfNS_4arch4Sm80ELb0ELb1ELb1ELb1ELb1ELb0ELb1ELb1EEENS1_21CollectiveEpilogueFwdINS6_IJS8_SA_S9_EEENS6_IJNS7_ILi1EEESI_SI_EEESC_SE_Li256ELb1ELb1ELb1ELb0EEENS1_36VarlenDynamicPersistentTileSchedulerILi128ELi64ELi256ELi256ELb1ELb1ELb0ELb1ELb0ELb1EEEEEEEEEvNT_6ParamsE)
        /*0218*/ 	.word	0x00000004


	//----- nvinfo : EIATTR_FRAME_SIZE
	.align		4
.L_100:
        /*021c*/ 	.byte	0x04, 0x11
        /*021e*/ 	.short	(.L_102 - .L_101)
	.align		4
.L_101:
        /*0220*/ 	.word	index@(_ZN7cutlass13device_kernelIN5flash19enable_sm80_to_sm89INS1_16FlashAttnFwdSm80INS1_25CollectiveMainloopFwdSm80ILi8ELi1ELb0EN4cute5tupleIJNS5_1CILi128EEENS7_ILi64EEENS7_ILi256EEEEEELi256ENS_10bfloat16_tEfNS_4arch4Sm80ELb0ELb1ELb1ELb1ELb1ELb0ELb1ELb1EEENS1_21CollectiveEpilogueFwdINS6_IJS8_SA_S9_EEENS6_IJNS7_ILi1EEESI_SI_EEESC_SE_Li256ELb1ELb1ELb1ELb0EEENS1_36VarlenDynamicPersistentTileSchedulerILi128ELi64ELi256ELi256ELb1ELb1ELb0ELb1ELb0ELb1EEEEEEEEEvNT_6ParamsE)
        /*0224*/ 	.word	0x00000000


	//----- nvinfo : EIATTR_REGCOUNT
	.align		4
.L_102:
        /*0228*/ 	.byte	0x04, 0x2f
        /*022a*/ 	.short	(.L_104 - .L_103)
	.align		4
.L_103:
        /*022c*/ 	.word	index@(_ZN7cutlass13device_kernelIN5flash19enable_sm80_to_sm89INS1_16FlashAttnFwdSm80INS1_25CollectiveMainloopFwdSm80ILi8ELi1ELb0EN4cute5tupleIJNS5_1CILi128EEENS7_ILi64EEENS7_ILi256EEEEEELi256ENS_10bfloat16_tEfNS_4arch4Sm80ELb0ELb1ELb1ELb0ELb1ELb0ELb1ELb1EEENS1_21CollectiveEpilogueFwdINS6_IJS8_SA_S9_EEENS6_IJNS7_ILi1EEESI_SI_EEESC_SE_Li256ELb0ELb1ELb1ELb0EEENS1_19SingleTileSchedulerILb0ELb1ELb1ELi128EEEEEEEEEvNT_6ParamsE)
        /*0230*/ 	.word	0x00000004


	//----- nvinfo : EIATTR_FRAME_SIZE
	.align		4
.L_104:
        /*0234*/ 	.byte	0x04, 0x11
        /*0236*/ 	.short	(.L_106 - .L_105)
	.align		4
.L_105:
        /*0238*/ 	.word	index@(_ZN7cutlass13device_kernelIN5flash19enable_sm80_to_sm89INS1_16FlashAttnFwdSm80INS1_25CollectiveMainloopFwdSm80ILi8ELi1ELb0EN4cute5tupleIJNS5_1CILi128EEENS7_ILi64EEENS7_ILi256EEEEEELi256ENS_10bfloat16_tEfNS_4arch4Sm80ELb0ELb1ELb1ELb0ELb1ELb0ELb1ELb1EEENS1_21CollectiveEpilogueFwdINS6_IJS8_SA_S9_EEENS6_IJNS7_ILi1EEESI_SI_EEESC_SE_Li256ELb0ELb1ELb1ELb0EEENS1_19SingleTileSchedulerILb0ELb1ELb1ELi128EEEEEEEEEvNT_6ParamsE)
        /*023c*/ 	.word	0x00000000


	//----- nvinfo : EIATTR_REGCOUNT
	.align		4
.L_106:
        /*0240*/ 	.byte	0x04, 0x2f
        /*0242*/ 	.short	(.L_108 - .L_107)
	.align		4
.L_107:
        /*0244*/ 	.word	index@(_ZN7cutlass13device_kernelIN5flash19enable_sm80_to_sm89INS1_16FlashAttnFwdSm80INS1_25CollectiveMainloopFwdSm80ILi8ELi1ELb0EN4cute5tupleIJNS5_1CILi128EEENS7_ILi48EEENS7_ILi256EEEEEELi256ENS_10bfloat16_tEfNS_4arch4Sm80ELb0ELb0ELb1ELb1ELb1ELb1ELb1ELb1EEENS1_21CollectiveEpilogueFwdINS6_IJS8_SA_S9_EEENS6_IJNS7_ILi1EEESI_SI_EEESC_SE_Li256ELb1ELb1ELb1ELb0EEENS1_36VarlenDynamicPersistentTileSchedulerILi128ELi48ELi256ELi256ELb1ELb1ELb0ELb0ELb1ELb1EEEEEEEEEvNT_6ParamsE)
        /*0248*/ 	.word	0x00000004


	//----- nvinfo : EIATTR_FRAME_SIZE
	.align		4
.L_108:
        /*024c*/ 	.byte	0x04, 0x11
        /*024e*/ 	.short	(.L_110 - .L_109)
	.align		4
.L_109:
        /*0250*/ 	.word	index@(_ZN7cutlass13device_kernelIN5flash19enable_sm80_to_sm89INS1_16FlashAttnFwdSm80INS1_25CollectiveMainloopFwdSm80ILi8ELi1ELb0EN4cute5tupleIJNS5_1CILi128EEENS7_ILi48EEENS7_ILi256EEEEEELi256ENS_10bfloat16_tEfNS_4arch4Sm80ELb0ELb0ELb1ELb1ELb1ELb1ELb1ELb1EEENS1_21CollectiveEpilogueFwdINS6_IJS8_SA_S9_EEENS6_IJNS7_ILi1EEESI_SI_EEESC_SE_Li256ELb1ELb1ELb1ELb0EEENS1_36VarlenDynamicPersistentTileSchedulerILi128ELi48ELi256ELi256ELb1ELb1ELb0ELb0ELb1ELb1EEEEEEEEEvNT_6ParamsE)
        /*0254*/ 	.word	0x00000000


	//----- nvinfo : EIATTR_REGCOUNT
	.align		4
.L_110:
        /*0258*/ 	.byte	0x04, 0x2f
        /*025a*/ 	.short	(.L_112 - .L_111)
	.align		4
.L_111:
        /*025c*/ 	.word	index@(_ZN7cutlass13device_kernelIN5flash19enable_sm80_to_sm89INS1_16FlashAttnFwdSm80INS1_25CollectiveMainloopFwdSm80ILi8ELi1ELb0EN4cute5tupleIJNS5_1CILi128EEENS7_ILi64EEENS7_ILi256EEEEEELi256ENS_10bfloat16_tEfNS_4arch4Sm80ELb0ELb0ELb1ELb1ELb1ELb0ELb1ELb1EEENS1_21CollectiveEpilogueFwdINS6_IJS8_SA_S9_EEENS6_IJNS7_ILi1EEESI_SI_EEESC_SE_Li256ELb1ELb1ELb1ELb0EEENS1_36VarlenDynamicPersistentTileSchedulerILi128ELi64ELi256ELi256ELb1ELb1ELb0ELb0ELb1ELb1EEEEEEEEEvNT_6ParamsE)
        /*0260*/ 	.word	0x00000004


	//----- nvinfo : EIATTR_FRAME_SIZE
	.align		4
.L_112:
        /*0264*/ 	.byte	0x04, 0x11
        /*0266*/ 	.short	(.L_114 - .L_113)
	.align		4
.L_113:
        /*0268*/ 	.word	index@(_ZN7cutlass13device_kernelIN5flash19enable_sm80_to_sm89INS1_16FlashAttnFwdSm80INS1_25CollectiveMainloopFwdSm80ILi8ELi1ELb0EN4cute5tupleIJNS5_1CILi128EEENS7_ILi64EEENS7_ILi256EEEEEELi256ENS_10bfloat16_tEfNS_4arch4Sm80ELb0ELb0ELb1ELb1ELb1ELb0ELb1ELb1EEENS1_21CollectiveEpilogueFwdINS6_IJS8_SA_S9_EEENS6_IJNS7_ILi1EEESI_SI_EEESC_SE_Li256ELb1ELb1ELb1ELb0EEENS1_36VarlenDynamicPersistentTileSchedulerILi128ELi64ELi256ELi256ELb1ELb1ELb0ELb0ELb1ELb1EEEEEEEEEvNT_6ParamsE)
        /*026c*/ 	.word	0x00000000


	//----- nvinfo : EIATTR_REGCOUNT
	.align		4
.L_114:
        /*0270*/ 	.byte	0x04, 0x2f
        /*0272*/ 	.short	(.L_116 - .L_115)
	.align		4
.L_115:
        /*0274*/ 	.word	index@(_ZN7cutlass13device_kernelIN5flash19enable_sm80_to_sm89INS1_16FlashAttnFwdSm80INS1_25CollectiveMainloopFwdSm80ILi8ELi1ELb0EN4cute5tupleIJNS5_1CILi128EEENS7_ILi96EEENS7_ILi256EEEEEELi256ENS_10bfloat16_tEfNS_4arch4Sm80ELb0ELb0ELb1ELb0ELb1ELb0ELb1ELb1EEENS1_21CollectiveEpilogueFwdINS6_IJS8_SA_S9_EEENS6_IJNS7_ILi1EEESI_SI_EEESC_SE_Li256ELb0ELb1ELb1ELb0EEENS1_19SingleTileSchedulerILb0ELb1ELb1ELi128EEEEEEEEEvNT_6ParamsE)
        /*0278*/ 	.word	0x00000004


	//----- nvinfo : EIATTR_FRAME_SIZE
	.align		4
.L_116:
        /*027c*/ 	.byte	0x04, 0x11
        /*027e*/ 	.short	(.L_118 - .L_117)
	.align		4
.L_117:
        /*0280*/ 	.word	index@(_ZN7cutlass13device_kernelIN5flash19enable_sm80_to_sm89INS1_16FlashAttnFwdSm80INS1_25CollectiveMainloopFwdSm80ILi8ELi1ELb0EN4cute5tupleIJNS5_1CILi128EEENS7_ILi96EEENS7_ILi256EEEEEELi256ENS_10bfloat16_tEfNS_4arch4Sm80ELb0ELb0ELb1ELb0ELb1ELb0ELb1ELb1EEENS1_21CollectiveEpilogueFwdINS6_IJS8_SA_S9_EEENS6_IJNS7_ILi1EEESI_SI_EEESC_SE_Li256ELb0ELb1ELb1ELb0EEENS1_19SingleTileSchedulerILb0ELb1ELb1ELi128EEEEEEEEEvNT_6ParamsE)
        /*0284*/ 	.word	0x00000000


	//----- nvinfo : EIATTR_REGCOUNT
	.align		4
.L_118:
        /*0288*/ 	.byte	0x04, 0x2f
        /*028a*/ 	.short	(.L_120 - .L_119)
	.align		4
.L_119:
        /*028c*/ 	.word	index@(_ZN7cutlass13device_kernelIN5flash19enable_sm80_to_sm89INS1_16FlashAttnFwdSm80INS1_25CollectiveMainloopFwdSm80ILi8ELi1ELb0EN4cute5tupleIJNS5_1CILi128EEENS7_ILi32EEENS7_ILi256EEEEEELi256ENS_10bfloat16_tEfNS_4arch4Sm80ELb1ELb0ELb1ELb1ELb1ELb1ELb1ELb1EEENS1_21CollectiveEpilogueFwdINS6_IJS8_SA_S9_EEENS6_IJNS7_ILi1EEESI_SI_EEESC_SE_Li256ELb1ELb1ELb1ELb0EEENS1_36VarlenDynamicPersistentTileSchedulerILi128ELi32ELi256ELi256ELb1ELb1ELb0ELb1ELb1ELb1EEEEEEEEEvNT_6ParamsE)
        /*0290*/ 	.word	0x00000004


	//----- nvinfo : EIATTR_FRAME_SIZE
	.align		4
.L_120:
        /*0294*/ 	.byte	0x04, 0x11
        /*0296*/ 	.short	(.L_122 - .L_121)
	.align		4
.L_121:
        /*0298*/ 	.word	index@(_ZN7cutlass13device_kernelIN5flash19enable_sm80_to_sm89INS1_16FlashAttnFwdSm80INS1_25CollectiveMainloopFwdSm80ILi8ELi1ELb0EN4cute5tupleIJNS5_1CILi128EEENS7_ILi32EEENS7_ILi256EEEEEELi256ENS_10bfloat16_tEfNS_4arch4Sm80ELb1ELb0ELb1ELb1ELb1ELb1ELb1ELb1EEENS1_21CollectiveEpilogueFwdINS6_IJS8_SA_S9_EEENS6_IJNS7_ILi1EEESI_SI_EEESC_SE_Li256ELb1ELb1ELb1ELb0EEENS1_36VarlenDynamicPersistentTileSchedulerILi128ELi32ELi256ELi256ELb1ELb1ELb0ELb1ELb1ELb1EEEEEEEEEvNT_6ParamsE)
        /*029c*/ 	.word	0x00000000


	//----- nvinfo : EIATTR_REGCOUNT
	.align		4
.L_122:
        /*02a0*/ 	.byte	0x04, 0x2f
        /*02a2*/ 	.short	(.L_124 - .L_123)
	.align		4
.L_123:
        /*02a4*/ 	.word	index@(_ZN7cutlass13device_kernelIN5flash19enable_sm80_to_sm89INS1_16FlashAttnFwdSm80INS1_25CollectiveMainloopFwdSm80ILi8ELi1ELb1EN4cute5tupleIJNS5_1CILi128EEENS7_ILi48EEENS7_ILi256EEEEEELi256ENS_10bfloat16_tEfNS_4arch4Sm80ELb1ELb0ELb1ELb1ELb1ELb0ELb1ELb1EEENS1_21CollectiveEpilogueFwdINS6_IJS8_SA_S9_EEENS6_IJNS7_ILi1EEESI_SI_EEESC_SE_Li256ELb1ELb1ELb1ELb0EEENS1_36VarlenDynamicPersistentTileSchedulerILi128ELi48ELi256ELi256ELb1ELb1ELb0ELb1ELb1ELb1EEEEEEEEEvNT_6ParamsE)
        /*02a8*/ 	.word	0x00000004


	//----- nvinfo : EIATTR_FRAME_SIZE
	.align		4
.L_124:
        /*02ac*/ 	.byte	0x04, 0x11
        /*02ae*/ 	.short	(.L_126 - .L_125)
	.align		4
.L_125:
        /*02b0*/ 	.word	index@(_ZN7cutlass13device_kernelIN5flash19enable_sm80_to_sm89INS1_16FlashAttnFwdSm80INS1_25CollectiveMainloopFwdSm80ILi8ELi1ELb1EN4cute5tupleIJNS5_1CILi128EEENS7_ILi48EEENS7_ILi256EEEEEELi256ENS_10bfloat16_tEfNS_4arch4Sm80ELb1ELb0ELb1ELb1ELb1ELb0ELb1ELb1EEENS1_21CollectiveEpilogueFwdINS6_IJS8_SA_S9_EEENS6_IJNS7_ILi1EEESI_SI_EEESC_SE_Li256ELb1ELb1ELb1ELb0EEENS1_36VarlenDynamicPersistentTileSchedulerILi128ELi48ELi256ELi256ELb1ELb1ELb0ELb1ELb1ELb1EEEEEEEEEvNT_6ParamsE)
        /*02b4*/ 	.word	0x00000000


	//----- nvinfo : EIATTR_REGCOUNT
	.align		4
.L_126:
        /*02b8*/ 	.byte	0x04, 0x2f
        /*02ba*/ 	.short	(.L_128 - .L_127)
	.align		4
.L_127:
        /*02bc*/ 	.word	index@(_ZN7cutlass13device_kernelIN5flash19enable_sm80_to_sm89INS1_16FlashAttnFwdSm80INS1_25CollectiveMainloopFwdSm80ILi8ELi1ELb1EN4cute5tupleIJNS5_1CILi128EEENS7_ILi64EEENS7_ILi256EEEEEELi256ENS_10bfloat16_tEfNS_4arch4Sm80ELb1ELb0ELb1ELb0ELb1ELb0ELb1ELb1EEENS1_21CollectiveEpilogueFwdINS6_IJS8_SA_S9_EEENS6_IJNS7_ILi1EEESI_SI_EEESC_SE_Li256ELb0ELb1ELb1ELb0EEENS1_30DynamicPersistentTileSchedulerILi256ELi256ELb1ELb1ELb0EEEEEEEEEvNT_6ParamsE)
        /*02c0*/ 	.word	0x00000004


	//----- nvinfo : EIATTR_FRAME_SIZE
	.align		4
.L_128:
        /*02c4*/ 	.byte	0x04, 0x11
        /*02c6*/ 	.short	(.L_130 - .L_129)
	.align		4
.L_129:
        /*02c8*/ 	.word	index@(_ZN7cutlass13device_kernelIN5flash19enable_sm80_to_sm89INS1_16FlashAttnFwdSm80INS1_25CollectiveMainloopFwdSm80ILi8ELi1ELb1EN4cute5tupleIJNS5_1CILi128EEENS7_ILi64EEENS7_ILi256EEEEEELi256ENS_10bfloat16_tEfNS_4arch4Sm80ELb1ELb0ELb1ELb0ELb1ELb0ELb1ELb1EEENS1_21CollectiveEpilogueFwdINS6_IJS8_SA_S9_EEENS6_IJNS7_ILi1EEESI_SI_EEESC_SE_Li256ELb0ELb1ELb1ELb0EEENS1_30DynamicPersistentTileSchedulerILi256ELi256ELb1ELb1ELb0EEEEEEEEEvNT_6ParamsE)
        /*02cc*/ 	.word	0x00000000


	//----- nvinfo : EIATTR_REGCOUNT
	.align		4
.L_130:
        /*02d0*/ 	.byte	0x04, 0x2f
        /*02d2*/ 	.short	(.L_132 - .L_131)
	.align		4
.L_131:
        /*02d4*/ 	.word	index@(_ZN7cutlass13device_kernelIN5flash19enable_sm80_to_sm89INS1_16FlashAttnFwdSm80INS1_25CollectiveMainloopFwdSm80ILi8ELi1ELb0EN4cute5tupleIJNS5_1CILi128EEENS7_ILi32EEENS7_ILi256EEEEEELi256ENS_10bfloat16_tEfNS_4arch4Sm80ELb0ELb1ELb1ELb1ELb1ELb1ELb1ELb1EEENS1_21CollectiveEpilogueFwdINS6_IJS8_SA_S9_EEENS6_IJNS7_ILi1EEESI_SI_EEESC_SE_Li256ELb1ELb1ELb1ELb0EEENS1_36VarlenDynamicPersistentTileSchedulerILi128ELi32ELi256ELi256ELb1ELb1ELb0ELb1ELb0ELb1EEEEEEEEEvNT_6ParamsE)
        /*02d8*/ 	.word	0x00000004


	//----- nvinfo : EIATTR_FRAME_SIZE
	.align		4
.L_132:
        /*02dc*/ 	.byte	0x04, 0x11
        /*02de*/ 	.short	(.L_134 - .L_133)
	.align		4
.L_133:
        /*02e0*/ 	.word	index@(_ZN7cutlass13device_kernelIN5flash19enable_sm80_to_sm89INS1_16FlashAttnFwdSm80INS1_25CollectiveMainloopFwdSm80ILi8ELi1ELb0EN4cute5tupleIJNS5_1CILi128EEENS7_ILi32EEENS7_ILi256EEEEEELi256ENS_10bfloat16_tEfNS_4arch4Sm80ELb0ELb1ELb1ELb1ELb1ELb1ELb1ELb1EEENS1_21CollectiveEpilogueFwdINS6_IJS8_SA_S9_EEENS6_IJNS7_ILi1EEESI_SI_EEESC_SE_Li256ELb1ELb1ELb1ELb0EEENS1_36VarlenDynamicPersistentTileSchedulerILi128ELi32ELi256ELi256ELb1ELb1ELb0ELb1ELb0ELb1EEEEEEEEEvNT_6ParamsE)
        /*02e4*/ 	.word	0x00000000


	//----- nvinfo : EIATTR_REGCOUNT
	.align		4
.L_134:
        /*02e8*/ 	.byte	0x04, 0x2f
        /*02ea*/ 	.short	(.L_136 - .L_135)
	.align		4
.L_135:
        /*02ec*/ 	.word	index@(_ZN7cutlass13device_kernelIN5flash19enable_sm80_to_sm89INS1_16FlashAttnFwdSm80INS1_25CollectiveMainloopFwdSm80ILi8ELi1ELb1EN4cute5tupleIJNS5_1CILi128EEENS7_ILi48EEENS7_ILi256EEEEEELi256ENS_10bfloat16_tEfNS_4arch4Sm80ELb0ELb1ELb1ELb1ELb1ELb0ELb1ELb1EEENS1_21CollectiveEpilogueFwdINS6_IJS8_SA_S9_EEENS6_IJNS7_ILi1EEESI_SI_EEESC_SE_Li256ELb1ELb1ELb1ELb0EEENS1_36VarlenDynamicPersistentTileSchedulerILi128ELi48ELi256ELi256ELb1ELb1ELb0ELb1ELb0ELb1EEEEEEEEEvNT_6ParamsE)
        /*02f0*/ 	.word	0x00000004


	//----- nvinfo : EIATTR_FRAME_SIZE
	.align		4
.L_136:
        /*02f4*/ 	.byte	0x04, 0x11
        /*02f6*/ 	.short	(.L_138 - .L_137)
	.align		4
.L_137:
        /*02f8*/ 	.word	index@(_ZN7cutlass13device_kernelIN5flash19enable_sm80_to_sm89INS1_16FlashAttnFwdSm80INS1_25CollectiveMainloopFwdSm80ILi8ELi1ELb1EN4cute5tupleIJNS5_1CILi128EEENS7_ILi48EEENS7_ILi256EEEEEELi256ENS_10bfloat16_tEfNS_4arch4Sm80ELb0ELb1ELb1ELb1ELb1ELb0ELb1ELb1EEENS1_21CollectiveEpilogueFwdINS6_IJS8_SA_S9_EEENS6_IJNS7_ILi1EEESI_SI_EEESC_SE_Li256ELb1ELb1ELb1ELb0EEENS1_36VarlenDynamicPersistentTileSchedulerILi128ELi48ELi256ELi256ELb1ELb1ELb0ELb1ELb0ELb1EEEEEEEEEvNT_6ParamsE)
        /*02fc*/ 	.word	0x00000000


	//----- nvinfo : EIATTR_REGCOUNT
	.align		4
.L_138:
        /*0300*/ 	.byte	0x04, 0x2f
        /*0302*/ 	.short	(.L_140 - .L_139)
	.align		4
.L_139:
        /*0304*/ 	.word	index@(_ZN7cutlass13device_kernelIN5flash19enable_sm80_to_sm89INS1_16FlashAttnFwdSm80INS1_25CollectiveMainloopFwdSm80ILi8ELi1ELb1EN4cute5tupleIJNS5_1CILi128EEENS7_ILi48EEENS7_ILi256EEEEEELi256ENS_10bfloat16_tEfNS_4arch4Sm80ELb0ELb1ELb1ELb0ELb1ELb0ELb1ELb1EEENS1_21CollectiveEpilogueFwdINS6_IJS8_SA_S9_EEENS6_IJNS7_ILi1EEESI_SI_EEESC_SE_Li256ELb0ELb1ELb1ELb0EEENS1_19SingleTileSchedulerILb0ELb1ELb1ELi128EEEEEEEEEvNT_6ParamsE)
        /*0308*/ 	.word	0x00000004


	//----- nvinfo : EIATTR_FRAME_SIZE
	.align		4
.L_140:
        /*030c*/ 	.byte	0x04, 0x11
        /*030e*/ 	.short	(.L_142 - .L_141)
	.align		4
.L_141:
        /*0310*/ 	.word	index@(_ZN7cutlass13device_kernelIN5flash19enable_sm80_to_sm89INS1_16FlashAttnFwdSm80INS1_25CollectiveMainloopFwdSm80ILi8ELi1ELb1EN4cute5tupleIJNS5_1CILi128EEENS7_ILi48EEENS7_ILi256EEEEEELi256ENS_10bfloat16_tEfNS_4arch4Sm80ELb0ELb1ELb1ELb0ELb1ELb0ELb1ELb1EEENS1_21CollectiveEpilogueFwdINS6_IJS8_SA_S9_EEENS6_IJNS7_ILi1EEESI_SI_EEESC_SE_Li256ELb0ELb1ELb1ELb0EEENS1_19SingleTileSchedulerILb0ELb1ELb1ELi128EEEEEEEEEvNT_6ParamsE)
        /*0314*/ 	.word	0x00000000


	//----- nvinfo : EIATTR_REGCOUNT
	.align		4
.L_142:
        /*0318*/ 	.byte	0x04, 0x2f
        /*031a*/ 	.short	(.L_144 - .L_143)
	.align		4
.L_143:
        /*031c*/ 	.word	index@(_ZN7cutlass13device_kernelIN5flash19enable_sm80_to_sm89INS1_16FlashAttnFwdSm80INS1_25CollectiveMainloopFwdSm80ILi8ELi1ELb0EN4cute5tupleIJNS5_1CILi128EEENS7_ILi32EEENS7_ILi256EEEEEELi256ENS_10bfloat16_tEfNS_4arch4Sm80ELb0ELb0ELb1ELb1ELb1ELb1ELb1ELb1EEENS1_21CollectiveEpilogueFwdINS6_IJS8_SA_S9_EEENS6_IJNS7_ILi1EEESI_SI_EEESC_SE_Li256ELb1ELb1ELb1ELb0EEENS1_36VarlenDynamicPersistentTileSchedulerILi128ELi32ELi256ELi256ELb1ELb1ELb0ELb0ELb1ELb1EEEEEEEEEvNT_6ParamsE)
        /*0320*/ 	.word	0x00000004


	//----- nvinfo : EIATTR_FRAME_SIZE
	.align		4
.L_144:
        /*0324*/ 	.byte	0x04, 0x11
        /*0326*/ 	.short	(.L_146 - .L_145)
	.align		4
.L_145:
        /*0328*/ 	.word	index@(_ZN7cutlass13device_kernelIN5flash19enable_sm80_to_sm89INS1_16FlashAttnFwdSm80INS1_25CollectiveMainloopFwdSm80ILi8ELi1ELb0EN4cute5tupleIJNS5_1CILi128EEENS7_ILi32EEENS7_ILi256EEEEEELi256ENS_10bfloat16_tEfNS_4arch4Sm80ELb0ELb0ELb1ELb1ELb1ELb1ELb1ELb1EEENS1_21CollectiveEpilogueFwdINS6_IJS8_SA_S9_EEENS6_IJNS7_ILi1EEESI_SI_EEESC_SE_Li256ELb1ELb1ELb1ELb0EEENS1_36VarlenDynamicPersistentTileSchedulerILi128ELi32ELi256ELi256ELb1ELb1ELb0ELb0ELb1ELb1EEEEEEEEEvNT_6ParamsE)
        /*032c*/ 	.word	0x00000000


	//----- nvinfo : EIATTR_REGCOUNT
	.align		4
.L_146:
        /*0330*/ 	.byte	0x04, 0x2f
        /*0332*/ 	.short	(.L_148 - .L_147)
	.align		4
.L_147:
        /*0334*/ 	.word	index@(_ZN7cutlass13device_kernelIN5flash19enable_sm80_to_sm89INS1_16FlashAttnFwdSm80INS1_25CollectiveMainloopFwdSm80ILi8ELi1ELb1EN4cute5tupleIJNS5_1CILi128EEENS7_ILi48EEENS7_ILi256EEEEEELi256ENS_10bfloat16_tEfNS_4arch4Sm80ELb0ELb0ELb1ELb1ELb1ELb0ELb1ELb1EEENS1_21CollectiveEpilogueFwdINS6_IJS8_SA_S9_EEENS6_IJNS7_ILi1EEESI_SI_EEESC_SE_Li256ELb1ELb1ELb1ELb0EEENS1_36VarlenDynamicPersistentTileSchedulerILi128ELi48ELi256ELi256ELb1ELb1ELb0ELb0ELb1ELb1EEEEEEEEEvNT_6ParamsE)
        /*0338*/ 	.word	0x00000004


	//----- nvinfo : EIATTR_FRAME_SIZE
	.align		4
.L_148:
        /*033c*/ 	.byte	0x04, 0x11
        /*033e*/ 	.short	(.L_150 - .L_149)
	.align		4
.L_149:
        /*0340*/ 	.word	index@(_ZN7cutlass13device_kernelIN5flash19enable_sm80_to_sm89INS1_16FlashAttnFwdSm80INS1_25CollectiveMainloopFwdSm80ILi8ELi1ELb1EN4cute5tupleIJNS5_1CILi128EEENS7_ILi48EEENS7_ILi256EEEEEELi256ENS_10bfloat16_tEfNS_4arch4Sm80ELb0ELb0ELb1ELb1ELb1ELb0ELb1ELb1EEENS1_21CollectiveEpilogueFwdINS6_IJS8_SA_S9_EEENS6_IJNS7_ILi1EEESI_SI_EEESC_SE_Li256ELb1ELb1ELb1ELb0EEENS1_36VarlenDynamicPersistentTileSchedulerILi128ELi48ELi256ELi256ELb1ELb1ELb0ELb0ELb1ELb1EEEEEEEEEvNT_6ParamsE)
        /*0344*/ 	.word	0x00000000


	//----- nvinfo : EIATTR_REGCOUNT
	.align		4
.L_150:
        /*0348*/ 	.byte	0x04, 0x2f
        /*034a*/ 	.short	(.L_152 - .L_151)
	.align		4
.L_151:
        /*034c*/ 	.word	index@(_ZN7cutlass13device_kernelIN5flash19enable_sm80_to_sm89INS1_16FlashAttnFwdSm80INS1_25CollectiveMainloopFwdSm80ILi8ELi1ELb1EN4cute5tupleIJNS5_1CILi128EEENS7_ILi64EEENS7_ILi256EEEEEELi256ENS_10bfloat16_tEfNS_4arch4Sm80ELb0ELb0ELb1ELb0ELb1ELb0ELb1ELb1EEENS1_21CollectiveEpilogueFwdINS6_IJS8_SA_S9_EEENS6_IJNS7_ILi1EEESI_SI_EEESC_SE_Li256ELb0ELb1ELb1ELb0EEENS1_19SingleTileSchedulerILb0ELb1ELb1ELi128EEEEEEEEEvNT_6ParamsE)
        /*0350*/ 	.word	0x00000004


	//----- nvinfo : EIATTR_FRAME_SIZE
	.align		4
.L_152:
        /*0354*/ 	.byte	0x04, 0x11
        /*0356*/ 	.short	(.L_154 - .L_153)
	.align		4
.L_153:
        /*0358*/ 	.word	index@(_ZN7cutlass13device_kernelIN5flash19enable_sm80_to_sm89INS1_16FlashAttnFwdSm80INS1_25CollectiveMainloopFwdSm80ILi8ELi1ELb1EN4cute5tupleIJNS5_1CILi128EEENS7_ILi64EEENS7_ILi256EEEEEELi256ENS_10bfloat16_tEfNS_4arch4Sm80ELb0ELb0ELb1ELb0ELb1ELb0ELb1ELb1EEENS1_21CollectiveEpilogueFwdINS6_IJS8_SA_S9_EEENS6_IJNS7_ILi1EEESI_SI_EEESC_SE_Li256ELb0ELb1ELb1ELb0EEENS1_19SingleTileSchedulerILb0ELb1ELb1ELi128EEEEEEEEEvNT_6ParamsE)
        /*035c*/ 	.word	0x00000000


	//----- nvinfo : EIATTR_MIN_STACK_SIZE
	.align		4
.L_154:
        /*0360*/ 	.byte	0x04, 0x12
        /*0362*/ 	.short	(.L_156 - .L_155)
	.align		4
.L_155:
        /*0364*/ 	.word	index@(_ZN7cutlass13device_kernelIN5flash19enable_sm80_to_sm89INS1_16FlashAttnFwdSm80INS1_25CollectiveMainloopFwdSm80ILi8ELi1ELb1EN4cute5tupleIJNS5_1CILi128EEENS7_ILi64EEENS7_ILi256EEEEEELi256ENS_10bfloat16_tEfNS_4arch4Sm80ELb0ELb0ELb1ELb0ELb1ELb0ELb1ELb1EEENS1_21CollectiveEpilogueFwdINS6_IJS8_SA_S9_EEENS6_IJNS7_ILi1EEESI_SI_EEESC_SE_Li256ELb0ELb1ELb1ELb0EEENS1_19SingleTileSchedulerILb0ELb1ELb1ELi128EEEEEEEEEvNT_6ParamsE)
        /*0368*/ 	.word	0x00000000


	//----- nvinfo : EIATTR_MIN_STACK_SIZE
	.align		4
.L_156:
        /*036c*/ 	.byte	0x04, 0x12
        /*036e*/ 	.short	(.L_158 - .L_157)
	.align		4
.L_157:
        /*0370*/ 	.word	index@(_ZN7cutlass13device_kernelIN5flash19enable_sm80_to_sm89INS1_16FlashAttnFwdSm80INS1_25CollectiveMainloopFwdSm80ILi8ELi1ELb1EN4cute5tupleIJNS5_1CILi128EEENS7_ILi48EEENS7_ILi256EEEEEELi256ENS_10bfloat16_tEfNS_4arch4Sm80ELb0ELb0ELb1ELb1ELb1ELb0ELb1ELb1EEENS1_21CollectiveEpilogueFwdINS6_IJS8_SA_S9_EEENS6_IJNS7_ILi1EEESI_SI_EEESC_SE_Li256ELb1ELb1ELb1ELb0EEENS1_36VarlenDynamicPersistentTileSchedulerILi128ELi48ELi256ELi256ELb1ELb1ELb0ELb0ELb1ELb1EEEEEEEEEvNT_6ParamsE)
        /*0374*/ 	.word	0x00000000


	//----- nvinfo : EIATTR_MIN_STACK_SIZE
	.align		4
.L_158:
        /*0378*/ 	.byte	0x04, 0x12
        /*037a*/ 	.short	(.L_160 - .L_159)
	.align		4
.L_159:
        /*037c*/ 	.word	index@(_ZN7cutlass13device_kernelIN5flash19enable_sm80_to_sm89INS1_16FlashAttnFwdSm80INS1_25CollectiveMainloopFwdSm80ILi8ELi1ELb0EN4cute5tupleIJNS5_1CILi128EEENS7_ILi32EEENS7_ILi256EEEEEELi256ENS_10bfloat16_tEfNS_4arch4Sm80ELb0ELb0ELb1ELb1ELb1ELb1ELb1ELb1EEENS1_21CollectiveEpilogueFwdINS6_IJS8_SA_S9_EEENS6_IJNS7_ILi1EEESI_SI_EEESC_SE_Li256ELb1ELb1ELb1ELb0EEENS1_36VarlenDynamicPersistentTileSchedulerILi128ELi32ELi256ELi256ELb1ELb1ELb0ELb0ELb1ELb1EEEEEEEEEvNT_6ParamsE)
        /*0380*/ 	.word	0x00000000


	//----- nvinfo : EIATTR_MIN_STACK_SIZE
	.align		4
.L_160:
        /*0384*/ 	.byte	0x04, 0x12
        /*0386*/ 	.short	(.L_162 - .L_161)
	.align		4
.L_161:
        /*0388*/ 	.word	index@(_ZN7cutlass13device_kernelIN5flash19enable_sm80_to_sm89INS1_16FlashAttnFwdSm80INS1_25CollectiveMainloopFwdSm80ILi8ELi1ELb1EN4cute5tupleIJNS5_1CILi128EEENS7_ILi48EEENS7_ILi256EEEEEELi256ENS_10bfloat16_tEfNS_4arch4Sm80ELb0ELb1ELb1ELb0ELb1ELb0ELb1ELb1EEENS1_21CollectiveEpilogueFwdINS6_IJS8_SA_S9_EEENS6_IJNS7_ILi1EEESI_SI_EEESC_SE_Li256ELb0ELb1ELb1ELb0EEENS1_19SingleTileSchedulerILb0ELb1ELb1ELi128EEEEEEEEEvNT_6ParamsE)
        /*038c*/ 	.word	0x00000000


	//----- nvinfo : EIATTR_MIN_STACK_SIZE
	.align		4
.L_162:
        /*0390*/ 	.byte	0x04, 0x12
        /*0392*/ 	.short	(.L_164 - .L_163)
	.align		4
.L_163:
        /*0394*/ 	.word	index@(_ZN7cutlass13device_kernelIN5flash19enable_sm80_to_sm89INS1_16FlashAttnFwdSm80INS1_25CollectiveMainloopFwdSm80ILi8ELi1ELb1EN4cute5tupleIJNS5_1CILi128EEENS7_ILi48EEENS7_ILi256EEEEEELi256ENS_10bfloat16_tEfNS_4arch4Sm80ELb0ELb1ELb1ELb1ELb1ELb0ELb1ELb1EEENS1_21CollectiveEpilogueFwdINS6_IJS8_SA_S9_EEENS6_IJNS7_ILi1EEESI_SI_EEESC_SE_Li256ELb1ELb1ELb1ELb0EEENS1_36VarlenDynamicPersistentTileSchedulerILi128ELi48ELi256ELi256ELb1ELb1ELb0ELb1ELb0ELb1EEEEEEEEEvNT_6ParamsE)
        /*0398*/ 	.word	0x00000000


	//----- nvinfo : EIATTR_MIN_STACK_SIZE
	.align		4
.L_164:
        /*039c*/ 	.byte	0x04, 0x12
        /*039e*/ 	.short	(.L_166 - .L_165)
	.align		4
.L_165:
        /*03a0*/ 	.word	index@(_ZN7cutlass13device_kernelIN5flash19enable_sm80_to_sm89INS1_16FlashAttnFwdSm80INS1_25CollectiveMainloopFwdSm80ILi8ELi1ELb0EN4cute5tupleIJNS5_1CILi128EEENS7_ILi32EEENS7_ILi256EEEEEELi256ENS_10bfloat16_tEfNS_4arch4Sm80ELb0ELb1ELb1ELb1ELb1ELb1ELb1ELb1EEENS1_21CollectiveEpilogueFwdINS6_IJS8_SA_S9_EEENS6_IJNS7_ILi1EEESI_SI_EEESC_SE_Li256ELb1ELb1ELb1ELb0EEENS1_36VarlenDynamicPersistentTileSchedulerILi128ELi32ELi256ELi256ELb1ELb1ELb0ELb1ELb0ELb1EEEEEEEEEvNT_6ParamsE)
        /*03a4*/ 	.word	0x00000000


	//----- nvinfo : EIATTR_MIN_STACK_SIZE
	.align		4
.L_166:
        /*03a8*/ 	.byte	0x04, 0x12
        /*03aa*/ 	.short	(.L_168 - .L_167)
	.align		4
.L_167:
        /*03ac*/ 	.word	index@(_ZN7cutlass13device_kernelIN5flash19enable_sm80_to_sm89INS1_16FlashAttnFwdSm80INS1_25CollectiveMainloopFwdSm80ILi8ELi1ELb1EN4cute5tupleIJNS5_1CILi128EEENS7_ILi64EEENS7_ILi256EEEEEELi256ENS_10bfloat16_tEfNS_4arch4Sm80ELb1ELb0ELb1ELb0ELb1ELb0ELb1ELb1EEENS1_21CollectiveEpilogueFwdINS6_IJS8_SA_S9_EEENS6_IJNS7_ILi1EEESI_SI_EEESC_SE_Li256ELb0ELb1ELb1ELb0EEENS1_30DynamicPersistentTileSchedulerILi256ELi256ELb1ELb1ELb0EEEEEEEEEvNT_6ParamsE)
        /*03b0*/ 	.word	0x00000000


	//----- nvinfo : EIATTR_MIN_STACK_SIZE
	.align		4
.L_168:
        /*03b4*/ 	.byte	0x04, 0x12
        /*03b6*/ 	.short	(.L_170 - .L_169)
	.align		4
.L_169:
        /*03b8*/ 	.word	index@(_ZN7cutlass13device_kernelIN5flash19enable_sm80_to_sm89INS1_16FlashAttnFwdSm80INS1_25CollectiveMainloopFwdSm80ILi8ELi1ELb1EN4cute5tupleIJNS5_1CILi128EEENS7_ILi48EEENS7_ILi256EEEEEELi256ENS_10bfloat16_tEfNS_4arch4Sm80ELb1ELb0ELb1ELb1ELb1ELb0ELb1ELb1EEENS1_21CollectiveEpilogueFwdINS6_IJS8_SA_S9_EEENS6_IJNS7_ILi1EEESI_SI_EEESC_SE_Li256ELb1ELb1ELb1ELb0EEENS1_36VarlenDynamicPersistentTileSchedulerILi128ELi48ELi256ELi256ELb1ELb1ELb0ELb1ELb1ELb1EEEEEEEEEvNT_6ParamsE)
        /*03bc*/ 	.word	0x00000000


	//----- nvinfo : EIATTR_MIN_STACK_SIZE
	.align		4
.L_170:
        /*03c0*/ 	.byte	0x04, 0x12
        /*03c2*/ 	.short	(.L_172 - .L_171)
	.align		4
.L_171:
        /*03c4*/ 	.word	index@(_ZN7cutlass13device_kernelIN5flash19enable_sm80_to_sm89INS1_16FlashAttnFwdSm80INS1_25CollectiveMainloopFwdSm80ILi8ELi1ELb0EN4cute5tupleIJNS5_1CILi128EEENS7_ILi32EEENS7_ILi256EEEEEELi256ENS_10bfloat16_tEfNS_4arch4Sm80ELb1ELb0ELb1ELb1ELb1ELb1ELb1ELb1EEENS1_21CollectiveEpilogueFwdINS6_IJS8_SA_S9_EEENS6_IJNS7_ILi1EEESI_SI_EEESC_SE_Li256ELb1ELb1ELb1ELb0EEENS1_36VarlenDynamicPersistentTileSchedulerILi128ELi32ELi256ELi256ELb1ELb1ELb0ELb1ELb1ELb1EEEEEEEEEvNT_6ParamsE)
        /*03c8*/ 	.word	0x00000000


	//----- nvinfo : EIATTR_MIN_STACK_SIZE
	.align		4
.L_172:
        /*03cc*/ 	.byte	0x04, 0x12
        /*03ce*/ 	.short	(.L_174 - .L_173)
	.align		4
.L_173:
        /*03d0*/ 	.word	index@(_ZN7cutlass13device_kernelIN5flash19enable_sm80_to_sm89INS1_16FlashAttnFwdSm80INS1_25CollectiveMainloopFwdSm80ILi8ELi1ELb0EN4cute5tupleIJNS5_1CILi128EEENS7_ILi96EEENS7_ILi256EEEEEELi256ENS_10bfloat16_tEfNS_4arch4Sm80ELb0ELb0ELb1ELb0ELb1ELb0ELb1ELb1EEENS1_21CollectiveEpilogueFwdINS6_IJS8_SA_S9_EEENS6_IJNS7_ILi1EEESI_SI_EEESC_SE_Li256ELb0ELb1ELb1ELb0EEENS1_19SingleTileSchedulerILb0ELb1ELb1ELi128EEEEEEEEEvNT_6ParamsE)
        /*03d4*/ 	.word	0x00000000


	//----- nvinfo : EIATTR_MIN_STACK_SIZE
	.align		4
.L_174:
        /*03d8*/ 	.byte	0x04, 0x12
        /*03da*/ 	.short	(.L_176 - .L_175)
	.align		4
.L_175:
        /*03dc*/ 	.word	index@(_ZN7cutlass13device_kernelIN5flash19enable_sm80_to_sm89INS1_16FlashAttnFwdSm80INS1_25CollectiveMainloopFwdSm80ILi8ELi1ELb0EN4cute5tupleIJNS5_1CILi128EEENS7_ILi64EEENS7_ILi256EEEEEELi256ENS_10bfloat16_tEfNS_4arch4Sm80ELb0ELb0ELb1ELb1ELb1ELb0ELb1ELb1EEENS1_21CollectiveEpilogueFwdINS6_IJS8_SA_S9_EEENS6_IJNS7_ILi1EEESI_SI_EEESC_SE_Li256ELb1ELb1ELb1ELb0EEENS1_36VarlenDynamicPersistentTileSchedulerILi128ELi64ELi256ELi256ELb1ELb1ELb0ELb0ELb1ELb1EEEEEEEEEvNT_6ParamsE)
        /*03e0*/ 	.word	0x00000000


	//----- nvinfo : EIATTR_MIN_STACK_SIZE
	.align		4
.L_176:
        /*03e4*/ 	.byte	0x04, 0x12
        /*03e6*/ 	.short	(.L_178 - .L_177)
	.align		4
.L_177:
        /*03e8*/ 	.word	index@(_ZN7cutlass13device_kernelIN5flash19enable_sm80_to_sm89INS1_16FlashAttnFwdSm80INS1_25CollectiveMainloopFwdSm80ILi8ELi1ELb0EN4cute5tupleIJNS5_1CILi128EEENS7_ILi48EEENS7_ILi256EEEEEELi256ENS_10bfloat16_tEfNS_4arch4Sm80ELb0ELb0ELb1ELb1ELb1ELb1ELb1ELb1EEENS1_21CollectiveEpilogueFwdINS6_IJS8_SA_S9_EEENS6_IJNS7_ILi1EEESI_SI_EEESC_SE_Li256ELb1ELb1ELb1ELb0EEENS1_36VarlenDynamicPersistentTileSchedulerILi128ELi48ELi256ELi256ELb1ELb1ELb0ELb0ELb1ELb1EEEEEEEEEvNT_6ParamsE)
        /*03ec*/ 	.word	0x00000000


	//----- nvinfo : EIATTR_MIN_STACK_SIZE
	.align		4
.L_178:
        /*03f0*/ 	.byte	0x04, 0x12
        /*03f2*/ 	.short	(.L_180 - .L_179)
	.align		4
.L_179:
        /*03f4*/ 	.word	index@(_ZN7cutlass13device_kernelIN5flash19enable_sm80_to_sm89INS1_16FlashAttnFwdSm80INS1_25CollectiveMainloopFwdSm80ILi8ELi1ELb0EN4cute5tupleIJNS5_1CILi128EEENS7_ILi64EEENS7_ILi256EEEEEELi256ENS_10bfloat16_tEfNS_4arch4Sm80ELb0ELb1ELb1ELb0ELb1ELb0ELb1ELb1EEENS1_21CollectiveEpilogueFwdINS6_IJS8_SA_S9_EEENS6_IJNS7_ILi1EEESI_SI_EEESC_SE_Li256ELb0ELb1ELb1ELb0EEENS1_19SingleTileSchedulerILb0ELb1ELb1ELi128EEEEEEEEEvNT_6ParamsE)
        /*03f8*/ 	.word	0x00000000


	//----- nvinfo : EIATTR_MIN_STACK_SIZE
	.align		4
.L_180:
        /*03fc*/ 	.byte	0x04, 0x12
        /*03fe*/ 	.short	(.L_182 - .L_181)
	.align		4
.L_181:
        /*0400*/ 	.word	index@(_ZN7cutlass13device_kernelIN5flash19enable_sm80_to_sm89INS1_16FlashAttnFwdSm80INS1_25CollectiveMainloopFwdSm80ILi8ELi1ELb0EN4cute5tupleIJNS5_1CILi128EEENS7_ILi64EEENS7_ILi256EEEEEELi256ENS_10bfloat16_tEfNS_4arch4Sm80ELb0ELb1ELb1ELb1ELb1ELb0ELb1ELb1EEENS1_21CollectiveEpilogueFwdINS6_IJS8_SA_S9_EEENS6_IJNS7_ILi1EEESI_SI_EEESC_SE_Li256ELb1ELb1ELb1ELb0EEENS1_36VarlenDynamicPersistentTileSchedulerILi128ELi64ELi256ELi256ELb1ELb1ELb0ELb1ELb0ELb1EEEEEEEEEvNT_6ParamsE)
        /*0404*/ 	.word	0x00000000


	//----- nvinfo : EIATTR_MIN_STACK_SIZE
	.align		4
.L_182:
        /*0408*/ 	.byte	0x04, 0x12
        /*040a*/ 	.short	(.L_184 - .L_183)
	.align		4
.L_183:
        /*040c*/ 	.word	index@(_ZN7cutlass13device_kernelIN5flash19enable_sm80_to_sm89INS1_16FlashAttnFwdSm80INS1_25CollectiveMainloopFwdSm80ILi8ELi1ELb0EN4cute5tupleIJNS5_1CILi128EEENS7_ILi48EEENS7_ILi256EEEEEELi256ENS_10bfloat16_tEfNS_4arch4Sm80ELb0ELb1ELb1ELb1ELb1ELb1ELb1ELb1EEENS1_21CollectiveEpilogueFwdINS6_IJS8_SA_S9_EEENS6_IJNS7_ILi1EEESI_SI_EEESC_SE_Li256ELb1ELb1ELb1ELb0EEENS1_36VarlenDynamicPersistentTileSchedulerILi128ELi48ELi256ELi256ELb1ELb1ELb0ELb1ELb0ELb1EEEEEEEEEvNT_6ParamsE)
        /*0410*/ 	.word	0x00000000


	//----- nvinfo : EIATTR_MIN_STACK_SIZE
	.align		4
.L_184:
        /*0414*/ 	.byte	0x04, 0x12
        /*0416*/ 	.short	(.L_186 - .L_185)
	.align		4
.L_185:
        /*0418*/ 	.word	index@(_ZN7cutlass13device_kernelIN5flash19enable_sm80_to_sm89INS1_16FlashAttnFwdSm80INS1_25CollectiveMainloopFwdSm80ILi8ELi1ELb0EN4cute5tupleIJNS5_1CILi128EEENS7_ILi96EEENS7_ILi256EEEEEELi256ENS_10bfloat16_tEfNS_4arch4Sm80ELb1ELb0ELb1ELb0ELb1ELb0ELb1ELb1EEENS1_21CollectiveEpilogueFwdINS6_IJS8_SA_S9_EEENS6_IJNS7_ILi1EEESI_SI_EEESC_SE_Li256ELb0ELb1ELb1ELb0EEENS1_30DynamicPersistentTileSchedulerILi256ELi256ELb1ELb1ELb0EEEEEEEEEvNT_6ParamsE)
        /*041c*/ 	.word	0x00000000


	//----- nvinfo : EIATTR_MIN_STACK_SIZE
	.align		4
.L_186:
        /*0420*/ 	.byte	0x04, 0x12
        /*0422*/ 	.short	(.L_188 - .L_187)
	.align		4
.L_187:
        /*0424*/ 	.word	index@(_ZN7cutlass13device_kernelIN5flash19enable_sm80_to_sm89INS1_16FlashAttnFwdSm80INS1_25CollectiveMainloopFwdSm80ILi8ELi1ELb0EN4cute5tupleIJNS5_1CILi128EEENS7_ILi64EEENS7_ILi256EEEEEELi256ENS_10bfloat16_tEfNS_4arch4Sm80ELb1ELb0ELb1ELb1ELb1ELb0ELb1ELb1EEENS1_21CollectiveEpilogueFwdINS6_IJS8_SA_S9_EEENS6_IJNS7_ILi1EEESI_SI_EEESC_SE_Li256ELb1ELb1ELb1ELb0EEENS1_36VarlenDynamicPersistentTileSchedulerILi128ELi64ELi256ELi256ELb1ELb1ELb0ELb1ELb1ELb1EEEEEEEEEvNT_6ParamsE)
        /*0428*/ 	.word	0x00000000


	//----- nvinfo : EIATTR_MIN_STACK_SIZE
	.align		4
.L_188:
        /*042c*/ 	.byte	0x04, 0x12
        /*042e*/ 	.short	(.L_190 - .L_189)
	.align		4
.L_189:
        /*0430*/ 	.word	index@(_ZN7cutlass13device_kernelIN5flash19enable_sm80_to_sm89INS1_16FlashAttnFwdSm80INS1_25CollectiveMainloopFwdSm80ILi8ELi1ELb0EN4cute5tupleIJNS5_1CILi128EEENS7_ILi48EEENS7_ILi256EEEEEELi256ENS_10bfloat16_tEfNS_4arch4Sm80ELb1ELb0ELb1ELb1ELb1ELb1ELb1ELb1EEENS1_21CollectiveEpilogueFwdINS6_IJS8_SA_S9_EEENS6_IJNS7_ILi1EEESI_SI_EEESC_SE_Li256ELb1ELb1ELb1ELb0EEENS1_36VarlenDynamicPersistentTileSchedulerILi128ELi48ELi256ELi256ELb1ELb1ELb0ELb1ELb1ELb1EEEEEEEEEvNT_6ParamsE)
        /*0434*/ 	.word	0x00000000


	//----- nvinfo : EIATTR_MIN_STACK_SIZE
	.align		4
.L_190:
        /*0438*/ 	.byte	0x04, 0x12
        /*043a*/ 	.short	(.L_192 - .L_191)
	.align		4
.L_191:
        /*043c*/ 	.word	index@(_ZN7cutlass13device_kernelIN5flash19enable_sm80_to_sm89INS1_16FlashAttnFwdSm80INS1_25CollectiveMainloopFwdSm80ILi8ELi1ELb1EN4cute5tupleIJNS5_1CILi128EEENS7_ILi64EEENS7_ILi256EEEEEELi256ENS_10bfloat16_tEfNS_4arch4Sm80ELb0ELb0ELb0ELb0ELb1ELb0ELb1ELb1EEENS1_21CollectiveEpilogueFwdINS6_IJS8_SA_S9_EEENS6_IJNS7_ILi1EEESI_SI_EEESC_SE_Li256ELb0ELb1ELb1ELb0EEENS1_19SingleTileSchedulerILb0ELb1ELb1ELi128EEEEEEEEEvNT_6ParamsE)
        /*0440*/ 	.word	0x00000000


	//----- nvinfo : EIATTR_MIN_STACK_SIZE
	.align		4
.L_192:
        /*0444*/ 	.byte	0x04, 0x12
        /*0446*/ 	.short	(.L_194 - .L_193)
	.align		4
.L_193:
        /*0448*/ 	.word	index@(_ZN7cutlass13device_kernelIN5flash19enable_sm80_to_sm89INS1_16FlashAttnFwdSm80INS1_25CollectiveMainloopFwdSm80ILi8ELi1ELb1EN4cute5tupleIJNS5_1CILi128EEENS7_ILi48EEENS7_ILi256EEEEEELi256ENS_10bfloat16_tEfNS_4arch4Sm80ELb0ELb0ELb0ELb1ELb1ELb0ELb1ELb1EEENS1_21CollectiveEpilogueFwdINS6_IJS8_SA_S9_EEENS6_IJNS7_ILi1EEESI_SI_EEESC_SE_Li256ELb1ELb1ELb1ELb0EEENS1_36VarlenDynamicPersistentTileSchedulerILi128ELi48ELi256ELi256ELb1ELb1ELb0ELb0ELb1ELb1EEEEEEEEEvNT_6ParamsE)
        /*044c*/ 	.word	0x00000000


	//----- nvinfo : EIATTR_MIN_STACK_SIZE
	.align		4
.L_194:
        /*0450*/ 	.byte	0x04, 0x12
        /*0452*/ 	.short	(.L_196 - .L_195)
	.align		4
.L_195:
        /*0454*/ 	.word	index@(_ZN7cutlass13device_kernelIN5flash19enable_sm80_to_sm89INS1_16FlashAttnFwdSm80INS1_25CollectiveMainloopFwdSm80ILi8ELi1ELb0EN4cute5tupleIJNS5_1CILi128EEENS7_ILi32EEENS7_ILi256EEEEEELi256ENS_10bfloat16_tEfNS_4arch4Sm80ELb0ELb0ELb0ELb1ELb1ELb1ELb1ELb1EEENS1_21CollectiveEpilogueFwdINS6_IJS8_SA_S9_EEENS6_IJNS7_ILi1EEESI_SI_EEESC_SE_Li256ELb1ELb1ELb1ELb0EEENS1_36VarlenDynamicPersistentTileSchedulerILi128ELi32ELi256ELi256ELb1ELb1ELb0ELb0ELb1ELb1EEEEEEEEEvNT_6ParamsE)
        /*0458*/ 	.word	0x00000000


	//----- nvinfo : EIATTR_MIN_STACK_SIZE
	.align		4
.L_196:
        /*045c*/ 	.byte	0x04, 0x12
        /*045e*/ 	.short	(.L_198 - .L_197)
	.align		4
.L_197:
        /*0460*/ 	.word	index@(_ZN7cutlass13device_kernelIN5flash19enable_sm80_to_sm89INS1_16FlashAttnFwdSm80INS1_25CollectiveMainloopFwdSm80ILi8ELi1ELb1EN4cute5tupleIJNS5_1CILi128EEENS7_ILi48EEENS7_ILi256EEEEEELi256ENS_10bfloat16_tEfNS_4arch4Sm80ELb0ELb1ELb0ELb0ELb1ELb0ELb1ELb1EEENS1_21CollectiveEpilogueFwdINS6_IJS8_SA_S9_EEENS6_IJNS7_ILi1EEESI_SI_EEESC_SE_Li256ELb0ELb1ELb1ELb0EEENS1_19SingleTileSchedulerILb0ELb1ELb1ELi128EEEEEEEEEvNT_6ParamsE)
        /*0464*/ 	.word	0x00000000


	//----- nvinfo : EIATTR_MIN_STACK_SIZE
	.align		4
.L_198:
        /*0468*/ 	.byte	0x04, 0x12
        /*046a*/ 	.short	(.L_200 - .L_199)
	.align		4
.L_199:
        /*046c*/ 	.word	index@(_ZN7cutlass13device_kernelIN5flash19enable_sm80_to_sm89INS1_16FlashAttnFwdSm80INS1_25CollectiveMainloopFwdSm80ILi8ELi1ELb1EN4cute5tupleIJNS5_1CILi128EEENS7_ILi48EEENS7_ILi256EEEEEELi256ENS_10bfloat16_tEfNS_4arch4Sm80ELb0ELb1ELb0ELb1ELb1ELb0ELb1ELb1EEENS1_21CollectiveEpilogueFwdINS6_IJS8_SA_S9_EEENS6_IJNS7_ILi1EEESI_SI_EEESC_SE_Li256ELb1ELb1ELb1ELb0EEENS1_36VarlenDynamicPersistentTileSchedulerILi128ELi48ELi256ELi256ELb1ELb1ELb0ELb1ELb0ELb1EEEEEEEEEvNT_6ParamsE)
        /*0470*/ 	.word	0x00000000


	//----- nvinfo : EIATTR_MIN_STACK_SIZE
	.align		4
.L_200:
        /*0474*/ 	.byte	0x04, 0x12
        /*0476*/ 	.short	(.L_202 - .L_201)
	.align		4
.L_201:
        /*0478*/ 	.word	index@(_ZN7cutlass13device_kernelIN5flash19enable_sm80_to_sm89INS1_16FlashAttnFwdSm80INS1_25CollectiveMainloopFwdSm80ILi8ELi1ELb0EN4cute5tupleIJNS5_1CILi128EEENS7_ILi32EEENS7_ILi256EEEEEELi256ENS_10bfloat16_tEfNS_4arch4Sm80ELb0ELb1ELb0ELb1ELb1ELb1ELb1ELb1EEENS1_21CollectiveEpilogueFwdINS6_IJS8_SA_S9_EEENS6_IJNS7_ILi1EEESI_SI_EEESC_SE_Li256ELb1ELb1ELb1ELb0EEENS1_36VarlenDynamicPersistentTileSchedulerILi128ELi32ELi256ELi256ELb1ELb1ELb0ELb1ELb0ELb1EEEEEEEEEvNT_6ParamsE)
        /*047c*/ 	.word	0x00000000


	//----- nvinfo : EIATTR_MIN_STACK_SIZE
	.align		4
.L_202:
        /*0480*/ 	.byte	0x04, 0x12
        /*0482*/ 	.short	(.L_204 - .L_203)
	.align		4
.L_203:
        /*0484*/ 	.word	index@(_ZN7cutlass13device_kernelIN5flash19enable_sm80_to_sm89INS1_16FlashAttnFwdSm80INS1_25CollectiveMainloopFwdSm80ILi8ELi1ELb1EN4cute5tupleIJNS5_1CILi128EEENS7_ILi64EEENS7_ILi256EEEEEELi256ENS_10bfloat16_tEfNS_4arch4Sm80ELb1ELb0ELb0ELb0ELb1ELb0ELb1ELb1EEENS1_21CollectiveEpilogueFwdINS6_IJS8_SA_S9_EEENS6_IJNS7_ILi1EEESI_SI_EEESC_SE_Li256ELb0ELb1ELb1ELb0EEENS1_30DynamicPersistentTileSchedulerILi256ELi256ELb1ELb1ELb0EEEEEEEEEvNT_6ParamsE)
        /*0488*/ 	.word	0x00000000


	//----- nvinfo : EIATTR_MIN_STACK_SIZE
	.align		4
.L_204:
        /*048c*/ 	.byte	0x04, 0x12
        /*048e*/ 	.short	(.L_206 - .L_205)
	.align		4
.L_205:
        /*0490*/ 	.word	index@(_ZN7cutlass13device_kernelIN5flash19enable_sm80_to_sm89INS1_16FlashAttnFwdSm80INS1_25CollectiveMainloopFwdSm80ILi8ELi1ELb1EN4cute5tupleIJNS5_1CILi128EEENS7_ILi48EEENS7_ILi256EEEEEELi256ENS_10bfloat16_tEfNS_4arch4Sm80ELb1ELb0ELb0ELb1ELb1ELb0ELb1ELb1EEENS1_21CollectiveEpilogueFwdINS6_IJS8_SA_S9_EEENS6_IJNS7_ILi1EEESI_SI_EEESC_SE_Li256ELb1ELb1ELb1ELb0EEENS1_36VarlenDynamicPersistentTileSchedulerILi128ELi48ELi256ELi256ELb1ELb1ELb0ELb1ELb1ELb1EEEEEEEEEvNT_6ParamsE)
        /*0494*/ 	.word	0x00000000


	//----- nvinfo : EIATTR_MIN_STACK_SIZE
	.align		4
.L_206:
        /*0498*/ 	.byte	0x04, 0x12
        /*049a*/ 	.short	(.L_208 - .L_207)
	.align		4
.L_207:
        /*049c*/ 	.word	index@(_ZN7cutlass13device_kernelIN5flash19enable_sm80_to_sm89INS1_16FlashAttnFwdSm80INS1_25CollectiveMainloopFwdSm80ILi8ELi1ELb0EN4cute5tupleIJNS5_1CILi128EEENS7_ILi32EEENS7_ILi256EEEEEELi256ENS_10bfloat16_tEfNS_4arch4Sm80ELb1ELb0ELb0ELb1ELb1ELb1ELb1ELb1EEENS1_21CollectiveEpilogueFwdINS6_IJS8_SA_S9_EEENS6_IJNS7_ILi1EEESI_SI_EEESC_SE_Li256ELb1ELb1ELb1ELb0EEENS1_36VarlenDynamicPersistentTileSchedulerILi128ELi32ELi256ELi256ELb1ELb1ELb0ELb1ELb1ELb1EEEEEEEEEvNT_6ParamsE)
        /*04a0*/ 	.word	0x00000000


	//----- nvinfo : EIATTR_MIN_STACK_SIZE
	.align		4
.L_208:
        /*04a4*/ 	.byte	0x04, 0x12
        /*04a6*/ 	.short	(.L_210 - .L_209)
	.align		4
.L_209:
        /*04a8*/ 	.word	index@(_ZN7cutlass13device_kernelIN5flash19enable_sm80_to_sm89INS1_16FlashAttnFwdSm80INS1_25CollectiveMainloopFwdSm80ILi8ELi1ELb0EN4cute5tupleIJNS5_1CILi128EEENS7_ILi96EEENS7_ILi256EEEEEELi256ENS_10bfloat16_tEfNS_4arch4Sm80ELb0ELb0ELb0ELb0ELb1ELb0ELb1ELb1EEENS1_21CollectiveEpilogueFwdINS6_IJS8_SA_S9_EEENS6_IJNS7_ILi1EEESI_SI_EEESC_SE_Li256ELb0ELb1ELb1ELb0EEENS1_19SingleTileSchedulerILb0ELb1ELb1ELi128EEEEEEEEEvNT_6ParamsE)
        /*04ac*/ 	.word	0x00000000


	//----- nvinfo : EIATTR_MIN_STACK_SIZE
	.align		4
.L_210:
        /*04b0*/ 	.byte	0x04, 0x12
        /*04b2*/ 	.short	(.L_212 - .L_211)
	.align		4
.L_211:
        /*04b4*/ 	.word	index@(_ZN7cutlass13device_kernelIN5flash19enable_sm80_to_sm89INS1_16FlashAttnFwdSm80INS1_25CollectiveMainloopFwdSm80ILi8ELi1ELb0EN4cute5tupleIJNS5_1CILi128EEENS7_ILi64EEENS7_ILi256EEEEEELi256ENS_10bfloat16_tEfNS_4arch4Sm80ELb0ELb0ELb0ELb1ELb1ELb0ELb1ELb1EEENS1_21CollectiveEpilogueFwdINS6_IJS8_SA_S9_EEENS6_IJNS7_ILi1EEESI_SI_EEESC_SE_Li256ELb1ELb1ELb1ELb0EEENS1_36VarlenDynamicPersistentTileSchedulerILi128ELi64ELi256ELi256ELb1ELb1ELb0ELb0ELb1ELb1EEEEEEEEEvNT_6ParamsE)
        /*04b8*/ 	.word	0x00000000


	//----- nvinfo : EIATTR_MIN_STACK_SIZE
	.align		4
.L_212:
        /*04bc*/ 	.byte	0x04, 0x12
        /*04be*/ 	.short	(.L_214 - .L_213)
	.align		4
.L_213:
        /*04c0*/ 	.word	index@(_ZN7cutlass13device_kernelIN5flash19enable_sm80_to_sm89INS1_16FlashAttnFwdSm80INS1_25CollectiveMainloopFwdSm80ILi8ELi1ELb0EN4cute5tupleIJNS5_1CILi128EEENS7_ILi48EEENS7_ILi256EEEEEELi256ENS_10bfloat16_tEfNS_4arch4Sm80ELb0ELb0ELb0ELb1ELb1ELb1ELb1ELb1EEENS1_21CollectiveEpilogueFwdINS6_IJS8_SA_S9_EEENS6_IJNS7_ILi1EEESI_SI_EEESC_SE_Li256ELb1ELb1ELb1ELb0EEENS1_36VarlenDynamicPersistentTileSchedulerILi128ELi48ELi256ELi256ELb1ELb1ELb0ELb0ELb1ELb1EEEEEEEEEvNT_6ParamsE)
        /*04c4*/ 	.word	0x00000000


	//----- nvinfo : EIATTR_MIN_STACK_SIZE
	.align		4
.L_214:
        /*04c8*/ 	.byte	0x04, 0x12
        /*04ca*/ 	.short	(.L_216 - .L_215)
	.align		4
.L_215:
        /*04cc*/ 	.word	index@(_ZN7cutlass13device_kernelIN5flash19enable_sm80_to_sm89INS1_16FlashAttnFwdSm80INS1_25CollectiveMainloopFwdSm80ILi8ELi1ELb0EN4cute5tupleIJNS5_1CILi128EEENS7_ILi64EEENS7_ILi256EEEEEELi256ENS_10bfloat16_tEfNS_4arch4Sm80ELb0ELb1ELb0ELb0ELb1ELb0ELb1ELb1EEENS1_21CollectiveEpilogueFwdINS6_IJS8_SA_S9_EEENS6_IJNS7_ILi1EEESI_SI_EEESC_SE_Li256ELb0ELb1ELb1ELb0EEENS1_19SingleTileSchedulerILb0ELb1ELb1ELi128EEEEEEEEEvNT_6ParamsE)
        /*04d0*/ 	.word	0x00000000


	//----- nvinfo : EIATTR_MIN_STACK_SIZE
	.align		4
.L_216:
        /*04d4*/ 	.byte	0x04, 0x12
        /*04d6*/ 	.short	(.L_218 - .L_217)
	.align		4
.L_217:
        /*04d8*/ 	.word	index@(_ZN7cutlass13device_kernelIN5flash19enable_sm80_to_sm89INS1_16FlashAttnFwdSm80INS1_25CollectiveMainloopFwdSm80ILi8ELi1ELb0EN4cute5tupleIJNS5_1CILi128EEENS7_ILi64EEENS7_ILi256EEEEEELi256ENS_10bfloat16_tEfNS_4arch4Sm80ELb0ELb1ELb0ELb1ELb1ELb0ELb1ELb1EEENS1_21CollectiveEpilogueFwdINS6_IJS8_SA_S9_EEENS6_IJNS7_ILi1EEESI_SI_EEESC_SE_Li256ELb1ELb1ELb1ELb0EEENS1_36VarlenDynamicPersistentTileSchedulerILi128ELi64ELi256ELi256ELb1ELb1ELb0ELb1ELb0ELb1EEEEEEEEEvNT_6ParamsE)
        /*04dc*/ 	.word	0x00000000


	//----- nvinfo : EIATTR_MIN_STACK_SIZE
	.align		4
.L_218:
        /*04e0*/ 	.byte	0x04, 0x12
        /*04e2*/ 	.short	(.L_220 - .L_219)
	.align		4
.L_219:
        /*04e4*/ 	.word	index@(_ZN7cutlass13device_kernelIN5flash19enable_sm80_to_sm89INS1_16FlashAttnFwdSm80INS1_25CollectiveMainloopFwdSm80ILi8ELi1ELb0EN4cute5tupleIJNS5_1CILi128EEENS7_ILi48EEENS7_ILi256EEEEEELi256ENS_10bfloat16_tEfNS_4arch4Sm80ELb0ELb1ELb0ELb1ELb1ELb1ELb1ELb1EEENS1_21CollectiveEpilogueFwdINS6_IJS8_SA_S9_EEENS6_IJNS7_ILi1EEESI_SI_EEESC_SE_Li256ELb1ELb1ELb1ELb0EEENS1_36VarlenDynamicPersistentTileSchedulerILi128ELi48ELi256ELi256ELb1ELb1ELb0ELb1ELb0ELb1EEEEEEEEEvNT_6ParamsE)
        /*04e8*/ 	.word	0x00000000


	//----- nvinfo : EIATTR_MIN_STACK_SIZE
	.align		4
.L_220:
        /*04ec*/ 	.byte	0x04, 0x12
        /*04ee*/ 	.short	(.L_222 - .L_221)
	.align		4
.L_221:
        /*04f0*/ 	.word	index@(_ZN7cutlass13device_kernelIN5flash19enable_sm80_to_sm89INS1_16FlashAttnFwdSm80INS1_25CollectiveMainloopFwdSm80ILi8ELi1ELb0EN4cute5tupleIJNS5_1CILi128EEENS7_ILi96EEENS7_ILi256EEEEEELi256ENS_10bfloat16_tEfNS_4arch4Sm80ELb1ELb0ELb0ELb0ELb1ELb0ELb1ELb1EEENS1_21CollectiveEpilogueFwdINS6_IJS8_SA_S9_EEENS6_IJNS7_ILi1EEESI_SI_EEESC_SE_Li256ELb0ELb1ELb1ELb0EEENS1_30DynamicPersistentTileSchedulerILi256ELi256ELb1ELb1ELb0EEEEEEEEEvNT_6ParamsE)
        /*04f4*/ 	.word	0x00000000


	//----- nvinfo : EIATTR_MIN_STACK_SIZE
	.align		4
.L_222:
        /*04f8*/ 	.byte	0x04, 0x12
        /*04fa*/ 	.short	(.L_224 - .L_223)
	.align		4
.L_223:
        /*04fc*/ 	.word	index@(_ZN7cutlass13device_kernelIN5flash19enable_sm80_to_sm89INS1_16FlashAttnFwdSm80INS1_25CollectiveMainloopFwdSm80ILi8ELi1ELb0EN4cute5tupleIJNS5_1CILi128EEENS7_ILi64EEENS7_ILi256EEEEEELi256ENS_10bfloat16_tEfNS_4arch4Sm80ELb1ELb0ELb0ELb1ELb1ELb0ELb1ELb1EEENS1_21CollectiveEpilogueFwdINS6_IJS8_SA_S9_EEENS6_IJNS7_ILi1EEESI_SI_EEESC_SE_Li256ELb1ELb1ELb1ELb0EEENS1_36VarlenDynamicPersistentTileSchedulerILi128ELi64ELi256ELi256ELb1ELb1ELb0ELb1ELb1ELb1EEEEEEEEEvNT_6ParamsE)
        /*0500*/ 	.word	0x00000000


	//----- nvinfo : EIATTR_MIN_STACK_SIZE
	.align		4
.L_224:
        /*0504*/ 	.byte	0x04, 0x12
        /*0506*/ 	.short	(.L_226 - .L_225)
	.align		4
.L_225:
        /*0508*/ 	.word	index@(_ZN7cutlass13device_kernelIN5flash19enable_sm80_to_sm89INS1_16FlashAttnFwdSm80INS1_25CollectiveMainloopFwdSm80ILi8ELi1ELb0EN4cute5tupleIJNS5_1CILi128EEENS7_ILi48EEENS7_ILi256EEEEEELi256ENS_10bfloat16_tEfNS_4arch4Sm80ELb1ELb0ELb0ELb1ELb1ELb1ELb1ELb1EEENS1_21CollectiveEpilogueFwdINS6_IJS8_SA_S9_EEENS6_IJNS7_ILi1EEESI_SI_EEESC_SE_Li256ELb1ELb1ELb1ELb0EEENS1_36VarlenDynamicPersistentTileSchedulerILi128ELi48ELi256ELi256ELb1ELb1ELb0ELb1ELb1ELb1EEEEEEEEEvNT_6ParamsE)
        /*050c*/ 	.word	0x00000000
.L_226:


//--------------------- .nv.compat                --------------------------
	.section	.nv.compat,"",@"SHT_CUDA_COMPAT_INFO"
	.align	4
        /*0000*/ 	.byte	0x02, 0x09, 0x01, 0x00, 0x02, 0x02, 0x01, 0x00, 0x02, 0x05, 0x05, 0x00, 0x03, 0x07, 0x01, 0x01
        /*0010*/ 	.byte	0x02, 0x03, 0x00, 0x00, 0x02, 0x06, 0x01, 0x00, 0x04, 0x0b, 0x08, 0x00, 0x00, 0x00, 0x00, 0x00
        /*0020*/ 	.byte	0x00, 0x00, 0x00, 0x00


//--------------------- .nv.info._ZN7cutlass13device_kernelIN5flash19enable_sm80_to_sm89INS1_16FlashAttnFwdSm80INS1_25CollectiveMainloopFwdSm80ILi8ELi1ELb1EN4cute5tupleIJNS5_1CILi128EEENS7_ILi64EEENS7_ILi256EEEEEELi256ENS_10bfloat16_tEfNS_4arch4Sm80ELb0ELb0ELb1ELb0ELb1ELb0ELb1ELb1EEENS1_21CollectiveEpilogueFwdINS6_IJS8_SA_S9_EEENS6_IJNS7_ILi1EEESI_SI_EEESC_SE_Li256ELb0ELb1ELb1ELb0EEENS1_19SingleTileSchedulerILb0ELb1ELb1ELi128EEEEEEEEEvNT_6ParamsE --------------------------
	.section	.nv.info._ZN7cutlass13device_kernelIN5flash19enable_sm80_to_sm89INS1_16FlashAttnFwdSm80INS1_25CollectiveMainloopFwdSm80ILi8ELi1ELb1EN4cute5tupleIJNS5_1CILi128EEENS7_ILi64EEENS7_ILi256EEEEEELi256ENS_10bfloat16_tEfNS_4arch4Sm80ELb0ELb0ELb1ELb0ELb1ELb0ELb1ELb1EEENS1_21CollectiveEpilogueFwdINS6_IJS8_SA_S9_EEENS6_IJNS7_ILi1EEESI_SI_EEESC_SE_Li256ELb0ELb1ELb1ELb0EEENS1_19SingleTileSchedulerILb0ELb1ELb1ELi128EEEEEEEEEvNT_6ParamsE,"",@"SHT_CUDA_INFO"
	.sectionflags	@""
	.align	4


	//----- nvinfo : EIATTR_CUDA_API_VERSION
	.align		4
        /*0000*/ 	.byte	0x04, 0x37
        /*0002*/ 	.short	(.L_228 - .L_227)
.L_227:
        /*0004*/ 	.word	0x00000082


	//----- nvinfo : EIATTR_KPARAM_INFO
	.align		4
.L_228:
        /*0008*/ 	.byte	0x04, 0x17
        /*000a*/ 	.short	(.L_230 - .L_229)
.L_229:
        /*000c*/ 	.word	0x00000000
        /*0010*/ 	.short	0x0000
        /*0012*/ 	.short	0x0000
        /*0014*/ 	.byte	0x00, 0xf0, 0x61, 0x10


	//----- nvinfo : EIATTR_SPARSE_MMA_MASK
	.align		4
.L_230:
        /*0018*/ 	.byte	0x03, 0x50
        /*001a*/ 	.short	0x0000


	//----- nvinfo : EIATTR_MAXREG_COUNT
	.align		4
        /*001c*/ 	.byte	0x03, 0x1b
        /*001e*/ 	.short	0x00ff


	//----- nvinfo : EIATTR_MERCURY_ISA_VERSION
	.align		4
        /*0020*/ 	.byte	0x03, 0x5f
        /*0022*/ 	.short	0x0101


	//----- nvinfo : EIATTR_EXIT_INSTR_OFFSETS
	.align		4
        /*0024*/ 	.byte	0x04, 0x1c
        /*0026*/ 	.short	(.L_232 - .L_231)


	//   ....[0]....
.L_231:
        /*0028*/ 	.word	0x00000010


	//----- nvinfo : EIATTR_MAX_THREADS
	.align		4
.L_232:
        /*002c*/ 	.byte	0x04, 0x05
        /*002e*/ 	.short	(.L_234 - .L_233)
.L_233:
        /*0030*/ 	.word	0x00000100
        /*0034*/ 	.word	0x00000001
        /*0038*/ 	.word	0x00000001


	//----- nvinfo : EIATTR_CBANK_PARAM_SIZE
	.align		4
.L_234:
        /*003c*/ 	.byte	0x03, 0x19
        /*003e*/ 	.short	0x0418


	//----- nvinfo : EIATTR_PARAM_CBANK
	.align		4
        /*0040*/ 	.byte	0x04, 0x0a
        /*0042*/ 	.short	(.L_236 - .L_235)
	.align		4
.L_235:
        /*0044*/ 	.word	index@(.nv.constant0._ZN7cutlass13device_kernelIN5flash19enable_sm80_to_sm89INS1_16FlashAttnFwdSm80INS1_25CollectiveMainloopFwdSm80ILi8ELi1ELb1EN4cute5tupleIJNS5_1CILi128EEENS7_ILi64EEENS7_ILi256EEEEEELi256ENS_10bfloat16_tEfNS_4arch4Sm80ELb0ELb0ELb1ELb0ELb1ELb0ELb1ELb1EEENS1_21CollectiveEpilogueFwdINS6_IJS8_SA_S9_EEENS6_IJNS7_ILi1EEESI_SI_EEESC_SE_Li256ELb0ELb1ELb1ELb0EEENS1_19SingleTileSchedulerILb0ELb1ELb1ELi128EEEEEEEEEvNT_6ParamsE)
        /*0048*/ 	.short	0x0210
        /*004a*/ 	.short	0x0418


	//----- nvinfo : EIATTR_SW_WAR
	.align		4
.L_236:
        /*004c*/ 	.byte	0x04, 0x36
        /*004e*/ 	.short	(.L_238 - .L_237)
.L_237:
        /*0050*/ 	.word	0x00000008
.L_238:


//--------------------- .nv.info._ZN7cutlass13device_kernelIN5flash19enable_sm80_to_sm89INS1_16FlashAttnFwdSm80INS1_25CollectiveMainloopFwdSm80ILi8ELi1ELb1EN4cute5tupleIJNS5_1CILi128EEENS7_ILi48EEENS7_ILi256EEEEEELi256ENS_10bfloat16_tEfNS_4arch4Sm80ELb0ELb0ELb1ELb1ELb1ELb0ELb1ELb1EEENS1_21CollectiveEpilogueFwdINS6_IJS8_SA_S9_EEENS6_IJNS7_ILi1EEESI_SI_EEESC_SE_Li256ELb1ELb1ELb1ELb0EEENS1_36VarlenDynamicPersistentTileSchedulerILi128ELi48ELi256ELi256ELb1ELb1ELb0ELb0ELb1ELb1EEEEEEEEEvNT_6ParamsE --------------------------
	.section	.nv.info._ZN7cutlass13device_kernelIN5flash19enable_sm80_to_sm89INS1_16FlashAttnFwdSm80INS1_25CollectiveMainloopFwdSm80ILi8ELi1ELb1EN4cute5tupleIJNS5_1CILi128EEENS7_ILi48EEENS7_ILi256EEEEEELi256ENS_10bfloat16_tEfNS_4arch4Sm80ELb0ELb0ELb1ELb1ELb1ELb0ELb1ELb1EEENS1_21CollectiveEpilogueFwdINS6_IJS8_SA_S9_EEENS6_IJNS7_ILi1EEESI_SI_EEESC_SE_Li256ELb1ELb1ELb1ELb0EEENS1_36VarlenDynamicPersistentTileSchedulerILi128ELi48ELi256ELi256ELb1ELb1ELb0ELb0ELb1ELb1EEEEEEEEEvNT_6ParamsE,"",@"SHT_CUDA_INFO"
	.sectionflags	@""
	.align	4


	//----- nvinfo : EIATTR_CUDA_API_VERSION
	.align		4
        /*0000*/ 	.byte	0x04, 0x37
        /*0002*/ 	.short	(.L_240 - .L_239)
.L_239:
        /*0004*/ 	.word	0x00000082


	//----- nvinfo : EIATTR_KPARAM_INFO
	.align		4
.L_240:
        /*0008*/ 	.byte	0x04, 0x17
        /*000a*/ 	.short	(.L_242 - .L_241)
.L_241:
        /*000c*/ 	.word	0x00000000
        /*0010*/ 	.short	0x0000
        /*0012*/ 	.short	0x0000
        /*0014*/ 	.byte	0x00, 0xf0, 0xe1, 0x10


	//----- nvinfo : EIATTR_SPARSE_MMA_MASK
	.align		4
.L_242:
        /*0018*/ 	.byte	0x03, 0x50
        /*001a*/ 	.short	0x0000


	//----- nvinfo : EIATTR_MAXREG_COUNT
	.align		4
        /*001c*/ 	.byte	0x03, 0x1b
        /*001e*/ 	.short	0x00ff


	//----- nvinfo : EIATTR_MERCURY_ISA_VERSION
	.align		4
        /*0020*/ 	.byte	0x03, 0x5f
        /*0022*/ 	.short	0x0101


	//----- nvinfo : EIATTR_EXIT_INSTR_OFFSETS
	.align		4
        /*0024*/ 	.byte	0x04, 0x1c
        /*0026*/ 	.short	(.L_244 - .L_243)


	//   ....[0]....
.L_243:
        /*0028*/ 	.word	0x00000010


	//----- nvinfo : EIATTR_MAX_THREADS
	.align		4
.L_244:
        /*002c*/ 	.byte	0x04, 0x05
        /*002e*/ 	.short	(.L_246 - .L_245)
.L_245:
        /*0030*/ 	.word	0x00000100
        /*0034*/ 	.word	0x00000001
        /*0038*/ 	.word	0x00000001


	//----- nvinfo : EIATTR_CBANK_PARAM_SIZE
	.align		4
.L_246:
        /*003c*/ 	.byte	0x03, 0x19
        /*003e*/ 	.short	0x0438


	//----- nvinfo : EIATTR_PARAM_CBANK
	.align		4
        /*0040*/ 	.byte	0x04, 0x0a
        /*0042*/ 	.short	(.L_248 - .L_247)
	.align		4
.L_247:
        /*0044*/ 	.word	index@(.nv.constant0._ZN7cutlass13device_kernelIN5flash19enable_sm80_to_sm89INS1_16FlashAttnFwdSm80INS1_25CollectiveMainloopFwdSm80ILi8ELi1ELb1EN4cute5tupleIJNS5_1CILi128EEENS7_ILi48EEENS7_ILi256EEEEEELi256ENS_10bfloat16_tEfNS_4arch4Sm80ELb0ELb0ELb1ELb1ELb1ELb0ELb1ELb1EEENS1_21CollectiveEpilogueFwdINS6_IJS8_SA_S9_EEENS6_IJNS7_ILi1EEESI_SI_EEESC_SE_Li256ELb1ELb1ELb1ELb0EEENS1_36VarlenDynamicPersistentTileSchedulerILi128ELi48ELi256ELi256ELb1ELb1ELb0ELb0ELb1ELb1EEEEEEEEEvNT_6ParamsE)
        /*0048*/ 	.short	0x0210
        /*004a*/ 	.short	0x0438


	//----- nvinfo : EIATTR_SW_WAR
	.align		4
.L_248:
        /*004c*/ 	.byte	0x04, 0x36
        /*004e*/ 	.short	(.L_250 - .L_249)
.L_249:
        /*0050*/ 	.word	0x00000008
.L_250:


//--------------------- .nv.info._ZN7cutlass13device_kernelIN5flash19enable_sm80_to_sm89INS1_16FlashAttnFwdSm80INS1_25CollectiveMainloopFwdSm80ILi8ELi1ELb0EN4cute5tupleIJNS5_1CILi128EEENS7_ILi32EEENS7_ILi256EEEEEELi256ENS_10bfloat16_tEfNS_4arch4Sm80ELb0ELb0ELb1ELb1ELb1ELb1ELb1ELb1EEENS1_21CollectiveEpilogueFwdINS6_IJS8_SA_S9_EEENS6_IJNS7_ILi1EEESI_SI_EEESC_SE_Li256ELb1ELb1ELb1ELb0EEENS1_36VarlenDynamicPersistentTileSchedulerILi128ELi32ELi256ELi256ELb1ELb1ELb0ELb0ELb1ELb1EEEEEEEEEvNT_6ParamsE --------------------------
	.section	.nv.info._ZN7cutlass13device_kernelIN5flash19enable_sm80_to_sm89INS1_16FlashAttnFwdSm80INS1_25CollectiveMainloopFwdSm80ILi8ELi1ELb0EN4cute5tupleIJNS5_1CILi128EEENS7_ILi32EEENS7_ILi256EEEEEELi256ENS_10bfloat16_tEfNS_4arch4Sm80ELb0ELb0ELb1ELb1ELb1ELb1ELb1ELb1EEENS1_21CollectiveEpilogueFwdINS6_IJS8_SA_S9_EEENS6_IJNS7_ILi1EEESI_SI_EEESC_SE_Li256ELb1ELb1ELb1ELb0EEENS1_36VarlenDynamicPersistentTileSchedulerILi128ELi32ELi256ELi256ELb1ELb1ELb0ELb0ELb1ELb1EEEEEEEEEvNT_6ParamsE,"",@"SHT_CUDA_INFO"
	.sectionflags	@""
	.align	4


	//----- nvinfo : EIATTR_CUDA_API_VERSION
	.align		4
        /*0000*/ 	.byte	0x04, 0x37
        /*0002*/ 	.short	(.L_252 - .L_251)
.L_251:
        /*0004*/ 	.word	0x00000082


	//----- nvinfo : EIATTR_KPARAM_INFO
	.align		4
.L_252:
        /*0008*/ 	.byte	0x04, 0x17
        /*000a*/ 	.short	(.L_254 - .L_253)
.L_253:
        /*000c*/ 	.word	0x00000000
        /*0010*/ 	.short	0x0000
        /*0012*/ 	.short	0x0000
        /*0014*/ 	.byte	0x00, 0xf0, 0xe1, 0x10


	//----- nvinfo : EIATTR_SPARSE_MMA_MASK
	.align		4
.L_254:
        /*0018*/ 	.byte	0x03, 0x50
        /*001a*/ 	.short	0x0000


	//----- nvinfo : EIATTR_MAXREG_COUNT
	.align		4
        /*001c*/ 	.byte	0x03, 0x1b
        /*001e*/ 	.short	0x00ff


	//----- nvinfo : EIATTR_MERCURY_ISA_VERSION
	.align		4
        /*0020*/ 	.byte	0x03, 0x5f
        /*0022*/ 	.short	0x0101


	//----- nvinfo : EIATTR_EXIT_INSTR_OFFSETS
	.align		4
        /*0024*/ 	.byte	0x04, 0x1c
        /*0026*/ 	.short	(.L_256 - .L_255)


	//   ....[0]....
.L_255:
        /*0028*/ 	.word	0x00000010


	//----- nvinfo : EIATTR_MAX_THREADS
	.align		4
.L_256:
        /*002c*/ 	.byte	0x04, 0x05
        /*002e*/ 	.short	(.L_258 - .L_257)
.L_257:
        /*0030*/ 	.word	0x00000100
        /*0034*/ 	.word	0x00000001
        /*0038*/ 	.word	0x00000001


	//----- nvinfo : EIATTR_CBANK_PARAM_SIZE
	.align		4
.L_258:
        /*003c*/ 	.byte	0x03, 0x19
        /*003e*/ 	.short	0x0438


	//----- nvinfo : EIATTR_PARAM_CBANK
	.align		4
        /*0040*/ 	.byte	0x04, 0x0a
        /*0042*/ 	.short	(.L_260 - .L_259)
	.align		4
.L_259:
        /*0044*/ 	.word	index@(.nv.constant0._ZN7cutlass13device_kernelIN5flash19enable_sm80_to_sm89INS1_16FlashAttnFwdSm80INS1_25CollectiveMainloopFwdSm80ILi8ELi1ELb0EN4cute5tupleIJNS5_1CILi128EEENS7_ILi32EEENS7_ILi256EEEEEELi256ENS_10bfloat16_tEfNS_4arch4Sm80ELb0ELb0ELb1ELb1ELb1ELb1ELb1ELb1EEENS1_21CollectiveEpilogueFwdINS6_IJS8_SA_S9_EEENS6_IJNS7_ILi1EEESI_SI_EEESC_SE_Li256ELb1ELb1ELb1ELb0EEENS1_36VarlenDynamicPersistentTileSchedulerILi128ELi32ELi256ELi256ELb1ELb1ELb0ELb0ELb1ELb1EEEEEEEEEvNT_6ParamsE)
        /*0048*/ 	.short	0x0210
        /*004a*/ 	.short	0x0438


	//----- nvinfo : EIATTR_SW_WAR
	.align		4
.L_260:
        /*004c*/ 	.byte	0x04, 0x36
        /*004e*/ 	.short	(.L_262 - .L_261)
.L_261:
        /*0050*/ 	.word	0x00000008
.L_262:


//--------------------- .nv.info._ZN7cutlass13device_kernelIN5flash19enable_sm80_to_sm89INS1_16FlashAttnFwdSm80INS1_25CollectiveMainloopFwdSm80ILi8ELi1ELb1EN4cute5tupleIJNS5_1CILi128EEENS7_ILi48EEENS7_ILi256EEEEEELi256ENS_10bfloat16_tEfNS_4arch4Sm80ELb0ELb1ELb1ELb0ELb1ELb0ELb1ELb1EEENS1_21CollectiveEpilogueFwdINS6_IJS8_SA_S9_EEENS6_IJNS7_ILi1EEESI_SI_EEESC_SE_Li256ELb0ELb1ELb1ELb0EEENS1_19SingleTileSchedulerILb0ELb1ELb1ELi128EEEEEEEEEvNT_6ParamsE --------------------------
	.section	.nv.info._ZN7cutlass13device_kernelIN5flash19enable_sm80_to_sm89INS1_16FlashAttnFwdSm80INS1_25CollectiveMainloopFwdSm80ILi8ELi1ELb1EN4cute5tupleIJNS5_1CILi128EEENS7_ILi48EEENS7_ILi256EEEEEELi256ENS_10bfloat16_tEfNS_4arch4Sm80ELb0ELb1ELb1ELb0ELb1ELb0ELb1ELb1EEENS1_21CollectiveEpilogueFwdINS6_IJS8_SA_S9_EEENS6_IJNS7_ILi1EEESI_SI_EEESC_SE_Li256ELb0ELb1ELb1ELb0EEENS1_19SingleTileSchedulerILb0ELb1ELb1ELi128EEEEEEEEEvNT_6ParamsE,"",@"SHT_CUDA_INFO"
	.sectionflags	@""
	.align	4


	//----- nvinfo : EIATTR_CUDA_API_VERSION
	.align		4
        /*0000*/ 	.byte	0x04, 0x37
        /*0002*/ 	.short	(.L_264 - .L_263)
.L_263:
        /*0004*/ 	.word	0x00000082


	//----- nvinfo : EIATTR_KPARAM_INFO
	.align		4
.L_264:
        /*0008*/ 	.byte	0x04, 0x17
        /*000a*/ 	.short	(.L_266 - .L_265)
.L_265:
        /*000c*/ 	.word	0x00000000
        /*0010*/ 	.short	0x0000
        /*0012*/ 	.short	0x0000
        /*0014*/ 	.byte	0x00, 0xf0, 0x61, 0x10


	//----- nvinfo : EIATTR_SPARSE_MMA_MASK
	.align		4
.L_266:
        /*0018*/ 	.byte	0x03, 0x50
        /*001a*/ 	.short	0x0000


	//----- nvinfo : EIATTR_MAXREG_COUNT
	.align		4
        /*001c*/ 	.byte	0x03, 0x1b
        /*001e*/ 	.short	0x00ff


	//----- nvinfo : EIATTR_MERCURY_ISA_VERSION
	.align		4
        /*0020*/ 	.byte	0x03, 0x5f
        /*0022*/ 	.short	0x0101


	//----- nvinfo : EIATTR_EXIT_INSTR_OFFSETS
	.align		4
        /*0024*/ 	.byte	0x04, 0x1c
        /*0026*/ 	.short	(.L_268 - .L_267)


	//   ....[0]....
.L_267:
        /*0028*/ 	.word	0x00000010


	//----- nvinfo : EIATTR_MAX_THREADS
	.align		4
.L_268:
        /*002c*/ 	.byte	0x04, 0x05
        /*002e*/ 	.short	(.L_270 - .L_269)
.L_269:
        /*0030*/ 	.word	0x00000100
        /*0034*/ 	.word	0x00000001
        /*0038*/ 	.word	0x00000001


	//----- nvinfo : EIATTR_CBANK_PARAM_SIZE
	.align		4
.L_270:
        /*003c*/ 	.byte	0x03, 0x19
        /*003e*/ 	.short	0x0418


	//----- nvinfo : EIATTR_PARAM_CBANK
	.align		4
        /*0040*/ 	.byte	0x04, 0x0a
        /*0042*/ 	.short	(.L_272 - .L_271)
	.align		4
.L_271:
        /*0044*/ 	.word	index@(.nv.constant0._ZN7cutlass13device_kernelIN5flash19enable_sm80_to_sm89INS1_16FlashAttnFwdSm80INS1_25CollectiveMainloopFwdSm80ILi8ELi1ELb1EN4cute5tupleIJNS5_1CILi128EEENS7_ILi48EEENS7_ILi256EEEEEELi256ENS_10bfloat16_tEfNS_4arch4Sm80ELb0ELb1ELb1ELb0ELb1ELb0ELb1ELb1EEENS1_21CollectiveEpilogueFwdINS6_IJS8_SA_S9_EEENS6_IJNS7_ILi1EEESI_SI_EEESC_SE_Li256ELb0ELb1ELb1ELb0EEENS1_19SingleTileSchedulerILb0ELb1ELb1ELi128EEEEEEEEEvNT_6ParamsE)
        /*0048*/ 	.short	0x0210
        /*004a*/ 	.short	0x0418


	//----- nvinfo : EIATTR_SW_WAR
	.align		4
.L_272:
        /*004c*/ 	.byte	0x04, 0x36
        /*004e*/ 	.short	(.L_274 - .L_273)
.L_273:
        /*0050*/ 	.word	0x00000008
.L_274:


//--------------------- .nv.info._ZN7cutlass13device_kernelIN5flash19enable_sm80_to_sm89INS1_16FlashAttnFwdSm80INS1_25CollectiveMainloopFwdSm80ILi8ELi1ELb1EN4cute5tupleIJNS5_1CILi128EEENS7_ILi48EEENS7_ILi256EEEEEELi256ENS_10bfloat16_tEfNS_4arch4Sm80ELb0ELb1ELb1ELb1ELb1ELb0ELb1ELb1EEENS1_21CollectiveEpilogueFwdINS6_IJS8_SA_S9_EEENS6_IJNS7_ILi1EEESI_SI_EEESC_SE_Li256ELb1ELb1ELb1ELb0EEENS1_36VarlenDynamicPersistentTileSchedulerILi128ELi48ELi256ELi256ELb1ELb1ELb0ELb1ELb0ELb1EEEEEEEEEvNT_6ParamsE --------------------------
	.section	.nv.info._ZN7cutlass13device_kernelIN5flash19enable_sm80_to_sm89INS1_16FlashAttnFwdSm80INS1_25CollectiveMainloopFwdSm80ILi8ELi1ELb1EN4cute5tupleIJNS5_1CILi128EEENS7_ILi48EEENS7_ILi256EEEEEELi256ENS_10bfloat16_tEfNS_4arch4Sm80ELb0ELb1ELb1ELb1ELb1ELb0ELb1ELb1EEENS1_21CollectiveEpilogueFwdINS6_IJS8_SA_S9_EEENS6_IJNS7_ILi1EEESI_SI_EEESC_SE_Li256ELb1ELb1ELb1ELb0EEENS1_36VarlenDynamicPersistentTileSchedulerILi128ELi48ELi256ELi256ELb1ELb1ELb0ELb1ELb0ELb1EEEEEEEEEvNT_6ParamsE,"",@"SHT_CUDA_INFO"
	.sectionflags	@""
	.align	4


	//----- nvinfo : EIATTR_CUDA_API_VERSION
	.align		4
        /*0000*/ 	.byte	0x04, 0x37
        /*0002*/ 	.short	(.L_276 - .L_275)
.L_275:
        /*0004*/ 	.word	0x00000082


	//----- nvinfo : EIATTR_KPARAM_INFO
	.align		4
.L_276:
        /*0008*/ 	.byte	0x04, 0x17
        /*000a*/ 	.short	(.L_278 - .L_277)
.L_277:
        /*000c*/ 	.word	0x00000000
        /*0010*/ 	.short	0x0000
        /*0012*/ 	.short	0x0000
        /*0014*/ 	.byte	0x00, 0xf0, 0xe1, 0x10


	//----- nvinfo : EIATTR_SPARSE_MMA_MASK
	.align		4
.L_278:
        /*0018*/ 	.byte	0x03, 0x50
        /*001a*/ 	.short	0x0000


	//----- nvinfo : EIATTR_MAXREG_COUNT
	.align		4
        /*001c*/ 	.byte	0x03, 0x1b
        /*001e*/ 	.short	0x00ff


	//----- nvinfo : EIATTR_MERCURY_ISA_VERSION
	.align		4
        /*0020*/ 	.byte	0x03, 0x5f
        /*0022*/ 	.short	0x0101


	//----- nvinfo : EIATTR_EXIT_INSTR_OFFSETS
	.align		4
        /*0024*/ 	.byte	0x04, 0x1c
        /*0026*/ 	.short	(.L_280 - .L_279)


	//   ....[0]....
.L_279:
        /*0028*/ 	.word	0x00000010


	//----- nvinfo : EIATTR_MAX_THREADS
	.align		4
.L_280:
        /*002c*/ 	.byte	0x04, 0x05
        /*002e*/ 	.short	(.L_282 - .L_281)
.L_281:
        /*0030*/ 	.word	0x00000100
        /*0034*/ 	.word	0x00000001
        /*0038*/ 	.word	0x00000001


	//----- nvinfo : EIATTR_CBANK_PARAM_SIZE
	.align		4
.L_282:
        /*003c*/ 	.byte	0x03, 0x19
        /*003e*/ 	.short	0x0438


	//----- nvinfo : EIATTR_PARAM_CBANK
	.align		4
        /*0040*/ 	.byte	0x04, 0x0a
        /*0042*/ 	.short	(.L_284 - .L_283)
	.align		4
.L_283:
        /*0044*/ 	.word	index@(.nv.constant0._ZN7cutlass13device_kernelIN5flash19enable_sm80_to_sm89INS1_16FlashAttnFwdSm80INS1_25CollectiveMainloopFwdSm80ILi8ELi1ELb1EN4cute5tupleIJNS5_1CILi128EEENS7_ILi48EEENS7_ILi256EEEEEELi256ENS_10bfloat16_tEfNS_4arch4Sm80ELb0ELb1ELb1ELb1ELb1ELb0ELb1ELb1EEENS1_21CollectiveEpilogueFwdINS6_IJS8_SA_S9_EEENS6_IJNS7_ILi1EEESI_SI_EEESC_SE_Li256ELb1ELb1ELb1ELb0EEENS1_36VarlenDynamicPersistentTileSchedulerILi128ELi48ELi256ELi256ELb1ELb1ELb0ELb1ELb0ELb1EEEEEEEEEvNT_6ParamsE)
        /*0048*/ 	.short	0x0210
        /*004a*/ 	.short	0x0438


	//----- nvinfo : EIATTR_SW_WAR
	.align		4
.L_284:
        /*004c*/ 	.byte	0x04, 0x36
        /*004e*/ 	.short	(.L_286 - .L_285)
.L_285:
        /*0050*/ 	.word	0x00000008
.L_286:


//--------------------- .nv.info._ZN7cutlass13device_kernelIN5flash19enable_sm80_to_sm89INS1_16FlashAttnFwdSm80INS1_25CollectiveMainloopFwdSm80ILi8ELi1ELb0EN4cute5tupleIJNS5_1CILi128EEENS7_ILi32EEENS7_ILi256EEEEEELi256ENS_10bfloat16_tEfNS_4arch4Sm80ELb0ELb1ELb1ELb1ELb1ELb1ELb1ELb1EEENS1_21CollectiveEpilogueFwdINS6_IJS8_SA_S9_EEENS6_IJNS7_ILi1EEESI_SI_EEESC_SE_Li256ELb1ELb1ELb1ELb0EEENS1_36VarlenDynamicPersistentTileSchedulerILi128ELi32ELi256ELi256ELb1ELb1ELb0ELb1ELb0ELb1EEEEEEEEEvNT_6ParamsE --------------------------
	.section	.nv.info._ZN7cutlass13device_kernelIN5flash19enable_sm80_to_sm89INS1_16FlashAttnFwdSm80INS1_25CollectiveMainloopFwdSm80ILi8ELi1ELb0EN4cute5tupleIJNS5_1CILi128EEENS7_ILi32EEENS7_ILi256EEEEEELi256ENS_10bfloat16_tEfNS_4arch4Sm80ELb0ELb1ELb1ELb1ELb1ELb1ELb1ELb1EEENS1_21CollectiveEpilogueFwdINS6_IJS8_SA_S9_EEENS6_IJNS7_ILi1EEESI_SI_EEESC_SE_Li256ELb1ELb1ELb1ELb0EEENS1_36VarlenDynamicPersistentTileSchedulerILi128ELi32ELi256ELi256ELb1ELb1ELb0ELb1ELb0ELb1EEEEEEEEEvNT_6ParamsE,"",@"SHT_CUDA_INFO"
	.sectionflags	@""
	.align	4


	//----- nvinfo : EIATTR_CUDA_API_VERSION
	.align		4
        /*0000*/ 	.byte	0x04, 0x37
        /*0002*/ 	.short	(.L_288 - .L_287)
.L_287:
        /*0004*/ 	.word	0x00000082


	//----- nvinfo : EIATTR_KPARAM_INFO
	.align		4
.L_288:
        /*0008*/ 	.byte	0x04, 0x17
        /*000a*/ 	.short	(.L_290 - .L_289)
.L_289:
        /*000c*/ 	.word	0x00000000
        /*0010*/ 	.short	0x0000
        /*0012*/ 	.short	0x0000
        /*0014*/ 	.byte	0x00, 0xf0, 0xe1, 0x10


	//----- nvinfo : EIATTR_SPARSE_MMA_MASK
	.align		4
.L_290:
        /*0018*/ 	.byte	0x03, 0x50
        /*001a*/ 	.short	0x0000


	//----- nvinfo : EIATTR_MAXREG_COUNT
	.align		4
        /*001c*/ 	.byte	0x03, 0x1b
        /*001e*/ 	.short	0x00ff


	//----- nvinfo : EIATTR_MERCURY_ISA_VERSION
	.align		4
        /*0020*/ 	.byte	0x03, 0x5f
        /*0022*/ 	.short	0x0101


	//----- nvinfo : EIATTR_EXIT_INSTR_OFFSETS
	.align		4
        /*0024*/ 	.byte	0x04, 0x1c
        /*0026*/ 	.short	(.L_292 - .L_291)


	//   ....[0]....
.L_291:
        /*0028*/ 	.word	0x00000010


	//----- nvinfo : EIATTR_MAX_THREADS
	.align		4
.L_292:
        /*002c*/ 	.byte	0x04, 0x05
        /*002e*/ 	.short	(.L_294 - .L_293)
.L_293:
        /*0030*/ 	.word	0x00000100
        /*0034*/ 	.word	0x00000001
        /*0038*/ 	.word	0x00000001


	//----- nvinfo : EIATTR_CBANK_PARAM_SIZE
	.align		4
.L_294:
        /*003c*/ 	.byte	0x03, 0x19
        /*003e*/ 	.short	0x0438


	//----- nvinfo : EIATTR_PARAM_CBANK
	.align		4
        /*0040*/ 	.byte	0x04, 0x0a
        /*0042*/ 	.short	(.L_296 - .L_295)
	.align		4
.L_295:
        /*0044*/ 	.word	index@(.nv.constant0._ZN7cutlass13device_kernelIN5flash19enable_sm80_to_sm89INS1_16FlashAttnFwdSm80INS1_25CollectiveMainloopFwdSm80ILi8ELi1ELb0EN4cute5tupleIJNS5_1CILi128EEENS7_ILi32EEENS7_ILi256EEEEEELi256ENS_10bfloat16_tEfNS_4arch4Sm80ELb0ELb1ELb1ELb1ELb1ELb1ELb1ELb1EEENS1_21CollectiveEpilogueFwdINS6_IJS8_SA_S9_EEENS6_IJNS7_ILi1EEESI_SI_EEESC_SE_Li256ELb1ELb1ELb1ELb0EEENS1_36VarlenDynamicPersistentTileSchedulerILi128ELi32ELi256ELi256ELb1ELb1ELb0ELb1ELb0ELb1EEEEEEEEEvNT_6ParamsE)
        /*0048*/ 	.short	0x0210
        /*004a*/ 	.short	0x0438


	//----- nvinfo : EIATTR_SW_WAR
	.align		4
.L_296:
        /*004c*/ 	.byte	0x04, 0x36
        /*004e*/ 	.short	(.L_298 - .L_297)
.L_297:
        /*0050*/ 	.word	0x00000008
.L_298:


//--------------------- .nv.info._ZN7cutlass13device_kernelIN5flash19enable_sm80_to_sm89INS1_16FlashAttnFwdSm80INS1_25CollectiveMainloopFwdSm80ILi8ELi1ELb1EN4cute5tupleIJNS5_1CILi128EEENS7_ILi64EEENS7_ILi256EEEEEELi256ENS_10bfloat16_tEfNS_4arch4Sm80ELb1ELb0ELb1ELb0ELb1ELb0ELb1ELb1EEENS1_21CollectiveEpilogueFwdINS6_IJS8_SA_S9_EEENS6_IJNS7_ILi1EEESI_SI_EEESC_SE_Li256ELb0ELb1ELb1ELb0EEENS1_30DynamicPersistentTileSchedulerILi256ELi256ELb1ELb1ELb0EEEEEEEEEvNT_6ParamsE --------------------------
	.section	.nv.info._ZN7cutlass13device_kernelIN5flash19enable_sm80_to_sm89INS1_16FlashAttnFwdSm80INS1_25CollectiveMainloopFwdSm80ILi8ELi1ELb1EN4cute5tupleIJNS5_1CILi128EEENS7_ILi64EEENS7_ILi256EEEEEELi256ENS_10bfloat16_tEfNS_4arch4Sm80ELb1ELb0ELb1ELb0ELb1ELb0ELb1ELb1EEENS1_21CollectiveEpilogueFwdINS6_IJS8_SA_S9_EEENS6_IJNS7_ILi1EEESI_SI_EEESC_SE_Li256ELb0ELb1ELb1ELb0EEENS1_30DynamicPersistentTileSchedulerILi256ELi256ELb1ELb1ELb0EEEEEEEEEvNT_6ParamsE,"",@"SHT_CUDA_INFO"
	.sectionflags	@""
	.align	4


	//----- nvinfo : EIATTR_CUDA_API_VERSION
	.align		4
        /*0000*/ 	.byte	0x04, 0x37
        /*0002*/ 	.short	(.L_300 - .L_299)
.L_299:
        /*0004*/ 	.word	0x00000082


	//----- nvinfo : EIATTR_KPARAM_INFO
	.align		4
.L_300:
        /*0008*/ 	.byte	0x04, 0x17
        /*000a*/ 	.short	(.L_302 - .L_301)
.L_301:
        /*000c*/ 	.word	0x00000000
        /*0010*/ 	.short	0x0000
        /*0012*/ 	.short	0x0000
        /*0014*/ 	.byte	0x00, 0xf0, 0xa1, 0x10


	//----- nvinfo : EIATTR_SPARSE_MMA_MASK
	.align		4
.L_302:
        /*0018*/ 	.byte	0x03, 0x50
        /*001a*/ 	.short	0x0000


	//----- nvinfo : EIATTR_MAXREG_COUNT
	.align		4
        /*001c*/ 	.byte	0x03, 0x1b
        /*001e*/ 	.short	0x00ff


	//----- nvinfo : EIATTR_MERCURY_ISA_VERSION
	.align		4
        /*0020*/ 	.byte	0x03, 0x5f
        /*0022*/ 	.short	0x0101


	//----- nvinfo : EIATTR_EXIT_INSTR_OFFSETS
	.align		4
        /*0024*/ 	.byte	0x04, 0x1c
        /*0026*/ 	.short	(.L_304 - .L_303)


	//   ....[0]....
.L_303:
        /*0028*/ 	.word	0x00000010


	//----- nvinfo : EIATTR_MAX_THREADS
	.align		4
.L_304:
        /*002c*/ 	.byte	0x04, 0x05
        /*002e*/ 	.short	(.L_306 - .L_305)
.L_305:
        /*0030*/ 	.word	0x00000100
        /*0034*/ 	.word	0x00000001
        /*0038*/ 	.word	0x00000001


	//----- nvinfo : EIATTR_CBANK_PARAM_SIZE
	.align		4
.L_306:
        /*003c*/ 	.byte	0x03, 0x19
        /*003e*/ 	.short	0x0428


	//----- nvinfo : EIATTR_PARAM_CBANK
	.align		4
        /*0040*/ 	.byte	0x04, 0x0a
        /*0042*/ 	.short	(.L_308 - .L_307)
	.align		4
.L_307:
        /*0044*/ 	.word	index@(.nv.constant0._ZN7cutlass13device_kernelIN5flash19enable_sm80_to_sm89INS1_16FlashAttnFwdSm80INS1_25CollectiveMainloopFwdSm80ILi8ELi1ELb1EN4cute5tupleIJNS5_1CILi128EEENS7_ILi64EEENS7_ILi256EEEEEELi256ENS_10bfloat16_tEfNS_4arch4Sm80ELb1ELb0ELb1ELb0ELb1ELb0ELb1ELb1EEENS1_21CollectiveEpilogueFwdINS6_IJS8_SA_S9_EEENS6_IJNS7_ILi1EEESI_SI_EEESC_SE_Li256ELb0ELb1ELb1ELb0EEENS1_30DynamicPersistentTileSchedulerILi256ELi256ELb1ELb1ELb0EEEEEEEEEvNT_6ParamsE)
        /*0048*/ 	.short	0x0210
        /*004a*/ 	.short	0x0428


	//----- nvinfo : EIATTR_SW_WAR
	.align		4
.L_308:
        /*004c*/ 	.byte	0x04, 0x36
        /*004e*/ 	.short	(.L_310 - .L_309)
.L_309:
        /*0050*/ 	.word	0x00000008
.L_310:


//--------------------- .nv.info._ZN7cutlass13device_kernelIN5flash19enable_sm80_to_sm89INS1_16FlashAttnFwdSm80INS1_25CollectiveMainloopFwdSm80ILi8ELi1ELb1EN4cute5tupleIJNS5_1CILi128EEENS7_ILi48EEENS7_ILi256EEEEEELi256ENS_10bfloat16_tEfNS_4arch4Sm80ELb1ELb0ELb1ELb1ELb1ELb0ELb1ELb1EEENS1_21CollectiveEpilogueFwdINS6_IJS8_SA_S9_EEENS6_IJNS7_ILi1EEESI_SI_EEESC_SE_Li256ELb1ELb1ELb1ELb0EEENS1_36VarlenDynamicPersistentTileSchedulerILi128ELi48ELi256ELi256ELb1ELb1ELb0ELb1ELb1ELb1EEEEEEEEEvNT_6ParamsE --------------------------
	.section	.nv.info._ZN7cutlass13device_kernelIN5flash19enable_sm80_to_sm89INS1_16FlashAttnFwdSm80INS1_25CollectiveMainloopFwdSm80ILi8ELi1ELb1EN4cute5tupleIJNS5_1CILi128EEENS7_ILi48EEENS7_ILi256EEEEEELi256ENS_10bfloat16_tEfNS_4arch4Sm80ELb1ELb0ELb1ELb1ELb1ELb0ELb1ELb1EEENS1_21CollectiveEpilogueFwdINS6_IJS8_SA_S9_EEENS6_IJNS7_ILi1EEESI_SI_EEESC_SE_Li256ELb1ELb1ELb1ELb0EEENS1_36VarlenDynamicPersistentTileSchedulerILi128ELi48ELi256ELi256ELb1ELb1ELb0ELb1ELb1ELb1EEEEEEEEEvNT_6ParamsE,"",@"SHT_CUDA_INFO"
	.sectionflags	@""
	.align	4


	//----- nvinfo : EIATTR_CUDA_API_VERSION
	.align		4
        /*0000*/ 	.byte	0x04, 0x37
        /*0002*/ 	.short	(.L_312 - .L_311)
.L_311:
        /*0004*/ 	.word	0x00000082


	//----- nvinfo : EIATTR_KPARAM_INFO
	.align		4
.L_312:
        /*0008*/ 	.byte	0x04, 0x17
        /*000a*/ 	.short	(.L_314 - .L_313)
.L_313:
        /*000c*/ 	.word	0x00000000
        /*0010*/ 	.short	0x0000
        /*0012*/ 	.short	0x0000
        /*0014*/ 	.byte	0x00, 0xf0, 0xe1, 0x10


	//----- nvinfo : EIATTR_SPARSE_MMA_MASK
	.align		4
.L_314:
        /*0018*/ 	.byte	0x03, 0x50
        /*001a*/ 	.short	0x0000


	//----- nvinfo : EIATTR_MAXREG_COUNT
	.align		4
        /*001c*/ 	.byte	0x03, 0x1b
        /*001e*/ 	.short	0x00ff


	//----- nvinfo : EIATTR_MERCURY_ISA_VERSION
	.align		4
        /*0020*/ 	.byte	0x03, 0x5f
        /*0022*/ 	.short	0x0101


	//----- nvinfo : EIATTR_EXIT_INSTR_OFFSETS
	.align		4
        /*0024*/ 	.byte	0x04, 0x1c
        /*0026*/ 	.short	(.L_316 - .L_315)


	//   ....[0]....
.L_315:
        /*0028*/ 	.word	0x00000010


	//----- nvinfo : EIATTR_MAX_THREADS
	.align		4
.L_316:
        /*002c*/ 	.byte	0x04, 0x05
        /*002e*/ 	.short	(.L_318 - .L_317)
.L_317:
        /*0030*/ 	.word	0x00000100
        /*0034*/ 	.word	0x00000001
        /*0038*/ 	.word	0x00000001


	//----- nvinfo : EIATTR_CBANK_PARAM_SIZE
	.align		4
.L_318:
        /*003c*/ 	.byte	0x03, 0x19
        /*003e*/ 	.short	0x0438


	//----- nvinfo : EIATTR_PARAM_CBANK
	.align		4
        /*0040*/ 	.byte	0x04, 0x0a
        /*0042*/ 	.short	(.L_320 - .L_319)
	.align		4
.L_319:
        /*0044*/ 	.word	index@(.nv.constant0._ZN7cutlass13device_kernelIN5flash19enable_sm80_to_sm89INS1_16FlashAttnFwdSm80INS1_25CollectiveMainloopFwdSm80ILi8ELi1ELb1EN4cute5tupleIJNS5_1CILi128EEENS7_ILi48EEENS7_ILi256EEEEEELi256ENS_10bfloat16_tEfNS_4arch4Sm80ELb1ELb0ELb1ELb1ELb1ELb0ELb1ELb1EEENS1_21CollectiveEpilogueFwdINS6_IJS8_SA_S9_EEENS6_IJNS7_ILi1EEESI_SI_EEESC_SE_Li256ELb1ELb1ELb1ELb0EEENS1_36VarlenDynamicPersistentTileSchedulerILi128ELi48ELi256ELi256ELb1ELb1ELb0ELb1ELb1ELb1EEEEEEEEEvNT_6ParamsE)
        /*0048*/ 	.short	0x0210
        /*004a*/ 	.short	0x0438


	//----- nvinfo : EIATTR_SW_WAR
	.align		4
.L_320:
        /*004c*/ 	.byte	0x04, 0x36
        /*004e*/ 	.short	(.L_322 - .L_321)
.L_321:
        /*0050*/ 	.word	0x00000008
.L_322:


//--------------------- .nv.info._ZN7cutlass13device_kernelIN5flash19enable_sm80_to_sm89INS1_16FlashAttnFwdSm80INS1_25CollectiveMainloopFwdSm80ILi8ELi1ELb0EN4cute5tupleIJNS5_1CILi128EEENS7_ILi32EEENS7_ILi256EEEEEELi256ENS_10bfloat16_tEfNS_4arch4Sm80ELb1ELb0ELb1ELb1ELb1ELb1ELb1ELb1EEENS1_21CollectiveEpilogueFwdINS6_IJS8_SA_S9_EEENS6_IJNS7_ILi1EEESI_SI_EEESC_SE_Li256ELb1ELb1ELb1ELb0EEENS1_36VarlenDynamicPersistentTileSchedulerILi128ELi32ELi256ELi256ELb1ELb1ELb0ELb1ELb1ELb1EEEEEEEEEvNT_6ParamsE --------------------------
	.section	.nv.info._ZN7cutlass13device_kernelIN5flash19enable_sm80_to_sm89INS1_16FlashAttnFwdSm80INS1_25CollectiveMainloopFwdSm80ILi8ELi1ELb0EN4cute5tupleIJNS5_1CILi128EEENS7_ILi32EEENS7_ILi256EEEEEELi256ENS_10bfloat16_tEfNS_4arch4Sm80ELb1ELb0ELb1ELb1ELb1ELb1ELb1ELb1EEENS1_21CollectiveEpilogueFwdINS6_IJS8_SA_S9_EEENS6_IJNS7_ILi1EEESI_SI_EEESC_SE_Li256ELb1ELb1ELb1ELb0EEENS1_36VarlenDynamicPersistentTileSchedulerILi128ELi32ELi256ELi256ELb1ELb1ELb0ELb1ELb1ELb1EEEEEEEEEvNT_6ParamsE,"",@"SHT_CUDA_INFO"
	.sectionflags	@""
	.align	4


	//----- nvinfo : EIATTR_CUDA_API_VERSION
	.align		4
        /*0000*/ 	.byte	0x04, 0x37
        /*0002*/ 	.short	(.L_324 - .L_323)
.L_323:
        /*0004*/ 	.word	0x00000082


	//----- nvinfo : EIATTR_KPARAM_INFO
	.align		4
.L_324:
        /*0008*/ 	.byte	0x04, 0x17
        /*000a*/ 	.short	(.L_326 - .L_325)
.L_325:
        /*000c*/ 	.word	0x00000000
        /*0010*/ 	.short	0x0000
        /*0012*/ 	.short	0x0000
        /*0014*/ 	.byte	0x00, 0xf0, 0xe1, 0x10


	//----- nvinfo : EIATTR_SPARSE_MMA_MASK
	.align		4
.L_326:
        /*0018*/ 	.byte	0x03, 0x50
        /*001a*/ 	.short	0x0000


	//----- nvinfo : EIATTR_MAXREG_COUNT
	.align		4
        /*001c*/ 	.byte	0x03, 0x1b
        /*001e*/ 	.short	0x00ff


	//----- nvinfo : EIATTR_MERCURY_ISA_VERSION
	.align		4
        /*0020*/ 	.byte	0x03, 0x5f
        /*0022*/ 	.short	0x0101


	//----- nvinfo : EIATTR_EXIT_INSTR_OFFSETS
	.align		4
        /*0024*/ 	.byte	0x04, 0x1c
        /*0026*/ 	.short	(.L_328 - .L_327)


	//   ....[0]....
.L_327:
        /*0028*/ 	.word	0x00000010


	//----- nvinfo : EIATTR_MAX_THREADS
	.align		4
.L_328:
        /*002c*/ 	.byte	0x04, 0x05
        /*002e*/ 	.short	(.L_330 - .L_329)
.L_329:
        /*0030*/ 	.word	0x00000100
        /*0034*/ 	.word	0x00000001
        /*0038*/ 	.word	0x00000001


	//----- nvinfo : EIATTR_CBANK_PARAM_SIZE
	.align		4
.L_330:
        /*003c*/ 	.byte	0x03, 0x19
        /*003e*/ 	.short	0x0438


	//----- nvinfo : EIATTR_PARAM_CBANK
	.align		4
        /*0040*/ 	.byte	0x04, 0x0a
        /*0042*/ 	.short	(.L_332 - .L_331)
	.align		4
.L_331:
        /*0044*/ 	.word	index@(.nv.constant0._ZN7cutlass13device_kernelIN5flash19enable_sm80_to_sm89INS1_16FlashAttnFwdSm80INS1_25CollectiveMainloopFwdSm80ILi8ELi1ELb0EN4cute5tupleIJNS5_1CILi128EEENS7_ILi32EEENS7_ILi256EEEEEELi256ENS_10bfloat16_tEfNS_4arch4Sm80ELb1ELb0ELb1ELb1ELb1ELb1ELb1ELb1EEENS1_21CollectiveEpilogueFwdINS6_IJS8_SA_S9_EEENS6_IJNS7_ILi1EEESI_SI_EEESC_SE_Li256ELb1ELb1ELb1ELb0EEENS1_36VarlenDynamicPersistentTileSchedulerILi128ELi32ELi256ELi256ELb1ELb1ELb0ELb1ELb1ELb1EEEEEEEEEvNT_6ParamsE)
        /*0048*/ 	.short	0x0210
        /*004a*/ 	.short	0x0438


	//----- nvinfo : EIATTR_SW_WAR
	.align		4
.L_332:
        /*004c*/ 	.byte	0x04, 0x36
        /*004e*/ 	.short	(.L_334 - .L_333)
.L_333:
        /*0050*/ 	.word	0x00000008
.L_334:


//--------------------- .nv.info._ZN7cutlass13device_kernelIN5flash19enable_sm80_to_sm89INS1_16FlashAttnFwdSm80INS1_25CollectiveMainloopFwdSm80ILi8ELi1ELb0EN4cute5tupleIJNS5_1CILi128EEENS7_ILi96EEENS7_ILi256EEEEEELi256ENS_10bfloat16_tEfNS_4arch4Sm80ELb0ELb0ELb1ELb0ELb1ELb0ELb1ELb1EEENS1_21CollectiveEpilogueFwdINS6_IJS8_SA_S9_EEENS6_IJNS7_ILi1EEESI_SI_EEESC_SE_Li256ELb0ELb1ELb1ELb0EEENS1_19SingleTileSchedulerILb0ELb1ELb1ELi128EEEEEEEEEvNT_6ParamsE --------------------------
	.section	.nv.info._ZN7cutlass13device_kernelIN5flash19enable_sm80_to_sm89INS1_16FlashAttnFwdSm80INS1_25CollectiveMainloopFwdSm80ILi8ELi1ELb0EN4cute5tupleIJNS5_1CILi128EEENS7_ILi96EEENS7_ILi256EEEEEELi256ENS_10bfloat16_tEfNS_4arch4Sm80ELb0ELb0ELb1ELb0ELb1ELb0ELb1ELb1EEENS1_21CollectiveEpilogueFwdINS6_IJS8_SA_S9_EEENS6_IJNS7_ILi1EEESI_SI_EEESC_SE_Li256ELb0ELb1ELb1ELb0EEENS1_19SingleTileSchedulerILb0ELb1ELb1ELi128EEEEEEEEEvNT_6ParamsE,"",@"SHT_CUDA_INFO"
	.sectionflags	@""
	.align	4


	//----- nvinfo : EIATTR_CUDA_API_VERSION
	.align		4
        /*0000*/ 	.byte	0x04, 0x37
        /*0002*/ 	.short	(.L_336 - .L_335)
.L_335:
        /*0004*/ 	.word	0x00000082


	//----- nvinfo : EIATTR_KPARAM_INFO
	.align		4
.L_336:
        /*0008*/ 	.byte	0x04, 0x17
        /*000a*/ 	.short	(.L_338 - .L_337)
.L_337:
        /*000c*/ 	.word	0x00000000
        /*0010*/ 	.short	0x0000
        /*0012*/ 	.short	0x0000
        /*0014*/ 	.byte	0x00, 0xf0, 0x61, 0x10


	//----- nvinfo : EIATTR_SPARSE_MMA_MASK
	.align		4
.L_338:
        /*0018*/ 	.byte	0x03, 0x50
        /*001a*/ 	.short	0x0000


	//----- nvinfo : EIATTR_MAXREG_COUNT
	.align		4
        /*001c*/ 	.byte	0x03, 0x1b
        /*001e*/ 	.short	0x00ff


	//----- nvinfo : EIATTR_MERCURY_ISA_VERSION
	.align		4
        /*0020*/ 	.byte	0x03, 0x5f
        /*0022*/ 	.short	0x0101


	//----- nvinfo : EIATTR_EXIT_INSTR_OFFSETS
	.align		4
        /*0024*/ 	.byte	0x04, 0x1c
        /*0026*/ 	.short	(.L_340 - .L_339)


	//   ....[0]....
.L_339:
        /*0028*/ 	.word	0x00000010


	//----- nvinfo : EIATTR_MAX_THREADS
	.align		4
.L_340:
        /*002c*/ 	.byte	0x04, 0x05
        /*002e*/ 	.short	(.L_342 - .L_341)
.L_341:
        /*0030*/ 	.word	0x00000100
        /*0034*/ 	.word	0x00000001
        /*0038*/ 	.word	0x00000001


	//----- nvinfo : EIATTR_CBANK_PARAM_SIZE
	.align		4
.L_342:
        /*003c*/ 	.byte	0x03, 0x19
        /*003e*/ 	.short	0x0418


	//----- nvinfo : EIATTR_PARAM_CBANK
	.align		4
        /*0040*/ 	.byte	0x04, 0x0a
        /*0042*/ 	.short	(.L_344 - .L_343)
	.align		4
.L_343:
        /*0044*/ 	.word	index@(.nv.constant0._ZN7cutlass13device_kernelIN5flash19enable_sm80_to_sm89INS1_16FlashAttnFwdSm80INS1_25CollectiveMainloopFwdSm80ILi8ELi1ELb0EN4cute5tupleIJNS5_1CILi128EEENS7_ILi96EEENS7_ILi256EEEEEELi256ENS_10bfloat16_tEfNS_4arch4Sm80ELb0ELb0ELb1ELb0ELb1ELb0ELb1ELb1EEENS1_21CollectiveEpilogueFwdINS6_IJS8_SA_S9_EEENS6_IJNS7_ILi1EEESI_SI_EEESC_SE_Li256ELb0ELb1ELb1ELb0EEENS1_19SingleTileSchedulerILb0ELb1ELb1ELi128EEEEEEEEEvNT_6ParamsE)
        /*0048*/ 	.short	0x0210
        /*004a*/ 	.short	0x0418


	//----- nvinfo : EIATTR_SW_WAR
	.align		4
.L_344:
        /*004c*/ 	.byte	0x04, 0x36
        /*004e*/ 	.short	(.L_346 - .L_345)
.L_345:
        /*0050*/ 	.word	0x00000008
.L_346:


//--------------------- .nv.info._ZN7cutlass13device_kernelIN5flash19enable_sm80_to_sm89INS1_16FlashAttnFwdSm80INS1_25CollectiveMainloopFwdSm80ILi8ELi1ELb0EN4cute5tupleIJNS5_1CILi128EEENS7_ILi64EEENS7_ILi256EEEEEELi256ENS_10bfloat16_tEfNS_4arch4Sm80ELb0ELb0ELb1ELb1ELb1ELb0ELb1ELb1EEENS1_21CollectiveEpilogueFwdINS6_IJS8_SA_S9_EEENS6_IJNS7_ILi1EEESI_SI_EEESC_SE_Li256ELb1ELb1ELb1ELb0EEENS1_36VarlenDynamicPersistentTileSchedulerILi128ELi64ELi256ELi256ELb1ELb1ELb0ELb0ELb1ELb1EEEEEEEEEvNT_6ParamsE --------------------------
	.section	.nv.info._ZN7cutlass13device_kernelIN5flash19enable_sm80_to_sm89INS1_16FlashAttnFwdSm80INS1_25CollectiveMainloopFwdSm80ILi8ELi1ELb0EN4cute5tupleIJNS5_1CILi128EEENS7_ILi64EEENS7_ILi256EEEEEELi256ENS_10bfloat16_tEfNS_4arch4Sm80ELb0ELb0ELb1ELb1ELb1ELb0ELb1ELb1EEENS1_21CollectiveEpilogueFwdINS6_IJS8_SA_S9_EEENS6_IJNS7_ILi1EEESI_SI_EEESC_SE_Li256ELb1ELb1ELb1ELb0EEENS1_36VarlenDynamicPersistentTileSchedulerILi128ELi64ELi256ELi256ELb1ELb1ELb0ELb0ELb1ELb1EEEEEEEEEvNT_6ParamsE,"",@"SHT_CUDA_INFO"
	.sectionflags	@""
	.align	4


	//----- nvinfo : EIATTR_CUDA_API_VERSION
	.align		4
        /*0000*/ 	.byte	0x04, 0x37
        /*0002*/ 	.short	(.L_348 - .L_347)
.L_347:
        /*0004*/ 	.word	0x00000082


	//----- nvinfo : EIATTR_KPARAM_INFO
	.align		4
.L_348:
        /*0008*/ 	.byte	0x04, 0x17
        /*000a*/ 	.short	(.L_350 - .L_349)
.L_349:
        /*000c*/ 	.word	0x00000000
        /*0010*/ 	.short	0x0000
        /*0012*/ 	.short	0x0000
        /*0014*/ 	.byte	0x00, 0xf0, 0xe1, 0x10


	//----- nvinfo : EIATTR_SPARSE_MMA_MASK
	.align		4
.L_350:
        /*0018*/ 	.byte	0x03, 0x50
        /*001a*/ 	.short	0x0000


	//----- nvinfo : EIATTR_MAXREG_COUNT
	.align		4
        /*001c*/ 	.byte	0x03, 0x1b
        /*001e*/ 	.short	0x00ff


	//----- nvinfo : EIATTR_MERCURY_ISA_VERSION
	.align		4
        /*0020*/ 	.byte	0x03, 0x5f
        /*0022*/ 	.short	0x0101


	//----- nvinfo : EIATTR_EXIT_INSTR_OFFSETS
	.align		4
        /*0024*/ 	.byte	0x04, 0x1c
        /*0026*/ 	.short	(.L_352 - .L_351)


	//   ....[0]....
.L_351:
        /*0028*/ 	.word	0x00000010


	//----- nvinfo : EIATTR_MAX_THREADS
	.align		4
.L_352:
        /*002c*/ 	.byte	0x04, 0x05
        /*002e*/ 	.short	(.L_354 - .L_353)
.L_353:
        /*0030*/ 	.word	0x00000100
        /*0034*/ 	.word	0x00000001
        /*0038*/ 	.word	0x00000001


	//----- nvinfo : EIATTR_CBANK_PARAM_SIZE
	.align		4
.L_354:
        /*003c*/ 	.byte	0x03, 0x19
        /*003e*/ 	.short	0x0438


	//----- nvinfo : EIATTR_PARAM_CBANK
	.align		4
        /*0040*/ 	.byte	0x04, 0x0a
        /*0042*/ 	.short	(.L_356 - .L_355)
	.align		4
.L_355:
        /*0044*/ 	.word	index@(.nv.constant0._ZN7cutlass13device_kernelIN5flash19enable_sm80_to_sm89INS1_16FlashAttnFwdSm80INS1_25CollectiveMainloopFwdSm80ILi8ELi1ELb0EN4cute5tupleIJNS5_1CILi128EEENS7_ILi64EEENS7_ILi256EEEEEELi256ENS_10bfloat16_tEfNS_4arch4Sm80ELb0ELb0ELb1ELb1ELb1ELb0ELb1ELb1EEENS1_21CollectiveEpilogueFwdINS6_IJS8_SA_S9_EEENS6_IJNS7_ILi1EEESI_SI_EEESC_SE_Li256ELb1ELb1ELb1ELb0EEENS1_36VarlenDynamicPersistentTileSchedulerILi128ELi64ELi256ELi256ELb1ELb1ELb0ELb0ELb1ELb1EEEEEEEEEvNT_6ParamsE)
        /*0048*/ 	.short	0x0210
        /*004a*/ 	.short	0x0438


	//----- nvinfo : EIATTR_SW_WAR
	.align		4
.L_356:
        /*004c*/ 	.byte	0x04, 0x36
        /*004e*/ 	.short	(.L_358 - .L_357)
.L_357:
        /*0050*/ 	.word	0x00000008
.L_358:


//--------------------- .nv.info._ZN7cutlass13device_kernelIN5flash19enable_sm80_to_sm89INS1_16FlashAttnFwdSm80INS1_25CollectiveMainloopFwdSm80ILi8ELi1ELb0EN4cute5tupleIJNS5_1CILi128EEENS7_ILi48EEENS7_ILi256EEEEEELi256ENS_10bfloat16_tEfNS_4arch4Sm80ELb0ELb0ELb1ELb1ELb1ELb1ELb1ELb1EEENS1_21CollectiveEpilogueFwdINS6_IJS8_SA_S9_EEENS6_IJNS7_ILi1EEESI_SI_EEESC_SE_Li256ELb1ELb1ELb1ELb0EEENS1_36VarlenDynamicPersistentTileSchedulerILi128ELi48ELi256ELi256ELb1ELb1ELb0ELb0ELb1ELb1EEEEEEEEEvNT_6ParamsE --------------------------
	.section	.nv.info._ZN7cutlass13device_kernelIN5flash19enable_sm80_to_sm89INS1_16FlashAttnFwdSm80INS1_25CollectiveMainloopFwdSm80ILi8ELi1ELb0EN4cute5tupleIJNS5_1CILi128EEENS7_ILi48EEENS7_ILi256EEEEEELi256ENS_10bfloat16_tEfNS_4arch4Sm80ELb0ELb0ELb1ELb1ELb1ELb1ELb1ELb1EEENS1_21CollectiveEpilogueFwdINS6_IJS8_SA_S9_EEENS6_IJNS7_ILi1EEESI_SI_EEESC_SE_Li256ELb1ELb1ELb1ELb0EEENS1_36VarlenDynamicPersistentTileSchedulerILi128ELi48ELi256ELi256ELb1ELb1ELb0ELb0ELb1ELb1EEEEEEEEEvNT_6ParamsE,"",@"SHT_CUDA_INFO"
	.sectionflags	@""
	.align	4


	//----- nvinfo : EIATTR_CUDA_API_VERSION
	.align		4
        /*0000*/ 	.byte	0x04, 0x37
        /*0002*/ 	.short	(.L_360 - .L_359)
.L_359:
        /*0004*/ 	.word	0x00000082


	//----- nvinfo : EIATTR_KPARAM_INFO
	.align		4
.L_360:
        /*0008*/ 	.byte	0x04, 0x17
        /*000a*/ 	.short	(.L_362 - .L_361)
.L_361:
        /*000c*/ 	.word	0x00000000
        /*0010*/ 	.short	0x0000
        /*0012*/ 	.short	0x0000
        /*0014*/ 	.byte	0x00, 0xf0, 0xe1, 0x10


	//----- nvinfo : EIATTR_SPARSE_MMA_MASK
	.align		4
.L_362:
        /*0018*/ 	.byte	0x03, 0x50
        /*001a*/ 	.short	0x0000


	//----- nvinfo : EIATTR_MAXREG_COUNT
	.align		4
        /*001c*/ 	.byte	0x03, 0x1b
        /*001e*/ 	.short	0x00ff


	//----- nvinfo : EIATTR_MERCURY_ISA_VERSION
	.align		4
        /*0020*/ 	.byte	0x03, 0x5f
        /*0022*/ 	.short	0x0101


	//----- nvinfo : EIATTR_EXIT_INSTR_OFFSETS
	.align		4
        /*0024*/ 	.byte	0x04, 0x1c
        /*0026*/ 	.short	(.L_364 - .L_363)


	//   ....[0]....
.L_363:
        /*0028*/ 	.word	0x00000010


	//----- nvinfo : EIATTR_MAX_THREADS
	.align		4
.L_364:
        /*002c*/ 	.byte	0x04, 0x05
        /*002e*/ 	.short	(.L_366 - .L_365)
.L_365:
        /*0030*/ 	.word	0x00000100
        /*0034*/ 	.word	0x00000001
        /*0038*/ 	.word	0x00000001


	//----- nvinfo : EIATTR_CBANK_PARAM_SIZE
	.align		4
.L_366:
        /*003c*/ 	.byte	0x03, 0x19
        /*003e*/ 	.short	0x0438


	//----- nvinfo : EIATTR_PARAM_CBANK
	.align		4
        /*0040*/ 	.byte	0x04, 0x0a
        /*0042*/ 	.short	(.L_368 - .L_367)
	.align		4
.L_367:
        /*0044*/ 	.word	index@(.nv.constant0._ZN7cutlass13device_kernelIN5flash19enable_sm80_to_sm89INS1_16FlashAttnFwdSm80INS1_25CollectiveMainloopFwdSm80ILi8ELi1ELb0EN4cute5tupleIJNS5_1CILi128EEENS7_ILi48EEENS7_ILi256EEEEEELi256ENS_10bfloat16_tEfNS_4arch4Sm80ELb0ELb0ELb1ELb1ELb1ELb1ELb1ELb1EEENS1_21CollectiveEpilogueFwdINS6_IJS8_SA_S9_EEENS6_IJNS7_ILi1EEESI_SI_EEESC_SE_Li256ELb1ELb1ELb1ELb0EEENS1_36VarlenDynamicPersistentTileSchedulerILi128ELi48ELi256ELi256ELb1ELb1ELb0ELb0ELb1ELb1EEEEEEEEEvNT_6ParamsE)
        /*0048*/ 	.short	0x0210
        /*004a*/ 	.short	0x0438


	//----- nvinfo : EIATTR_SW_WAR
	.align		4
.L_368:
        /*004c*/ 	.byte	0x04, 0x36
        /*004e*/ 	.short	(.L_370 - .L_369)
.L_369:
        /*0050*/ 	.word	0x00000008
.L_370:


//--------------------- .nv.info._ZN7cutlass13device_kernelIN5flash19enable_sm80_to_sm89INS1_16FlashAttnFwdSm80INS1_25CollectiveMainloopFwdSm80ILi8ELi1ELb0EN4cute5tupleIJNS5_1CILi128EEENS7_ILi64EEENS7_ILi256EEEEEELi256ENS_10bfloat16_tEfNS_4arch4Sm80ELb0ELb1ELb1ELb0ELb1ELb0ELb1ELb1EEENS1_21CollectiveEpilogueFwdINS6_IJS8_SA_S9_EEENS6_IJNS7_ILi1EEESI_SI_EEESC_SE_Li256ELb0ELb1ELb1ELb0EEENS1_19SingleTileSchedulerILb0ELb1ELb1ELi128EEEEEEEEEvNT_6ParamsE --------------------------
	.section	.nv.info._ZN7cutlass13device_kernelIN5flash19enable_sm80_to_sm89INS1_16FlashAttnFwdSm80INS1_25CollectiveMainloopFwdSm80ILi8ELi1ELb0EN4cute5tupleIJNS5_1CILi128EEENS7_ILi64EEENS7_ILi256EEEEEELi256ENS_10bfloat16_tEfNS_4arch4Sm80ELb0ELb1ELb1ELb0ELb1ELb0ELb1ELb1EEENS1_21CollectiveEpilogueFwdINS6_IJS8_SA_S9_EEENS6_IJNS7_ILi1EEESI_SI_EEESC_SE_Li256ELb0ELb1ELb1ELb0EEENS1_19SingleTileSchedulerILb0ELb1ELb1ELi128EEEEEEEEEvNT_6ParamsE,"",@"SHT_CUDA_INFO"
	.sectionflags	@""
	.align	4


	//----- nvinfo : EIATTR_CUDA_API_VERSION
	.align		4
        /*0000*/ 	.byte	0x04, 0x37
        /*0002*/ 	.short	(.L_372 - .L_371)
.L_371:
        /*0004*/ 	.word	0x00000082


	//----- nvinfo : EIATTR_KPARAM_INFO
	.align		4
.L_372:
        /*0008*/ 	.byte	0x04, 0x17
        /*000a*/ 	.short	(.L_374 - .L_373)
.L_373:
        /*000c*/ 	.word	0x00000000
        /*0010*/ 	.short	0x0000
        /*0012*/ 	.short	0x0000
        /*0014*/ 	.byte	0x00, 0xf0, 0x61, 0x10


	//----- nvinfo : EIATTR_SPARSE_MMA_MASK
	.align		4
.L_374:
        /*0018*/ 	.byte	0x03, 0x50
        /*001a*/ 	.short	0x0000


	//----- nvinfo : EIATTR_MAXREG_COUNT
	.align		4
        /*001c*/ 	.byte	0x03, 0x1b
        /*001e*/ 	.short	0x00ff


	//----- nvinfo : EIATTR_MERCURY_ISA_VERSION
	.align		4
        /*0020*/ 	.byte	0x03, 0x5f
        /*0022*/ 	.short	0x0101


	//----- nvinfo : EIATTR_EXIT_INSTR_OFFSETS
	.align		4
        /*0024*/ 	.byte	0x04, 0x1c
        /*0026*/ 	.short	(.L_376 - .L_375)


	//   ....[0]....
.L_375:
        /*0028*/ 	.word	0x00000010


	//----- nvinfo : EIATTR_MAX_THREADS
	.align		4
.L_376:
        /*002c*/ 	.byte	0x04, 0x05
        /*002e*/ 	.short	(.L_378 - .L_377)
.L_377:
        /*0030*/ 	.word	0x00000100
        /*0034*/ 	.word	0x00000001
        /*0038*/ 	.word	0x00000001


	//----- nvinfo : EIATTR_CBANK_PARAM_SIZE
	.align		4
.L_378:
        /*003c*/ 	.byte	0x03, 0x19
        /*003e*/ 	.short	0x0418


	//----- nvinfo : EIATTR_PARAM_CBANK
	.align		4
        /*0040*/ 	.byte	0x04, 0x0a
        /*0042*/ 	.short	(.L_380 - .L_379)
	.align		4
.L_379:
        /*0044*/ 	.word	index@(.nv.constant0._ZN7cutlass13device_kernelIN5flash19enable_sm80_to_sm89INS1_16FlashAttnFwdSm80INS1_25CollectiveMainloopFwdSm80ILi8ELi1ELb0EN4cute5tupleIJNS5_1CILi128EEENS7_ILi64EEENS7_ILi256EEEEEELi256ENS_10bfloat16_tEfNS_4arch4Sm80ELb0ELb1ELb1ELb0ELb1ELb0ELb1ELb1EEENS1_21CollectiveEpilogueFwdINS6_IJS8_SA_S9_EEENS6_IJNS7_ILi1EEESI_SI_EEESC_SE_Li256ELb0ELb1ELb1ELb0EEENS1_19SingleTileSchedulerILb0ELb1ELb1ELi128EEEEEEEEEvNT_6ParamsE)
        /*0048*/ 	.short	0x0210
        /*004a*/ 	.short	0x0418


	//----- nvinfo : EIATTR_SW_WAR
	.align		4
.L_380:
        /*004c*/ 	.byte	0x04, 0x36
        /*004e*/ 	.short	(.L_382 - .L_381)
.L_381:
        /*0050*/ 	.word	0x00000008
.L_382:


//--------------------- .nv.info._ZN7cutlass13device_kernelIN5flash19enable_sm80_to_sm89INS1_16FlashAttnFwdSm80INS1_25CollectiveMainloopFwdSm80ILi8ELi1ELb0EN4cute5tupleIJNS5_1CILi128EEENS7_ILi64EEENS7_ILi256EEEEEELi256ENS_10bfloat16_tEfNS_4arch4Sm80ELb0ELb1ELb1ELb1ELb1ELb0ELb1ELb1EEENS1_21CollectiveEpilogueFwdINS6_IJS8_SA_S9_EEENS6_IJNS7_ILi1EEESI_SI_EEESC_SE_Li256ELb1ELb1ELb1ELb0EEENS1_36VarlenDynamicPersistentTileSchedulerILi128ELi64ELi256ELi256ELb1ELb1ELb0ELb1ELb0ELb1EEEEEEEEEvNT_6ParamsE --------------------------
	.section	.nv.info._ZN7cutlass13device_kernelIN5flash19enable_sm80_to_sm89INS1_16FlashAttnFwdSm80INS1_25CollectiveMainloopFwdSm80ILi8ELi1ELb0EN4cute5tupleIJNS5_1CILi128EEENS7_ILi64EEENS7_ILi256EEEEEELi256ENS_10bfloat16_tEfNS_4arch4Sm80ELb0ELb1ELb1ELb1ELb1ELb0ELb1ELb1EEENS1_21CollectiveEpilogueFwdINS6_IJS8_SA_S9_EEENS6_IJNS7_ILi1EEESI_SI_EEESC_SE_Li256ELb1ELb1ELb1ELb0EEENS1_36VarlenDynamicPersistentTileSchedulerILi128ELi64ELi256ELi256ELb1ELb1ELb0ELb1ELb0ELb1EEEEEEEEEvNT_6ParamsE,"",@"SHT_CUDA_INFO"
	.sectionflags	@""
	.align	4


	//----- nvinfo : EIATTR_CUDA_API_VERSION
	.align		4
        /*0000*/ 	.byte	0x04, 0x37
        /*0002*/ 	.short	(.L_384 - .L_383)
.L_383:
        /*0004*/ 	.word	0x00000082


	//----- nvinfo : EIATTR_KPARAM_INFO
	.align		4
.L_384:
        /*0008*/ 	.byte	0x04, 0x17
        /*000a*/ 	.short	(.L_386 - .L_385)
.L_385:
        /*000c*/ 	.word	0x00000000
        /*0010*/ 	.short	0x0000
        /*0012*/ 	.short	0x0000
        /*0014*/ 	.byte	0x00, 0xf0, 0xe1, 0x10


	//----- nvinfo : EIATTR_SPARSE_MMA_MASK
	.align		4
.L_386:
        /*0018*/ 	.byte	0x03, 0x50
        /*001a*/ 	.short	0x0000


	//----- nvinfo : EIATTR_MAXREG_COUNT
	.align		4
        /*001c*/ 	.byte	0x03, 0x1b
        /*001e*/ 	.short	0x00ff


	//----- nvinfo : EIATTR_MERCURY_ISA_VERSION
	.align		4
        /*0020*/ 	.byte	0x03, 0x5f
        /*0022*/ 	.short	0x0101


	//----- nvinfo : EIATTR_EXIT_INSTR_OFFSETS
	.align		4
        /*0024*/ 	.byte	0x04, 0x1c
        /*0026*/ 	.short	(.L_388 - .L_387)


	//   ....[0]....
.L_387:
        /*0028*/ 	.word	0x00000010


	//----- nvinfo : EIATTR_MAX_THREADS
	.align		4
.L_388:
        /*002c*/ 	.byte	0x04, 0x05
        /*002e*/ 	.short	(.L_390 - .L_389)
.L_389:
        /*0030*/ 	.word	0x00000100
        /*0034*/ 	.word	0x00000001
        /*0038*/ 	.word	0x00000001


	//----- nvinfo : EIATTR_CBANK_PARAM_SIZE
	.align		4
.L_390:
        /*003c*/ 	.byte	0x03, 0x19
        /*003e*/ 	.short	0x0438


	//----- nvinfo : EIATTR_PARAM_CBANK
	.align		4
        /*0040*/ 	.byte	0x04, 0x0a
        /*0042*/ 	.short	(.L_392 - .L_391)
	.align		4
.L_391:
        /*0044*/ 	.word	index@(.nv.constant0._ZN7cutlass13device_kernelIN5flash19enable_sm80_to_sm89INS1_16FlashAttnFwdSm80INS1_25CollectiveMainloopFwdSm80ILi8ELi1ELb0EN4cute5tupleIJNS5_1CILi128EEENS7_ILi64EEENS7_ILi256EEEEEELi256ENS_10bfloat16_tEfNS_4arch4Sm80ELb0ELb1ELb1ELb1ELb1ELb0ELb1ELb1EEENS1_21CollectiveEpilogueFwdINS6_IJS8_SA_S9_EEENS6_IJNS7_ILi1EEESI_SI_EEESC_SE_Li256ELb1ELb1ELb1ELb0EEENS1_36VarlenDynamicPersistentTileSchedulerILi128ELi64ELi256ELi256ELb1ELb1ELb0ELb1ELb0ELb1EEEEEEEEEvNT_6ParamsE)
        /*0048*/ 	.short	0x0210
        /*004a*/ 	.short	0x0438


	//----- nvinfo : EIATTR_SW_WAR
	.align		4
.L_392:
        /*004c*/ 	.byte	0x04, 0x36
        /*004e*/ 	.short	(.L_394 - .L_393)
.L_393:
        /*0050*/ 	.word	0x00000008
.L_394:


//--------------------- .nv.info._ZN7cutlass13device_kernelIN5flash19enable_sm80_to_sm89INS1_16FlashAttnFwdSm80INS1_25CollectiveMainloopFwdSm80ILi8ELi1ELb0EN4cute5tupleIJNS5_1CILi128EEENS7_ILi48EEENS7_ILi256EEEEEELi256ENS_10bfloat16_tEfNS_4arch4Sm80ELb0ELb1ELb1ELb1ELb1ELb1ELb1ELb1EEENS1_21CollectiveEpilogueFwdINS6_IJS8_SA_S9_EEENS6_IJNS7_ILi1EEESI_SI_EEESC_SE_Li256ELb1ELb1ELb1ELb0EEENS1_36VarlenDynamicPersistentTileSchedulerILi128ELi48ELi256ELi256ELb1ELb1ELb0ELb1ELb0ELb1EEEEEEEEEvNT_6ParamsE --------------------------
	.section	.nv.info._ZN7cutlass13device_kernelIN5flash19enable_sm80_to_sm89INS1_16FlashAttnFwdSm80INS1_25CollectiveMainloopFwdSm80ILi8ELi1ELb0EN4cute5tupleIJNS5_1CILi128EEENS7_ILi48EEENS7_ILi256EEEEEELi256ENS_10bfloat16_tEfNS_4arch4Sm80ELb0ELb1ELb1ELb1ELb1ELb1ELb1ELb1EEENS1_21CollectiveEpilogueFwdINS6_IJS8_SA_S9_EEENS6_IJNS7_ILi1EEESI_SI_EEESC_SE_Li256ELb1ELb1ELb1ELb0EEENS1_36VarlenDynamicPersistentTileSchedulerILi128ELi48ELi256ELi256ELb1ELb1ELb0ELb1ELb0ELb1EEEEEEEEEvNT_6ParamsE,"",@"SHT_CUDA_INFO"
	.sectionflags	@""
	.align	4


	//----- nvinfo : EIATTR_CUDA_API_VERSION
	.align		4
        /*0000*/ 	.byte	0x04, 0x37
        /*0002*/ 	.short	(.L_396 - .L_395)
.L_395:
        /*0004*/ 	.word	0x00000082


	//----- nvinfo : EIATTR_KPARAM_INFO
	.align		4
.L_396:
        /*0008*/ 	.byte	0x04, 0x17
        /*000a*/ 	.short	(.L_398 - .L_397)
.L_397:
        /*000c*/ 	.word	0x00000000
        /*0010*/ 	.short	0x0000
        /*0012*/ 	.short	0x0000
        /*0014*/ 	.byte	0x00, 0xf0, 0xe1, 0x10


	//----- nvinfo : EIATTR_SPARSE_MMA_MASK
	.align		4
.L_398:
        /*0018*/ 	.byte	0x03, 0x50
        /*001a*/ 	.short	0x0000


	//----- nvinfo : EIATTR_MAXREG_COUNT
	.align		4
        /*001c*/ 	.byte	0x03, 0x1b
        /*001e*/ 	.short	0x00ff


	//----- nvinfo : EIATTR_MERCURY_ISA_VERSION
	.align		4
        /*0020*/ 	.byte	0x03, 0x5f
        /*0022*/ 	.short	0x0101


	//----- nvinfo : EIATTR_EXIT_INSTR_OFFSETS
	.align		4
        /*0024*/ 	.byte	0x04, 0x1c
        /*0026*/ 	.short	(.L_400 - .L_399)


	//   ....[0]....
.L_399:
        /*0028*/ 	.word	0x00000010


	//----- nvinfo : EIATTR_MAX_THREADS
	.align		4
.L_400:
        /*002c*/ 	.byte	0x04, 0x05
        /*002e*/ 	.short	(.L_402 - .L_401)
.L_401:
        /*0030*/ 	.word	0x00000100
        /*0034*/ 	.word	0x00000001
        /*0038*/ 	.word	0x00000001


	//----- nvinfo : EIATTR_CBANK_PARAM_SIZE
	.align		4
.L_402:
        /*003c*/ 	.byte	0x03, 0x19
        /*003e*/ 	.short	0x0438


	//----- nvinfo : EIATTR_PARAM_CBANK
	.align		4
        /*0040*/ 	.byte	0x04, 0x0a
        /*0042*/ 	.short	(.L_404 - .L_403)
	.align		4
.L_403:
        /*0044*/ 	.word	index@(.nv.constant0._ZN7cutlass13device_kernelIN5flash19enable_sm80_to_sm89INS1_16FlashAttnFwdSm80INS1_25CollectiveMainloopFwdSm80ILi8ELi1ELb0EN4cute5tupleIJNS5_1CILi128EEENS7_ILi48EEENS7_ILi256EEEEEELi256ENS_10bfloat16_tEfNS_4arch4Sm80ELb0ELb1ELb1ELb1ELb1ELb1ELb1ELb1EEENS1_21CollectiveEpilogueFwdINS6_IJS8_SA_S9_EEENS6_IJNS7_ILi1EEESI_SI_EEESC_SE_Li256ELb1ELb1ELb1ELb0EEENS1_36VarlenDynamicPersistentTileSchedulerILi128ELi48ELi256ELi256ELb1ELb1ELb0ELb1ELb0ELb1EEEEEEEEEvNT_6ParamsE)
        /*0048*/ 	.short	0x0210
        /*004a*/ 	.short	0x0438


	//----- nvinfo : EIATTR_SW_WAR
	.align		4
.L_404:
        /*004c*/ 	.byte	0x04, 0x36
        /*004e*/ 	.short	(.L_406 - .L_405)
.L_405:
        /*0050*/ 	.word	0x00000008
.L_406:


//--------------------- .nv.info._ZN7cutlass13device_kernelIN5flash19enable_sm80_to_sm89INS1_16FlashAttnFwdSm80INS1_25CollectiveMainloopFwdSm80ILi8ELi1ELb0EN4cute5tupleIJNS5_1CILi128EEENS7_ILi96EEENS7_ILi256EEEEEELi256ENS_10bfloat16_tEfNS_4arch4Sm80ELb1ELb0ELb1ELb0ELb1ELb0ELb1ELb1EEENS1_21CollectiveEpilogueFwdINS6_IJS8_SA_S9_EEENS6_IJNS7_ILi1EEESI_SI_EEESC_SE_Li256ELb0ELb1ELb1ELb0EEENS1_30DynamicPersistentTileSchedulerILi256ELi256ELb1ELb1ELb0EEEEEEEEEvNT_6ParamsE --------------------------
	.section	.nv.info._ZN7cutlass13device_kernelIN5flash19enable_sm80_to_sm89INS1_16FlashAttnFwdSm80INS1_25CollectiveMainloopFwdSm80ILi8ELi1ELb0EN4cute5tupleIJNS5_1CILi128EEENS7_ILi96EEENS7_ILi256EEEEEELi256ENS_10bfloat16_tEfNS_4arch4Sm80ELb1ELb0ELb1ELb0ELb1ELb0ELb1ELb1EEENS1_21CollectiveEpilogueFwdINS6_IJS8_SA_S9_EEENS6_IJNS7_ILi1EEESI_SI_EEESC_SE_Li256ELb0ELb1ELb1ELb0EEENS1_30DynamicPersistentTileSchedulerILi256ELi256ELb1ELb1ELb0EEEEEEEEEvNT_6ParamsE,"",@"SHT_CUDA_INFO"
	.sectionflags	@""
	.align	4


	//----- nvinfo : EIATTR_CUDA_API_VERSION
	.align		4
        /*0000*/ 	.byte	0x04, 0x37
        /*0002*/ 	.short	(.L_408 - .L_407)
.L_407:
        /*0004*/ 	.word	0x00000082


	//----- nvinfo : EIATTR_KPARAM_INFO
	.align		4
.L_408:
        /*0008*/ 	.byte	0x04, 0x17
        /*000a*/ 	.short	(.L_410 - .L_409)
.L_409:
        /*000c*/ 	.word	0x00000000
        /*0010*/ 	.short	0x0000
        /*0012*/ 	.short	0x0000
        /*0014*/ 	.byte	0x00, 0xf0, 0xa1, 0x10


	//----- nvinfo : EIATTR_SPARSE_MMA_MASK
	.align		4
.L_410:
        /*0018*/ 	.byte	0x03, 0x50
        /*001a*/ 	.short	0x0000


	//----- nvinfo : EIATTR_MAXREG_COUNT
	.align		4
        /*001c*/ 	.byte	0x03, 0x1b
        /*001e*/ 	.short	0x00ff


	//----- nvinfo : EIATTR_MERCURY_ISA_VERSION
	.align		4
        /*0020*/ 	.byte	0x03, 0x5f
        /*0022*/ 	.short	0x0101


	//----- nvinfo : EIATTR_EXIT_INSTR_OFFSETS
	.align		4
        /*0024*/ 	.byte	0x04, 0x1c
        /*0026*/ 	.short	(.L_412 - .L_411)


	//   ....[0]....
.L_411:
        /*0028*/ 	.word	0x00000010


	//----- nvinfo : EIATTR_MAX_THREADS
	.align		4
.L_412:
        /*002c*/ 	.byte	0x04, 0x05
        /*002e*/ 	.short	(.L_414 - .L_413)
.L_413:
        /*0030*/ 	.word	0x00000100
        /*0034*/ 	.word	0x00000001
        /*0038*/ 	.word	0x00000001


	//----- nvinfo : EIATTR_CBANK_PARAM_SIZE
	.align		4
.L_414:
        /*003c*/ 	.byte	0x03, 0x19
        /*003e*/ 	.short	0x0428


	//----- nvinfo : EIATTR_PARAM_CBANK
	.align		4
        /*0040*/ 	.byte	0x04, 0x0a
        /*0042*/ 	.short	(.L_416 - .L_415)
	.align		4
.L_415:
        /*0044*/ 	.word	index@(.nv.constant0._ZN7cutlass13device_kernelIN5flash19enable_sm80_to_sm89INS1_16FlashAttnFwdSm80INS1_25CollectiveMainloopFwdSm80ILi8ELi1ELb0EN4cute5tupleIJNS5_1CILi128EEENS7_ILi96EEENS7_ILi256EEEEEELi256ENS_10bfloat16_tEfNS_4arch4Sm80ELb1ELb0ELb1ELb0ELb1ELb0ELb1ELb1EEENS1_21CollectiveEpilogueFwdINS6_IJS8_SA_S9_EEENS6_IJNS7_ILi1EEESI_SI_EEESC_SE_Li256ELb0ELb1ELb1ELb0EEENS1_30DynamicPersistentTileSchedulerILi256ELi256ELb1ELb1ELb0EEEEEEEEEvNT_6ParamsE)
        /*0048*/ 	.short	0x0210
        /*004a*/ 	.short	0x0428


	//----- nvinfo : EIATTR_SW_WAR
	.align		4
.L_416:
        /*004c*/ 	.byte	0x04, 0x36
        /*004e*/ 	.short	(.L_418 - .L_417)
.L_417:
        /*0050*/ 	.word	0x00000008
.L_418:


//--------------------- .nv.info._ZN7cutlass13device_kernelIN5flash19enable_sm80_to_sm89INS1_16FlashAttnFwdSm80INS1_25CollectiveMainloopFwdSm80ILi8ELi1ELb0EN4cute5tupleIJNS5_1CILi128EEENS7_ILi64EEENS7_ILi256EEEEEELi256ENS_10bfloat16_tEfNS_4arch4Sm80ELb1ELb0ELb1ELb1ELb1ELb0ELb1ELb1EEENS1_21CollectiveEpilogueFwdINS6_IJS8_SA_S9_EEENS6_IJNS7_ILi1EEESI_SI_EEESC_SE_Li256ELb1ELb1ELb1ELb0EEENS1_36VarlenDynamicPersistentTileSchedulerILi128ELi64ELi256ELi256ELb1ELb1ELb0ELb1ELb1ELb1EEEEEEEEEvNT_6ParamsE --------------------------
	.section	.nv.info._ZN7cutlass13device_kernelIN5flash19enable_sm80_to_sm89INS1_16FlashAttnFwdSm80INS1_25CollectiveMainloopFwdSm80ILi8ELi1ELb0EN4cute5tupleIJNS5_1CILi128EEENS7_ILi64EEENS7_ILi256EEEEEELi256ENS_10bfloat16_tEfNS_4arch4Sm80ELb1ELb0ELb1ELb1ELb1ELb0ELb1ELb1EEENS1_21CollectiveEpilogueFwdINS6_IJS8_SA_S9_EEENS6_IJNS7_ILi1EEESI_SI_EEESC_SE_Li256ELb1ELb1ELb1ELb0EEENS1_36VarlenDynamicPersistentTileSchedulerILi128ELi64ELi256ELi256ELb1ELb1ELb0ELb1ELb1ELb1EEEEEEEEEvNT_6ParamsE,"",@"SHT_CUDA_INFO"
	.sectionflags	@""
	.align	4


	//----- nvinfo : EIATTR_CUDA_API_VERSION
	.align		4
        /*0000*/ 	.byte	0x04, 0x37
        /*0002*/ 	.short	(.L_420 - .L_419)
.L_419:
        /*0004*/ 	.word	0x00000082


	//----- nvinfo : EIATTR_KPARAM_INFO
	.align		4
.L_420:
        /*0008*/ 	.byte	0x04, 0x17
        /*000a*/ 	.short	(.L_422 - .L_421)
.L_421:
        /*000c*/ 	.word	0x00000000
        /*0010*/ 	.short	0x0000
        /*0012*/ 	.short	0x0000
        /*0014*/ 	.byte	0x00, 0xf0, 0xe1, 0x10


	//----- nvinfo : EIATTR_SPARSE_MMA_MASK
	.align		4
.L_422:
        /*0018*/ 	.byte	0x03, 0x50
        /*001a*/ 	.short	0x0000


	//----- nvinfo : EIATTR_MAXREG_COUNT
	.align		4
        /*001c*/ 	.byte	0x03, 0x1b
        /*001e*/ 	.short	0x00ff


	//----- nvinfo : EIATTR_MERCURY_ISA_VERSION
	.align		4
        /*0020*/ 	.byte	0x03, 0x5f
        /*0022*/ 	.short	0x0101


	//----- nvinfo : EIATTR_EXIT_INSTR_OFFSETS
	.align		4
        /*0024*/ 	.byte	0x04, 0x1c
        /*0026*/ 	.short	(.L_424 - .L_423)


	//   ....[0]....
.L_423:
        /*0028*/ 	.word	0x00000010


	//----- nvinfo : EIATTR_MAX_THREADS
	.align		4
.L_424:
        /*002c*/ 	.byte	0x04, 0x05
        /*002e*/ 	.short	(.L_426 - .L_425)
.L_425:
        /*0030*/ 	.word	0x00000100
        /*0034*/ 	.word	0x00000001
        /*0038*/ 	.word	0x00000001


	//----- nvinfo : EIATTR_CBANK_PARAM_SIZE
	.align		4
.L_426:
        /*003c*/ 	.byte	0x03, 0x19
        /*003e*/ 	.short	0x0438


	//----- nvinfo : EIATTR_PARAM_CBANK
	.align		4
        /*0040*/ 	.byte	0x04, 0x0a
        /*0042*/ 	.short	(.L_428 - .L_427)
	.align		4
.L_427:
        /*0044*/ 	.word	index@(.nv.constant0._ZN7cutlass13device_kernelIN5flash19enable_sm80_to_sm89INS1_16FlashAttnFwdSm80INS1_25CollectiveMainloopFwdSm80ILi8ELi1ELb0EN4cute5tupleIJNS5_1CILi128EEENS7_ILi64EEENS7_ILi256EEEEEELi256ENS_10bfloat16_tEfNS_4arch4Sm80ELb1ELb0ELb1ELb1ELb1ELb0ELb1ELb1EEENS1_21CollectiveEpilogueFwdINS6_IJS8_SA_S9_EEENS6_IJNS7_ILi1EEESI_SI_EEESC_SE_Li256ELb1ELb1ELb1ELb0EEENS1_36VarlenDynamicPersistentTileSchedulerILi128ELi64ELi256ELi256ELb1ELb1ELb0ELb1ELb1ELb1EEEEEEEEEvNT_6ParamsE)
        /*0048*/ 	.short	0x0210
        /*004a*/ 	.short	0x0438


	//----- nvinfo : EIATTR_SW_WAR
	.align		4
.L_428:
        /*004c*/ 	.byte	0x04, 0x36
        /*004e*/ 	.short	(.L_430 - .L_429)
.L_429:
        /*0050*/ 	.word	0x00000008
.L_430:


//--------------------- .nv.info._ZN7cutlass13device_kernelIN5flash19enable_sm80_to_sm89INS1_16FlashAttnFwdSm80INS1_25CollectiveMainloopFwdSm80ILi8ELi1ELb0EN4cute5tupleIJNS5_1CILi128EEENS7_ILi48EEENS7_ILi256EEEEEELi256ENS_10bfloat16_tEfNS_4arch4Sm80ELb1ELb0ELb1ELb1ELb1ELb1ELb1ELb1EEENS1_21CollectiveEpilogueFwdINS6_IJS8_SA_S9_EEENS6_IJNS7_ILi1EEESI_SI_EEESC_SE_Li256ELb1ELb1ELb1ELb0EEENS1_36VarlenDynamicPersistentTileSchedulerILi128ELi48ELi256ELi256ELb1ELb1ELb0ELb1ELb1ELb1EEEEEEEEEvNT_6ParamsE --------------------------
	.section	.nv.info._ZN7cutlass13device_kernelIN5flash19enable_sm80_to_sm89INS1_16FlashAttnFwdSm80INS1_25CollectiveMainloopFwdSm80ILi8ELi1ELb0EN4cute5tupleIJNS5_1CILi128EEENS7_ILi48EEENS7_ILi256EEEEEELi256ENS_10bfloat16_tEfNS_4arch4Sm80ELb1ELb0ELb1ELb1ELb1ELb1ELb1ELb1EEENS1_21CollectiveEpilogueFwdINS6_IJS8_SA_S9_EEENS6_IJNS7_ILi1EEESI_SI_EEESC_SE_Li256ELb1ELb1ELb1ELb0EEENS1_36VarlenDynamicPersistentTileSchedulerILi128ELi48ELi256ELi256ELb1ELb1ELb0ELb1ELb1ELb1EEEEEEEEEvNT_6ParamsE,"",@"SHT_CUDA_INFO"
	.sectionflags	@""
	.align	4


	//----- nvinfo : EIATTR_CUDA_API_VERSION
	.align		4
        /*0000*/ 	.byte	0x04, 0x37
        /*0002*/ 	.short	(.L_432 - .L_431)
.L_431:
        /*0004*/ 	.word	0x00000082


	//----- nvinfo : EIATTR_KPARAM_INFO
	.align		4
.L_432:
        /*0008*/ 	.byte	0x04, 0x17
        /*000a*/ 	.short	(.L_434 - .L_433)
.L_433:
        /*000c*/ 	.word	0x00000000
        /*0010*/ 	.short	0x0000
        /*0012*/ 	.short	0x0000
        /*0014*/ 	.byte	0x00, 0xf0, 0xe1, 0x10


	//----- nvinfo : EIATTR_SPARSE_MMA_MASK
	.align		4
.L_434:
        /*0018*/ 	.byte	0x03, 0x50
        /*001a*/ 	.short	0x0000


	//----- nvinfo : EIATTR_MAXREG_COUNT
	.align		4
        /*001c*/ 	.byte	0x03, 0x1b
        /*001e*/ 	.short	0x00ff


	//----- nvinfo : EIATTR_MERCURY_ISA_VERSION
	.align		4
        /*0020*/ 	.byte	0x03, 0x5f
        /*0022*/ 	.short	0x0101


	//----- nvinfo : EIATTR_EXIT_INSTR_OFFSETS
	.align		4
        /*0024*/ 	.byte	0x04, 0x1c
        /*0026*/ 	.short	(.L_436 - .L_435)


	//   ....[0]....
.L_435:
        /*0028*/ 	.word	0x00000010


	//----- nvinfo : EIATTR_MAX_THREADS
	.align		4
.L_436:
        /*002c*/ 	.byte	0x04, 0x05
        /*002e*/ 	.short	(.L_438 - .L_437)
.L_437:
        /*0030*/ 	.word	0x00000100
        /*0034*/ 	.word	0x00000001
        /*0038*/ 	.word	0x00000001


	//----- nvinfo : EIATTR_CBANK_PARAM_SIZE
	.align		4
.L_438:
        /*003c*/ 	.byte	0x03, 0x19
        /*003e*/ 	.short	0x0438


	//----- nvinfo : EIATTR_PARAM_CBANK
	.align		4
        /*0040*/ 	.byte	0x04, 0x0a
        /*0042*/ 	.short	(.L_440 - .L_439)
	.align		4
.L_439:
        /*0044*/ 	.word	index@(.nv.constant0._ZN7cutlass13device_kernelIN5flash19enable_sm80_to_sm89INS1_16FlashAttnFwdSm80INS1_25CollectiveMainloopFwdSm80ILi8ELi1ELb0EN4cute5tupleIJNS5_1CILi128EEENS7_ILi48EEENS7_ILi256EEEEEELi256ENS_10bfloat16_tEfNS_4arch4Sm80ELb1ELb0ELb1ELb1ELb1ELb1ELb1ELb1EEENS1_21CollectiveEpilogueFwdINS6_IJS8_SA_S9_EEENS6_IJNS7_ILi1EEESI_SI_EEESC_SE_Li256ELb1ELb1ELb1ELb0EEENS1_36VarlenDynamicPersistentTileSchedulerILi128ELi48ELi256ELi256ELb1ELb1ELb0ELb1ELb1ELb1EEEEEEEEEvNT_6ParamsE)
        /*0048*/ 	.short	0x0210
        /*004a*/ 	.short	0x0438


	//----- nvinfo : EIATTR_SW_WAR
	.align		4
.L_440:
        /*004c*/ 	.byte	0x04, 0x36
        /*004e*/ 	.short	(.L_442 - .L_441)
.L_441:
        /*0050*/ 	.word	0x00000008
.L_442:


//--------------------- .nv.info._ZN7cutlass13device_kernelIN5flash19enable_sm80_to_sm89INS1_16FlashAttnFwdSm80INS1_25CollectiveMainloopFwdSm80ILi8ELi1ELb1EN4cute5tupleIJNS5_1CILi128EEENS7_ILi64EEENS7_ILi256EEEEEELi256ENS_10bfloat16_tEfNS_4arch4Sm80ELb0ELb0ELb0ELb0ELb1ELb0ELb1ELb1EEENS1_21CollectiveEpilogueFwdINS6_IJS8_SA_S9_EEENS6_IJNS7_ILi1EEESI_SI_EEESC_SE_Li256ELb0ELb1ELb1ELb0EEENS1_19SingleTileSchedulerILb0ELb1ELb1ELi128EEEEEEEEEvNT_6ParamsE --------------------------
	.section	.nv.info._ZN7cutlass13device_kernelIN5flash19enable_sm80_to_sm89INS1_16FlashAttnFwdSm80INS1_25CollectiveMainloopFwdSm80ILi8ELi1ELb1EN4cute5tupleIJNS5_1CILi128EEENS7_ILi64EEENS7_ILi256EEEEEELi256ENS_10bfloat16_tEfNS_4arch4Sm80ELb0ELb0ELb0ELb0ELb1ELb0ELb1ELb1EEENS1_21CollectiveEpilogueFwdINS6_IJS8_SA_S9_EEENS6_IJNS7_ILi1EEESI_SI_EEESC_SE_Li256ELb0ELb1ELb1ELb0EEENS1_19SingleTileSchedulerILb0ELb1ELb1ELi128EEEEEEEEEvNT_6ParamsE,"",@"SHT_CUDA_INFO"
	.sectionflags	@""
	.align	4


	//----- nvinfo : EIATTR_CUDA_API_VERSION
	.align		4
        /*0000*/ 	.byte	0x04, 0x37
        /*0002*/ 	.short	(.L_444 - .L_443)
.L_443:
        /*0004*/ 	.word	0x00000082


	//----- nvinfo : EIATTR_KPARAM_INFO
	.align		4
.L_444:
        /*0008*/ 	.byte	0x04, 0x17
        /*000a*/ 	.short	(.L_446 - .L_445)
.L_445:
        /*000c*/ 	.word	0x00000000
        /*0010*/ 	.short	0x0000
        /*0012*/ 	.short	0x0000
        /*0014*/ 	.byte	0x00, 0xf0, 0x61, 0x10


	//----- nvinfo : EIATTR_SPARSE_MMA_MASK
	.align		4
.L_446:
        /*0018*/ 	.byte	0x03, 0x50
        /*001a*/ 	.short	0x0000


	//----- nvinfo : EIATTR_MAXREG_COUNT
	.align		4
        /*001c*/ 	.byte	0x03, 0x1b
        /*001e*/ 	.short	0x00ff


	//----- nvinfo : EIATTR_MERCURY_ISA_VERSION
	.align		4
        /*0020*/ 	.byte	0x03, 0x5f
        /*0022*/ 	.short	0x0101


	//----- nvinfo : EIATTR_EXIT_INSTR_OFFSETS
	.align		4
        /*0024*/ 	.byte	0x04, 0x1c
        /*0026*/ 	.short	(.L_448 - .L_447)


	//   ....[0]....
.L_447:
        /*0028*/ 	.word	0x00000010


	//----- nvinfo : EIATTR_MAX_THREADS
	.align		4
.L_448:
        /*002c*/ 	.byte	0x04, 0x05
        /*002e*/ 	.short	(.L_450 - .L_449)
.L_449:
        /*0030*/ 	.word	0x00000100
        /*0034*/ 	.word	0x00000001
        /*0038*/ 	.word	0x00000001


	//----- nvinfo : EIATTR_CBANK_PARAM_SIZE
	.align		4
.L_450:
        /*003c*/ 	.byte	0x03, 0x19
        /*003e*/ 	.short	0x0418


	//----- nvinfo : EIATTR_PARAM_CBANK
	.align		4
        /*0040*/ 	.byte	0x04, 0x0a
        /*0042*/ 	.short	(.L_452 - .L_451)
	.align		4
.L_451:
        /*0044*/ 	.word	index@(.nv.constant0._ZN7cutlass13device_kernelIN5flash19enable_sm80_to_sm89INS1_16FlashAttnFwdSm80INS1_25CollectiveMainloopFwdSm80ILi8ELi1ELb1EN4cute5tupleIJNS5_1CILi128EEENS7_ILi64EEENS7_ILi256EEEEEELi256ENS_10bfloat16_tEfNS_4arch4Sm80ELb0ELb0ELb0ELb0ELb1ELb0ELb1ELb1EEENS1_21CollectiveEpilogueFwdINS6_IJS8_SA_S9_EEENS6_IJNS7_ILi1EEESI_SI_EEESC_SE_Li256ELb0ELb1ELb1ELb0EEENS1_19SingleTileSchedulerILb0ELb1ELb1ELi128EEEEEEEEEvNT_6ParamsE)
        /*0048*/ 	.short	0x0210
        /*004a*/ 	.short	0x0418


	//----- nvinfo : EIATTR_SW_WAR
	.align		4
.L_452:
        /*004c*/ 	.byte	0x04, 0x36
        /*004e*/ 	.short	(.L_454 - .L_453)
.L_453:
        /*0050*/ 	.word	0x00000008
.L_454:


//--------------------- .nv.info._ZN7cutlass13device_kernelIN5flash19enable_sm80_to_sm89INS1_16FlashAttnFwdSm80INS1_25CollectiveMainloopFwdSm80ILi8ELi1ELb1EN4cute5tupleIJNS5_1CILi128EEENS7_ILi48EEENS7_ILi256EEEEEELi256ENS_10bfloat16_tEfNS_4arch4Sm80ELb0ELb0ELb0ELb1ELb1ELb0ELb1ELb1EEENS1_21CollectiveEpilogueFwdINS6_IJS8_SA_S9_EEENS6_IJNS7_ILi1EEESI_SI_EEESC_SE_Li256ELb1ELb1ELb1ELb0EEENS1_36VarlenDynamicPersistentTileSchedulerILi128ELi48ELi256ELi256ELb1ELb1ELb0ELb0ELb1ELb1EEEEEEEEEvNT_6ParamsE --------------------------
	.section	.nv.info._ZN7cutlass13device_kernelIN5flash19enable_sm80_to_sm89INS1_16FlashAttnFwdSm80INS1_25CollectiveMainloopFwdSm80ILi8ELi1ELb1EN4cute5tupleIJNS5_1CILi128EEENS7_ILi48EEENS7_ILi256EEEEEELi256ENS_10bfloat16_tEfNS_4arch4Sm80ELb0ELb0ELb0ELb1ELb1ELb0ELb1ELb1EEENS1_21CollectiveEpilogueFwdINS6_IJS8_SA_S9_EEENS6_IJNS7_ILi1EEESI_SI_EEESC_SE_Li256ELb1ELb1ELb1ELb0EEENS1_36VarlenDynamicPersistentTileSchedulerILi128ELi48ELi256ELi256ELb1ELb1ELb0ELb0ELb1ELb1EEEEEEEEEvNT_6ParamsE,"",@"SHT_CUDA_INFO"
	.sectionflags	@""
	.align	4


	//----- nvinfo : EIATTR_CUDA_API_VERSION
	.align		4
        /*0000*/ 	.byte	0x04, 0x37
        /*0002*/ 	.short	(.L_456 - .L_455)
.L_455:
        /*0004*/ 	.word	0x00000082


	//----- nvinfo : EIATTR_KPARAM_INFO
	.align		4
.L_456:
        /*0008*/ 	.byte	0x04, 0x17
        /*000a*/ 	.short	(.L_458 - .L_457)
.L_457:
        /*000c*/ 	.word	0x00000000
        /*0010*/ 	.short	0x0000
        /*0012*/ 	.short	0x0000
        /*0014*/ 	.byte	0x00, 0xf0, 0xe1, 0x10


	//----- nvinfo : EIATTR_SPARSE_MMA_MASK
	.align		4
.L_458:
        /*0018*/ 	.byte	0x03, 0x50
        /*001a*/ 	.short	0x0000


	//----- nvinfo : EIATTR_MAXREG_COUNT
	.align		4
        /*001c*/ 	.byte	0x03, 0x1b
        /*001e*/ 	.short	0x00ff


	//----- nvinfo : EIATTR_MERCURY_ISA_VERSION
	.align		4
        /*0020*/ 	.byte	0x03, 0x5f
        /*0022*/ 	.short	0x0101


	//----- nvinfo : EIATTR_EXIT_INSTR_OFFSETS
	.align		4
        /*0024*/ 	.byte	0x04, 0x1c
        /*0026*/ 	.short	(.L_460 - .L_459)


	//   ....[0]....
.L_459:
        /*0028*/ 	.word	0x00000010


	//----- nvinfo : EIATTR_MAX_THREADS
	.align		4
.L_460:
        /*002c*/ 	.byte	0x04, 0x05
        /*002e*/ 	.short	(.L_462 - .L_461)
.L_461:
        /*0030*/ 	.word	0x00000100
        /*0034*/ 	.word	0x00000001
        /*0038*/ 	.word	0x00000001


	//----- nvinfo : EIATTR_CBANK_PARAM_SIZE
	.align		4
.L_462:
        /*003c*/ 	.byte	0x03, 0x19
        /*003e*/ 	.short	0x0438


	//----- nvinfo : EIATTR_PARAM_CBANK
	.align		4
        /*0040*/ 	.byte	0x04, 0x0a
        /*0042*/ 	.short	(.L_464 - .L_463)
	.align		4
.L_463:
        /*0044*/ 	.word	index@(.nv.constant0._ZN7cutlass13device_kernelIN5flash19enable_sm80_to_sm89INS1_16FlashAttnFwdSm80INS1_25CollectiveMainloopFwdSm80ILi8ELi1ELb1EN4cute5tupleIJNS5_1CILi128EEENS7_ILi48EEENS7_ILi256EEEEEELi256ENS_10bfloat16_tEfNS_4arch4Sm80ELb0ELb0ELb0ELb1ELb1ELb0ELb1ELb1EEENS1_21CollectiveEpilogueFwdINS6_IJS8_SA_S9_EEENS6_IJNS7_ILi1EEESI_SI_EEESC_SE_Li256ELb1ELb1ELb1ELb0EEENS1_36VarlenDynamicPersistentTileSchedulerILi128ELi48ELi256ELi256ELb1ELb1ELb0ELb0ELb1ELb1EEEEEEEEEvNT_6ParamsE)
        /*0048*/ 	.short	0x0210
        /*004a*/ 	.short	0x0438


	//----- nvinfo : EIATTR_SW_WAR
	.align		4
.L_464:
        /*004c*/ 	.byte	0x04, 0x36
        /*004e*/ 	.short	(.L_466 - .L_465)
.L_465:
        /*0050*/ 	.word	0x00000008
.L_466:


//--------------------- .nv.info._ZN7cutlass13device_kernelIN5flash19enable_sm80_to_sm89INS1_16FlashAttnFwdSm80INS1_25CollectiveMainloopFwdSm80ILi8ELi1ELb0EN4cute5tupleIJNS5_1CILi128EEENS7_ILi32EEENS7_ILi256EEEEEELi256ENS_10bfloat16_tEfNS_4arch4Sm80ELb0ELb0ELb0ELb1ELb1ELb1ELb1ELb1EEENS1_21CollectiveEpilogueFwdINS6_IJS8_SA_S9_EEENS6_IJNS7_ILi1EEESI_SI_EEESC_SE_Li256ELb1ELb1ELb1ELb0EEENS1_36VarlenDynamicPersistentTileSchedulerILi128ELi32ELi256ELi256ELb1ELb1ELb0ELb0ELb1ELb1EEEEEEEEEvNT_6ParamsE --------------------------
	.section	.nv.info._ZN7cutlass13device_kernelIN5flash19enable_sm80_to_sm89INS1_16FlashAttnFwdSm80INS1_25CollectiveMainloopFwdSm80ILi8ELi1ELb0EN4cute5tupleIJNS5_1CILi128EEENS7_ILi32EEENS7_ILi256EEEEEELi256ENS_10bfloat16_tEfNS_4arch4Sm80ELb0ELb0ELb0ELb1ELb1ELb1ELb1ELb1EEENS1_21CollectiveEpilogueFwdINS6_IJS8_SA_S9_EEENS6_IJNS7_ILi1EEESI_SI_EEESC_SE_Li256ELb1ELb1ELb1ELb0EEENS1_36VarlenDynamicPersistentTileSchedulerILi128ELi32ELi256ELi256ELb1ELb1ELb0ELb0ELb1ELb1EEEEEEEEEvNT_6ParamsE,"",@"SHT_CUDA_INFO"
	.sectionflags	@""
	.align	4


	//----- nvinfo : EIATTR_CUDA_API_VERSION
	.align		4
        /*0000*/ 	.byte	0x04, 0x37
        /*0002*/ 	.short	(.L_468 - .L_467)
.L_467:
        /*0004*/ 	.word	0x00000082


	//----- nvinfo : EIATTR_KPARAM_INFO
	.align		4
.L_468:
        /*0008*/ 	.byte	0x04, 0x17
        /*000a*/ 	.short	(.L_470 - .L_469)
.L_469:
        /*000c*/ 	.word	0x00000000
        /*0010*/ 	.short	0x0000
        /*0012*/ 	.short	0x0000
        /*0014*/ 	.byte	0x00, 0xf0, 0xe1, 0x10


	//----- nvinfo : EIATTR_SPARSE_MMA_MASK
	.align		4
.L_470:
        /*0018*/ 	.byte	0x03, 0x50
        /*001a*/ 	.short	0x0000


	//----- nvinfo : EIATTR_MAXREG_COUNT
	.align		4
        /*001c*/ 	.byte	0x03, 0x1b
        /*001e*/ 	.short	0x00ff


	//----- nvinfo : EIATTR_MERCURY_ISA_VERSION
	.align		4
        /*0020*/ 	.byte	0x03, 0x5f
        /*0022*/ 	.short	0x0101


	//----- nvinfo : EIATTR_EXIT_INSTR_OFFSETS
	.align		4
        /*0024*/ 	.byte	0x04, 0x1c
        /*0026*/ 	.short	(.L_472 - .L_471)


	//   ....[0]....
.L_471:
        /*0028*/ 	.word	0x00000010


	//----- nvinfo : EIATTR_MAX_THREADS
	.align		4
.L_472:
        /*002c*/ 	.byte	0x04, 0x05
        /*002e*/ 	.short	(.L_474 - .L_473)
.L_473:
        /*0030*/ 	.word	0x00000100
        /*0034*/ 	.word	0x00000001
        /*0038*/ 	.word	0x00000001


	//----- nvinfo : EIATTR_CBANK_PARAM_SIZE
	.align		4
.L_474:
        /*003c*/ 	.byte	0x03, 0x19
        /*003e*/ 	.short	0x0438


	//----- nvinfo : EIATTR_PARAM_CBANK
	.align		4
        /*0040*/ 	.byte	0x04, 0x0a
        /*0042*/ 	.short	(.L_476 - .L_475)
	.align		4
.L_475:
        /*0044*/ 	.word	index@(.nv.constant0._ZN7cutlass13device_kernelIN5flash19enable_sm80_to_sm89INS1_16FlashAttnFwdSm80INS1_25CollectiveMainloopFwdSm80ILi8ELi1ELb0EN4cute5tupleIJNS5_1CILi128EEENS7_ILi32EEENS7_ILi256EEEEEELi256ENS_10bfloat16_tEfNS_4arch4Sm80ELb0ELb0ELb0ELb1ELb1ELb1ELb1ELb1EEENS1_21CollectiveEpilogueFwdINS6_IJS8_SA_S9_EEENS6_IJNS7_ILi1EEESI_SI_EEESC_SE_Li256ELb1ELb1ELb1ELb0EEENS1_36VarlenDynamicPersistentTileSchedulerILi128ELi32ELi256ELi256ELb1ELb1ELb0ELb0ELb1ELb1EEEEEEEEEvNT_6ParamsE)
        /*0048*/ 	.short	0x0210
        /*004a*/ 	.short	0x0438


	//----- nvinfo : EIATTR_SW_WAR
	.align		4
.L_476:
        /*004c*/ 	.byte	0x04, 0x36
        /*004e*/ 	.short	(.L_478 - .L_477)
.L_477:
        /*0050*/ 	.word	0x00000008
.L_478:


//--------------------- .nv.info._ZN7cutlass13device_kernelIN5flash19enable_sm80_to_sm89INS1_16FlashAttnFwdSm80INS1_25CollectiveMainloopFwdSm80ILi8ELi1ELb1EN4cute5tupleIJNS5_1CILi128EEENS7_ILi48EEENS7_ILi256EEEEEELi256ENS_10bfloat16_tEfNS_4arch4Sm80ELb0ELb1ELb0ELb0ELb1ELb0ELb1ELb1EEENS1_21CollectiveEpilogueFwdINS6_IJS8_SA_S9_EEENS6_IJNS7_ILi1EEESI_SI_EEESC_SE_Li256ELb0ELb1ELb1ELb0EEENS1_19SingleTileSchedulerILb0ELb1ELb1ELi128EEEEEEEEEvNT_6ParamsE --------------------------
	.section	.nv.info._ZN7cutlass13device_kernelIN5flash19enable_sm80_to_sm89INS1_16FlashAttnFwdSm80INS1_25CollectiveMainloopFwdSm80ILi8ELi1ELb1EN4cute5tupleIJNS5_1CILi128EEENS7_ILi48EEENS7_ILi256EEEEEELi256ENS_10bfloat16_tEfNS_4arch4Sm80ELb0ELb1ELb0ELb0ELb1ELb0ELb1ELb1EEENS1_21CollectiveEpilogueFwdINS6_IJS8_SA_S9_EEENS6_IJNS7_ILi1EEESI_SI_EEESC_SE_Li256ELb0ELb1ELb1ELb0EEENS1_19SingleTileSchedulerILb0ELb1ELb1ELi128EEEEEEEEEvNT_6ParamsE,"",@"SHT_CUDA_INFO"
	.sectionflags	@""
	.align	4


	//----- nvinfo : EIATTR_CUDA_API_VERSION
	.align		4
        /*0000*/ 	.byte	0x04, 0x37
        /*0002*/ 	.short	(.L_480 - .L_479)
.L_479:
        /*0004*/ 	.word	0x00000082


	//----- nvinfo : EIATTR_KPARAM_INFO
	.align		4
.L_480:
        /*0008*/ 	.byte	0x04, 0x17
        /*000a*/ 	.short	(.L_482 - .L_481)
.L_481:
        /*000c*/ 	.word	0x00000000
        /*0010*/ 	.short	0x0000
        /*0012*/ 	.short	0x0000
        /*0014*/ 	.byte	0x00, 0xf0, 0x61, 0x10


	//----- nvinfo : EIATTR_SPARSE_MMA_MASK
	.align		4
.L_482:
        /*0018*/ 	.byte	0x03, 0x50
        /*001a*/ 	.short	0x0000


	//----- nvinfo : EIATTR_MAXREG_COUNT
	.align		4
        /*001c*/ 	.byte	0x03, 0x1b
        /*001e*/ 	.short	0x00ff


	//----- nvinfo : EIATTR_MERCURY_ISA_VERSION
	.align		4
        /*0020*/ 	.byte	0x03, 0x5f
        /*0022*/ 	.short	0x0101


	//----- nvinfo : EIATTR_EXIT_INSTR_OFFSETS
	.align		4
        /*0024*/ 	.byte	0x04, 0x1c
        /*0026*/ 	.short	(.L_484 - .L_483)


	//   ....[0]....
.L_483:
        /*0028*/ 	.word	0x00000010


	//----- nvinfo : EIATTR_MAX_THREADS
	.align		4
.L_484:
        /*002c*/ 	.byte	0x04, 0x05
        /*002e*/ 	.short	(.L_486 - .L_485)
.L_485:
        /*0030*/ 	.word	0x00000100
        /*0034*/ 	.word	0x00000001
        /*0038*/ 	.word	0x00000001


	//----- nvinfo : EIATTR_CBANK_PARAM_SIZE
	.align		4
.L_486:
        /*003c*/ 	.byte	0x03, 0x19
        /*003e*/ 	.short	0x0418


	//----- nvinfo : EIATTR_PARAM_CBANK
	.align		4
        /*0040*/ 	.byte	0x04, 0x0a
        /*0042*/ 	.short	(.L_488 - .L_487)
	.align		4
.L_487:
        /*0044*/ 	.word	index@(.nv.constant0._ZN7cutlass13device_kernelIN5flash19enable_sm80_to_sm89INS1_16FlashAttnFwdSm80INS1_25CollectiveMainloopFwdSm80ILi8ELi1ELb1EN4cute5tupleIJNS5_1CILi128EEENS7_ILi48EEENS7_ILi256EEEEEELi256ENS_10bfloat16_tEfNS_4arch4Sm80ELb0ELb1ELb0ELb0ELb1ELb0ELb1ELb1EEENS1_21CollectiveEpilogueFwdINS6_IJS8_SA_S9_EEENS6_IJNS7_ILi1EEESI_SI_EEESC_SE_Li256ELb0ELb1ELb1ELb0EEENS1_19SingleTileSchedulerILb0ELb1ELb1ELi128EEEEEEEEEvNT_6ParamsE)
        /*0048*/ 	.short	0x0210
        /*004a*/ 	.short	0x0418


	//----- nvinfo : EIATTR_SW_WAR
	.align		4
.L_488:
        /*004c*/ 	.byte	0x04, 0x36
        /*004e*/ 	.short	(.L_490 - .L_489)
.L_489:
        /*0050*/ 	.word	0x00000008
.L_490:


//--------------------- .nv.info._ZN7cutlass13device_kernelIN5flash19enable_sm80_to_sm89INS1_16FlashAttnFwdSm80INS1_25CollectiveMainloopFwdSm80ILi8ELi1ELb1EN4cute5tupleIJNS5_1CILi128EEENS7_ILi48EEENS7_ILi256EEEEEELi256ENS_10bfloat16_tEfNS_4arch4Sm80ELb0ELb1ELb0ELb1ELb1ELb0ELb1ELb1EEENS1_21CollectiveEpilogueFwdINS6_IJS8_SA_S9_EEENS6_IJNS7_ILi1EEESI_SI_EEESC_SE_Li256ELb1ELb1ELb1ELb0EEENS1_36VarlenDynamicPersistentTileSchedulerILi128ELi48ELi256ELi256ELb1ELb1ELb0ELb1ELb0ELb1EEEEEEEEEvNT_6ParamsE --------------------------
	.section	.nv.info._ZN7cutlass13device_kernelIN5flash19enable_sm80_to_sm89INS1_16FlashAttnFwdSm80INS1_25CollectiveMainloopFwdSm80ILi8ELi1ELb1EN4cute5tupleIJNS5_1CILi128EEENS7_ILi48EEENS7_ILi256EEEEEELi256ENS_10bfloat16_tEfNS_4arch4Sm80ELb0ELb1ELb0ELb1ELb1ELb0ELb1ELb1EEENS1_21CollectiveEpilogueFwdINS6_IJS8_SA_S9_EEENS6_IJNS7_ILi1EEESI_SI_EEESC_SE_Li256ELb1ELb1ELb1ELb0EEENS1_36VarlenDynamicPersistentTileSchedulerILi128ELi48ELi256ELi256ELb1ELb1ELb0ELb1ELb0ELb1EEEEEEEEEvNT_6ParamsE,"",@"SHT_CUDA_INFO"
	.sectionflags	@""
	.align	4


	//----- nvinfo : EIATTR_CUDA_API_VERSION
	.align		4
        /*0000*/ 	.byte	0x04, 0x37
        /*0002*/ 	.short	(.L_492 - .L_491)
.L_491:
        /*0004*/ 	.word	0x00000082


	//----- nvinfo : EIATTR_KPARAM_INFO
	.align		4
.L_492:
        /*0008*/ 	.byte	0x04, 0x17
        /*000a*/ 	.short	(.L_494 - .L_493)
.L_493:
        /*000c*/ 	.word	0x00000000
        /*0010*/ 	.short	0x0000
        /*0012*/ 	.short	0x0000
        /*0014*/ 	.byte	0x00, 0xf0, 0xe1, 0x10


	//----- nvinfo : EIATTR_SPARSE_MMA_MASK
	.align		4
.L_494:
        /*0018*/ 	.byte	0x03, 0x50
        /*001a*/ 	.short	0x0000


	//----- nvinfo : EIATTR_MAXREG_COUNT
	.align		4
        /*001c*/ 	.byte	0x03, 0x1b
        /*001e*/ 	.short	0x00ff


	//----- nvinfo : EIATTR_MERCURY_ISA_VERSION
	.align		4
        /*0020*/ 	.byte	0x03, 0x5f
        /*0022*/ 	.short	0x0101


	//----- nvinfo : EIATTR_EXIT_INSTR_OFFSETS
	.align		4
        /*0024*/ 	.byte	0x04, 0x1c
        /*0026*/ 	.short	(.L_496 - .L_495)


	//   ....[0]....
.L_495:
        /*0028*/ 	.word	0x00000010


	//----- nvinfo : EIATTR_MAX_THREADS
	.align		4
.L_496:
        /*002c*/ 	.byte	0x04, 0x05
        /*002e*/ 	.short	(.L_498 - .L_497)
.L_497:
        /*0030*/ 	.word	0x00000100
        /*0034*/ 	.word	0x00000001
        /*0038*/ 	.word	0x00000001


	//----- nvinfo : EIATTR_CBANK_PARAM_SIZE
	.align		4
.L_498:
        /*003c*/ 	.byte	0x03, 0x19
        /*003e*/ 	.short	0x0438


	//----- nvinfo : EIATTR_PARAM_CBANK
	.align		4
        /*0040*/ 	.byte	0x04, 0x0a
        /*0042*/ 	.short	(.L_500 - .L_499)
	.align		4
.L_499:
        /*0044*/ 	.word	index@(.nv.constant0._ZN7cutlass13device_kernelIN5flash19enable_sm80_to_sm89INS1_16FlashAttnFwdSm80INS1_25CollectiveMainloopFwdSm80ILi8ELi1ELb1EN4cute5tupleIJNS5_1CILi128EEENS7_ILi48EEENS7_ILi256EEEEEELi256ENS_10bfloat16_tEfNS_4arch4Sm80ELb0ELb1ELb0ELb1ELb1ELb0ELb1ELb1EEENS1_21CollectiveEpilogueFwdINS6_IJS8_SA_S9_EEENS6_IJNS7_ILi1EEESI_SI_EEESC_SE_Li256ELb1ELb1ELb1ELb0EEENS1_36VarlenDynamicPersistentTileSchedulerILi128ELi48ELi256ELi256ELb1ELb1ELb0ELb1ELb0ELb1EEEEEEEEEvNT_6ParamsE)
        /*0048*/ 	.short	0x0210
        /*004a*/ 	.short	0x0438


	//----- nvinfo : EIATTR_SW_WAR
	.align		4
.L_500:
        /*004c*/ 	.byte	0x04, 0x36
        /*004e*/ 	.short	(.L_502 - .L_501)
.L_501:
        /*0050*/ 	.word	0x00000008
.L_502:


//--------------------- .nv.info._ZN7cutlass13device_kernelIN5flash19enable_sm80_to_sm89INS1_16FlashAttnFwdSm80INS1_25CollectiveMainloopFwdSm80ILi8ELi1ELb0EN4cute5tupleIJNS5_1CILi128EEENS7_ILi32EEENS7_ILi256EEEEEELi256ENS_10bfloat16_tEfNS_4arch4Sm80ELb0ELb1ELb0ELb1ELb1ELb1ELb1ELb1EEENS1_21CollectiveEpilogueFwdINS6_IJS8_SA_S9_EEENS6_IJNS7_ILi1EEESI_SI_EEESC_SE_Li256ELb1ELb1ELb1ELb0EEENS1_36VarlenDynamicPersistentTileSchedulerILi128ELi32ELi256ELi256ELb1ELb1ELb0ELb1ELb0ELb1EEEEEEEEEvNT_6ParamsE --------------------------
	.section	.nv.info._ZN7cutlass13device_kernelIN5flash19enable_sm80_to_sm89INS1_16FlashAttnFwdSm80INS1_25CollectiveMainloopFwdSm80ILi8ELi1ELb0EN4cute5tupleIJNS5_1CILi128EEENS7_ILi32EEENS7_ILi256EEEEEELi256ENS_10bfloat16_tEfNS_4arch4Sm80ELb0ELb1ELb0ELb1ELb1ELb1ELb1ELb1EEENS1_21CollectiveEpilogueFwdINS6_IJS8_SA_S9_EEENS6_IJNS7_ILi1EEESI_SI_EEESC_SE_Li256ELb1ELb1ELb1ELb0EEENS1_36VarlenDynamicPersistentTileSchedulerILi128ELi32ELi256ELi256ELb1ELb1ELb0ELb1ELb0ELb1EEEEEEEEEvNT_6ParamsE,"",@"SHT_CUDA_INFO"
	.sectionflags	@""
	.align	4


	//----- nvinfo : EIATTR_CUDA_API_VERSION
	.align		4
        /*0000*/ 	.byte	0x04, 0x37
        /*0002*/ 	.short	(.L_504 - .L_503)
.L_503:
        /*0004*/ 	.word	0x00000082


	//----- nvinfo : EIATTR_KPARAM_INFO
	.align		4
.L_504:
        /*0008*/ 	.byte	0x04, 0x17
        /*000a*/ 	.short	(.L_506 - .L_505)
.L_505:
        /*000c*/ 	.word	0x00000000
        /*0010*/ 	.short	0x0000
        /*0012*/ 	.short	0x0000
        /*0014*/ 	.byte	0x00, 0xf0, 0xe1, 0x10


	//----- nvinfo : EIATTR_SPARSE_MMA_MASK
	.align		4
.L_506:
        /*0018*/ 	.byte	0x03, 0x50
        /*001a*/ 	.short	0x0000


	//----- nvinfo : EIATTR_MAXREG_COUNT
	.align		4
        /*001c*/ 	.byte	0x03, 0x1b
        /*001e*/ 	.short	0x00ff


	//----- nvinfo : EIATTR_MERCURY_ISA_VERSION
	.align		4
        /*0020*/ 	.byte	0x03, 0x5f
        /*0022*/ 	.short	0x0101


	//----- nvinfo : EIATTR_EXIT_INSTR_OFFSETS
	.align		4
        /*0024*/ 	.byte	0x04, 0x1c
        /*0026*/ 	.short	(.L_508 - .L_507)


	//   ....[0]....
.L_507:
        /*0028*/ 	.word	0x00000010


	//----- nvinfo : EIATTR_MAX_THREADS
	.align		4
.L_508:
        /*002c*/ 	.byte	0x04, 0x05
        /*002e*/ 	.short	(.L_510 - .L_509)
.L_509:
        /*0030*/ 	.word	0x00000100
        /*0034*/ 	.word	0x00000001
        /*0038*/ 	.word	0x00000001


	//----- nvinfo : EIATTR_CBANK_PARAM_SIZE
	.align		4
.L_510:
        /*003c*/ 	.byte	0x03, 0x19
        /*003e*/ 	.short	0x0438


	//----- nvinfo : EIATTR_PARAM_CBANK
	.align		4
        /*0040*/ 	.byte	0x04, 0x0a
        /*0042*/ 	.short	(.L_512 - .L_511)
	.align		4
.L_511:
        /*0044*/ 	.word	index@(.nv.constant0._ZN7cutlass13device_kernelIN5flash19enable_sm80_to_sm89INS1_16FlashAttnFwdSm80INS1_25CollectiveMainloopFwdSm80ILi8ELi1ELb0EN4cute5tupleIJNS5_1CILi128EEENS7_ILi32EEENS7_ILi256EEEEEELi256ENS_10bfloat16_tEfNS_4arch4Sm80ELb0ELb1ELb0ELb1ELb1ELb1ELb1ELb1EEENS1_21CollectiveEpilogueFwdINS6_IJS8_SA_S9_EEENS6_IJNS7_ILi1EEESI_SI_EEESC_SE_Li256ELb1ELb1ELb1ELb0EEENS1_36VarlenDynamicPersistentTileSchedulerILi128ELi32ELi256ELi256ELb1ELb1ELb0ELb1ELb0ELb1EEEEEEEEEvNT_6ParamsE)
        /*0048*/ 	.short	0x0210
        /*004a*/ 	.short	0x0438


	//----- nvinfo : EIATTR_SW_WAR
	.align		4
.L_512:
        /*004c*/ 	.byte	0x04, 0x36
        /*004e*/ 	.short	(.L_514 - .L_513)
.L_513:
        /*0050*/ 	.word	0x00000008
.L_514:


//--------------------- .nv.info._ZN7cutlass13device_kernelIN5flash19enable_sm80_to_sm89INS1_16FlashAttnFwdSm80INS1_25CollectiveMainloopFwdSm80ILi8ELi1ELb1EN4cute5tupleIJNS5_1CILi128EEENS7_ILi64EEENS7_ILi256EEEEEELi256ENS_10bfloat16_tEfNS_4arch4Sm80ELb1ELb0ELb0ELb0ELb1ELb0ELb1ELb1EEENS1_21CollectiveEpilogueFwdINS6_IJS8_SA_S9_EEENS6_IJNS7_ILi1EEESI_SI_EEESC_SE_Li256ELb0ELb1ELb1ELb0EEENS1_30DynamicPersistentTileSchedulerILi256ELi256ELb1ELb1ELb0EEEEEEEEEvNT_6ParamsE --------------------------
	.section	.nv.info._ZN7cutlass13device_kernelIN5flash19enable_sm80_to_sm89INS1_16FlashAttnFwdSm80INS1_25CollectiveMainloopFwdSm80ILi8ELi1ELb1EN4cute5tupleIJNS5_1CILi128EEENS7_ILi64EEENS7_ILi256EEEEEELi256ENS_10bfloat16_tEfNS_4arch4Sm80ELb1ELb0ELb0ELb0ELb1ELb0ELb1ELb1EEENS1_21CollectiveEpilogueFwdINS6_IJS8_SA_S9_EEENS6_IJNS7_ILi1EEESI_SI_EEESC_SE_Li256ELb0ELb1ELb1ELb0EEENS1_30DynamicPersistentTileSchedulerILi256ELi256ELb1ELb1ELb0EEEEEEEEEvNT_6ParamsE,"",@"SHT_CUDA_INFO"
	.sectionflags	@""
	.align	4


	//----- nvinfo : EIATTR_CUDA_API_VERSION
	.align		4
        /*0000*/ 	.byte	0x04, 0x37
        /*0002*/ 	.short	(.L_516 - .L_515)
.L_515:
        /*0004*/ 	.word	0x00000082


	//----- nvinfo : EIATTR_KPARAM_INFO
	.align		4
.L_516:
        /*0008*/ 	.byte	0x04, 0x17
        /*000a*/ 	.short	(.L_518 - .L_517)
.L_517:
        /*000c*/ 	.word	0x00000000
        /*0010*/ 	.short	0x0000
        /*0012*/ 	.short	0x0000
        /*0014*/ 	.byte	0x00, 0xf0, 0xa1, 0x10


	//----- nvinfo : EIATTR_SPARSE_MMA_MASK
	.align		4
.L_518:
        /*0018*/ 	.byte	0x03, 0x50
        /*001a*/ 	.short	0x0000


	//----- nvinfo : EIATTR_MAXREG_COUNT
	.align		4
        /*001c*/ 	.byte	0x03, 0x1b
        /*001e*/ 	.short	0x00ff


	//----- nvinfo : EIATTR_MERCURY_ISA_VERSION
	.align		4
        /*0020*/ 	.byte	0x03, 0x5f
        /*0022*/ 	.short	0x0101


	//----- nvinfo : EIATTR_EXIT_INSTR_OFFSETS
	.align		4
        /*0024*/ 	.byte	0x04, 0x1c
        /*0026*/ 	.short	(.L_520 - .L_519)


	//   ....[0]....
.L_519:
        /*0028*/ 	.word	0x00000010


	//----- nvinfo : EIATTR_MAX_THREADS
	.align		4
.L_520:
        /*002c*/ 	.byte	0x04, 0x05
        /*002e*/ 	.short	(.L_522 - .L_521)
.L_521:
        /*0030*/ 	.word	0x00000100
        /*0034*/ 	.word	0x00000001
        /*0038*/ 	.word	0x00000001


	//----- nvinfo : EIATTR_CBANK_PARAM_SIZE
	.align		4
.L_522:
        /*003c*/ 	.byte	0x03, 0x19
        /*003e*/ 	.short	0x0428


	//----- nvinfo : EIATTR_PARAM_CBANK
	.align		4
        /*0040*/ 	.byte	0x04, 0x0a
        /*0042*/ 	.short	(.L_524 - .L_523)
	.align		4
.L_523:
        /*0044*/ 	.word	index@(.nv.constant0._ZN7cutlass13device_kernelIN5flash19enable_sm80_to_sm89INS1_16FlashAttnFwdSm80INS1_25CollectiveMainloopFwdSm80ILi8ELi1ELb1EN4cute5tupleIJNS5_1CILi128EEENS7_ILi64EEENS7_ILi256EEEEEELi256ENS_10bfloat16_tEfNS_4arch4Sm80ELb1ELb0ELb0ELb0ELb1ELb0ELb1ELb1EEENS1_21CollectiveEpilogueFwdINS6_IJS8_SA_S9_EEENS6_IJNS7_ILi1EEESI_SI_EEESC_SE_Li256ELb0ELb1ELb1ELb0EEENS1_30DynamicPersistentTileSchedulerILi256ELi256ELb1ELb1ELb0EEEEEEEEEvNT_6ParamsE)
        /*0048*/ 	.short	0x0210
        /*004a*/ 	.short	0x0428


	//----- nvinfo : EIATTR_SW_WAR
	.align		4
.L_524:
        /*004c*/ 	.byte	0x04, 0x36
        /*004e*/ 	.short	(.L_526 - .L_525)
.L_525:
        /*0050*/ 	.word	0x00000008
.L_526:


//--------------------- .nv.info._ZN7cutlass13device_kernelIN5flash19enable_sm80_to_sm89INS1_16FlashAttnFwdSm80INS1_25CollectiveMainloopFwdSm80ILi8ELi1ELb1EN4cute5tupleIJNS5_1CILi128EEENS7_ILi48EEENS7_ILi256EEEEEELi256ENS_10bfloat16_tEfNS_4arch4Sm80ELb1ELb0ELb0ELb1ELb1ELb0ELb1ELb1EEENS1_21CollectiveEpilogueFwdINS6_IJS8_SA_S9_EEENS6_IJNS7_ILi1EEESI_SI_EEESC_SE_Li256ELb1ELb1ELb1ELb0EEENS1_36VarlenDynamicPersistentTileSchedulerILi128ELi48ELi256ELi256ELb1ELb1ELb0ELb1ELb1ELb1EEEEEEEEEvNT_6ParamsE --------------------------
	.section	.nv.info._ZN7cutlass13device_kernelIN5flash19enable_sm80_to_sm89INS1_16FlashAttnFwdSm80INS1_25CollectiveMainloopFwdSm80ILi8ELi1ELb1EN4cute5tupleIJNS5_1CILi128EEENS7_ILi48EEENS7_ILi256EEEEEELi256ENS_10bfloat16_tEfNS_4arch4Sm80ELb1ELb0ELb0ELb1ELb1ELb0ELb1ELb1EEENS1_21CollectiveEpilogueFwdINS6_IJS8_SA_S9_EEENS6_IJNS7_ILi1EEESI_SI_EEESC_SE_Li256ELb1ELb1ELb1ELb0EEENS1_36VarlenDynamicPersistentTileSchedulerILi128ELi48ELi256ELi256ELb1ELb1ELb0ELb1ELb1ELb1EEEEEEEEEvNT_6ParamsE,"",@"SHT_CUDA_INFO"
	.sectionflags	@""
	.align	4


	//----- nvinfo : EIATTR_CUDA_API_VERSION
	.align		4
        /*0000*/ 	.byte	0x04, 0x37
        /*0002*/ 	.short	(.L_528 - .L_527)
.L_527:
        /*0004*/ 	.word	0x00000082


	//----- nvinfo : EIATTR_KPARAM_INFO
	.align		4
.L_528:
        /*0008*/ 	.byte	0x04, 0x17
        /*000a*/ 	.short	(.L_530 - .L_529)
.L_529:
        /*000c*/ 	.word	0x00000000
        /*0010*/ 	.short	0x0000
        /*0012*/ 	.short	0x0000
        /*0014*/ 	.byte	0x00, 0xf0, 0xe1, 0x10


	//----- nvinfo : EIATTR_SPARSE_MMA_MASK
	.align		4
.L_530:
        /*0018*/ 	.byte	0x03, 0x50
        /*001a*/ 	.short	0x0000


	//----- nvinfo : EIATTR_MAXREG_COUNT
	.align		4
        /*001c*/ 	.byte	0x03, 0x1b
        /*001e*/ 	.short	0x00ff


	//----- nvinfo : EIATTR_MERCURY_ISA_VERSION
	.align		4
        /*0020*/ 	.byte	0x03, 0x5f
        /*0022*/ 	.short	0x0101


	//----- nvinfo : EIATTR_EXIT_INSTR_OFFSETS
	.align		4
        /*0024*/ 	.byte	0x04, 0x1c
        /*0026*/ 	.short	(.L_532 - .L_531)


	//   ....[0]....
.L_531:
        /*0028*/ 	.word	0x00000010


	//----- nvinfo : EIATTR_MAX_THREADS
	.align		4
.L_532:
        /*002c*/ 	.byte	0x04, 0x05
        /*002e*/ 	.short	(.L_534 - .L_533)
.L_533:
        /*0030*/ 	.word	0x00000100
        /*0034*/ 	.word	0x00000001
        /*0038*/ 	.word	0x00000001


	//----- nvinfo : EIATTR_CBANK_PARAM_SIZE
	.align		4
.L_534:
        /*003c*/ 	.byte	0x03, 0x19
        /*003e*/ 	.short	0x0438


	//----- nvinfo : EIATTR_PARAM_CBANK
	.align		4
        /*0040*/ 	.byte	0x04, 0x0a
        /*0042*/ 	.short	(.L_536 - .L_535)
	.align		4
.L_535:
        /*0044*/ 	.word	index@(.nv.constant0._ZN7cutlass13device_kernelIN5flash19enable_sm80_to_sm89INS1_16FlashAttnFwdSm80INS1_25CollectiveMainloopFwdSm80ILi8ELi1ELb1EN4cute5tupleIJNS5_1CILi128EEENS7_ILi48EEENS7_ILi256EEEEEELi256ENS_10bfloat16_tEfNS_4arch4Sm80ELb1ELb0ELb0ELb1ELb1ELb0ELb1ELb1EEENS1_21CollectiveEpilogueFwdINS6_IJS8_SA_S9_EEENS6_IJNS7_ILi1EEESI_SI_EEESC_SE_Li256ELb1ELb1ELb1ELb0EEENS1_36VarlenDynamicPersistentTileSchedulerILi128ELi48ELi256ELi256ELb1ELb1ELb0ELb1ELb1ELb1EEEEEEEEEvNT_6ParamsE)
        /*0048*/ 	.short	0x0210
        /*004a*/ 	.short	0x0438


	//----- nvinfo : EIATTR_SW_WAR
	.align		4
.L_536:
        /*004c*/ 	.byte	0x04, 0x36
        /*004e*/ 	.short	(.L_538 - .L_537)
.L_537:
        /*0050*/ 	.word	0x00000008
.L_538:


//--------------------- .nv.info._ZN7cutlass13device_kernelIN5flash19enable_sm80_to_sm89INS1_16FlashAttnFwdSm80INS1_25CollectiveMainloopFwdSm80ILi8ELi1ELb0EN4cute5tupleIJNS5_1CILi128EEENS7_ILi32EEENS7_ILi256EEEEEELi256ENS_10bfloat16_tEfNS_4arch4Sm80ELb1ELb0ELb0ELb1ELb1ELb1ELb1ELb1EEENS1_21CollectiveEpilogueFwdINS6_IJS8_SA_S9_EEENS6_IJNS7_ILi1EEESI_SI_EEESC_SE_Li256ELb1ELb1ELb1ELb0EEENS1_36VarlenDynamicPersistentTileSchedulerILi128ELi32ELi256ELi256ELb1ELb1ELb0ELb1ELb1ELb1EEEEEEEEEvNT_6ParamsE --------------------------
	.section	.nv.info._ZN7cutlass13device_kernelIN5flash19enable_sm80_to_sm89INS1_16FlashAttnFwdSm80INS1_25CollectiveMainloopFwdSm80ILi8ELi1ELb0EN4cute5tupleIJNS5_1CILi128EEENS7_ILi32EEENS7_ILi256EEEEEELi256ENS_10bfloat16_tEfNS_4arch4Sm80ELb1ELb0ELb0ELb1ELb1ELb1ELb1ELb1EEENS1_21CollectiveEpilogueFwdINS6_IJS8_SA_S9_EEENS6_IJNS7_ILi1EEESI_SI_EEESC_SE_Li256ELb1ELb1ELb1ELb0EEENS1_36VarlenDynamicPersistentTileSchedulerILi128ELi32ELi256ELi256ELb1ELb1ELb0ELb1ELb1ELb1EEEEEEEEEvNT_6ParamsE,"",@"SHT_CUDA_INFO"
	.sectionflags	@""
	.align	4


	//----- nvinfo : EIATTR_CUDA_API_VERSION
	.align		4
        /*0000*/ 	.byte	0x04, 0x37
        /*0002*/ 	.short	(.L_540 - .L_539)
.L_539:
        /*0004*/ 	.word	0x00000082


	//----- nvinfo : EIATTR_KPARAM_INFO
	.align		4
.L_540:
        /*0008*/ 	.byte	0x04, 0x17
        /*000a*/ 	.short	(.L_542 - .L_541)
.L_541:
        /*000c*/ 	.word	0x00000000
        /*0010*/ 	.short	0x0000
        /*0012*/ 	.short	0x0000
        /*0014*/ 	.byte	0x00, 0xf0, 0xe1, 0x10


	//----- nvinfo : EIATTR_SPARSE_MMA_MASK
	.align		4
.L_542:
        /*0018*/ 	.byte	0x03, 0x50
        /*001a*/ 	.short	0x0000


	//----- nvinfo : EIATTR_MAXREG_COUNT
	.align		4
        /*001c*/ 	.byte	0x03, 0x1b
        /*001e*/ 	.short	0x00ff


	//----- nvinfo : EIATTR_MERCURY_ISA_VERSION
	.align		4
        /*0020*/ 	.byte	0x03, 0x5f
        /*0022*/ 	.short	0x0101


	//----- nvinfo : EIATTR_EXIT_INSTR_OFFSETS
	.align		4
        /*0024*/ 	.byte	0x04, 0x1c
        /*0026*/ 	.short	(.L_544 - .L_543)


	//   ....[0]....
.L_543:
        /*0028*/ 	.word	0x00000010


	//----- nvinfo : EIATTR_MAX_THREADS
	.align		4
.L_544:
        /*002c*/ 	.byte	0x04, 0x05
        /*002e*/ 	.short	(.L_546 - .L_545)
.L_545:
        /*0030*/ 	.word	0x00000100
        /*0034*/ 	.word	0x00000001
        /*0038*/ 	.word	0x00000001


	//----- nvinfo : EIATTR_CBANK_PARAM_SIZE
	.align		4
.L_546:
        /*003c*/ 	.byte	0x03, 0x19
        /*003e*/ 	.short	0x0438


	//----- nvinfo : EIATTR_PARAM_CBANK
	.align		4
        /*0040*/ 	.byte	0x04, 0x0a
        /*0042*/ 	.short	(.L_548 - .L_547)
	.align		4
.L_547:
        /*0044*/ 	.word	index@(.nv.constant0._ZN7cutlass13device_kernelIN5flash19enable_sm80_to_sm89INS1_16FlashAttnFwdSm80INS1_25CollectiveMainloopFwdSm80ILi8ELi1ELb0EN4cute5tupleIJNS5_1CILi128EEENS7_ILi32EEENS7_ILi256EEEEEELi256ENS_10bfloat16_tEfNS_4arch4Sm80ELb1ELb0ELb0ELb1ELb1ELb1ELb1ELb1EEENS1_21CollectiveEpilogueFwdINS6_IJS8_SA_S9_EEENS6_IJNS7_ILi1EEESI_SI_EEESC_SE_Li256ELb1ELb1ELb1ELb0EEENS1_36VarlenDynamicPersistentTileSchedulerILi128ELi32ELi256ELi256ELb1ELb1ELb0ELb1ELb1ELb1EEEEEEEEEvNT_6ParamsE)
        /*0048*/ 	.short	0x0210
        /*004a*/ 	.short	0x0438


	//----- nvinfo : EIATTR_SW_WAR
	.align		4
.L_548:
        /*004c*/ 	.byte	0x04, 0x36
        /*004e*/ 	.short	(.L_550 - .L_549)
.L_549:
        /*0050*/ 	.word	0x00000008
.L_550:


//--------------------- .nv.info._ZN7cutlass13device_kernelIN5flash19enable_sm80_to_sm89INS1_16FlashAttnFwdSm80INS1_25CollectiveMainloopFwdSm80ILi8ELi1ELb0EN4cute5tupleIJNS5_1CILi128EEENS7_ILi96EEENS7_ILi256EEEEEELi256ENS_10bfloat16_tEfNS_4arch4Sm80ELb0ELb0ELb0ELb0ELb1ELb0ELb1ELb1EEENS1_21CollectiveEpilogueFwdINS6_IJS8_SA_S9_EEENS6_IJNS7_ILi1EEESI_SI_EEESC_SE_Li256ELb0ELb1ELb1ELb0EEENS1_19SingleTileSchedulerILb0ELb1ELb1ELi128EEEEEEEEEvNT_6ParamsE --------------------------
	.section	.nv.info._ZN7cutlass13device_kernelIN5flash19enable_sm80_to_sm89INS1_16FlashAttnFwdSm80INS1_25CollectiveMainloopFwdSm80ILi8ELi1ELb0EN4cute5tupleIJNS5_1CILi128EEENS7_ILi96EEENS7_ILi256EEEEEELi256ENS_10bfloat16_tEfNS_4arch4Sm80ELb0ELb0ELb0ELb0ELb1ELb0ELb1ELb1EEENS1_21CollectiveEpilogueFwdINS6_IJS8_SA_S9_EEENS6_IJNS7_ILi1EEESI_SI_EEESC_SE_Li256ELb0ELb1ELb1ELb0EEENS1_19SingleTileSchedulerILb0ELb1ELb1ELi128EEEEEEEEEvNT_6ParamsE,"",@"SHT_CUDA_INFO"
	.sectionflags	@""
	.align	4


	//----- nvinfo : EIATTR_CUDA_API_VERSION
	.align		4
        /*0000*/ 	.byte	0x04, 0x37
        /*0002*/ 	.short	(.L_552 - .L_551)
.L_551:
        /*0004*/ 	.word	0x00000082


	//----- nvinfo : EIATTR_KPARAM_INFO
	.align		4
.L_552:
        /*0008*/ 	.byte	0x04, 0x17
        /*000a*/ 	.short	(.L_554 - .L_553)
.L_553:
        /*000c*/ 	.word	0x00000000
        /*0010*/ 	.short	0x0000
        /*0012*/ 	.short	0x0000
        /*0014*/ 	.byte	0x00, 0xf0, 0x61, 0x10


	//----- nvinfo : EIATTR_SPARSE_MMA_MASK
	.align		4
.L_554:
        /*0018*/ 	.byte	0x03, 0x50
        /*001a*/ 	.short	0x0000


	//----- nvinfo : EIATTR_MAXREG_COUNT
	.align		4
        /*001c*/ 	.byte	0x03, 0x1b
        /*001e*/ 	.short	0x00ff


	//----- nvinfo : EIATTR_MERCURY_ISA_VERSION
	.align		4
        /*0020*/ 	.byte	0x03, 0x5f
        /*0022*/ 	.short	0x0101


	//----- nvinfo : EIATTR_EXIT_INSTR_OFFSETS
	.align		4
        /*0024*/ 	.byte	0x04, 0x1c
        /*0026*/ 	.short	(.L_556 - .L_555)


	//   ....[0]....
.L_555:
        /*0028*/ 	.word	0x00000010


	//----- nvinfo : EIATTR_MAX_THREADS
	.align		4
.L_556:
        /*002c*/ 	.byte	0x04, 0x05
        /*002e*/ 	.short	(.L_558 - .L_557)
.L_557:
        /*0030*/ 	.word	0x00000100
        /*0034*/ 	.word	0x00000001
        /*0038*/ 	.word	0x00000001


	//----- nvinfo : EIATTR_CBANK_PARAM_SIZE
	.align		4
.L_558:
        /*003c*/ 	.byte	0x03, 0x19
        /*003e*/ 	.short	0x0418


	//----- nvinfo : EIATTR_PARAM_CBANK
	.align		4
        /*0040*/ 	.byte	0x04, 0x0a
        /*0042*/ 	.short	(.L_560 - .L_559)
	.align		4
.L_559:
        /*0044*/ 	.word	index@(.nv.constant0._ZN7cutlass13device_kernelIN5flash19enable_sm80_to_sm89INS1_16FlashAttnFwdSm80INS1_25CollectiveMainloopFwdSm80ILi8ELi1ELb0EN4cute5tupleIJNS5_1CILi128EEENS7_ILi96EEENS7_ILi256EEEEEELi256ENS_10bfloat16_tEfNS_4arch4Sm80ELb0ELb0ELb0ELb0ELb1ELb0ELb1ELb1EEENS1_21CollectiveEpilogueFwdINS6_IJS8_SA_S9_EEENS6_IJNS7_ILi1EEESI_SI_EEESC_SE_Li256ELb0ELb1ELb1ELb0EEENS1_19SingleTileSchedulerILb0ELb1ELb1ELi128EEEEEEEEEvNT_6ParamsE)
        /*0048*/ 	.short	0x0210
        /*004a*/ 	.short	0x0418


	//----- nvinfo : EIATTR_SW_WAR
	.align		4
.L_560:
        /*004c*/ 	.byte	0x04, 0x36
        /*004e*/ 	.short	(.L_562 - .L_561)
.L_561:
        /*0050*/ 	.word	0x00000008
.L_562:


//--------------------- .nv.info._ZN7cutlass13device_kernelIN5flash19enable_sm80_to_sm89INS1_16FlashAttnFwdSm80INS1_25CollectiveMainloopFwdSm80ILi8ELi1ELb0EN4cute5tupleIJNS5_1CILi128EEENS7_ILi64EEENS7_ILi256EEEEEELi256ENS_10bfloat16_tEfNS_4arch4Sm80ELb0ELb0ELb0ELb1ELb1ELb0ELb1ELb1EEENS1_21CollectiveEpilogueFwdINS6_IJS8_SA_S9_EEENS6_IJNS7_ILi1EEESI_SI_EEESC_SE_Li256ELb1ELb1ELb1ELb0EEENS1_36VarlenDynamicPersistentTileSchedulerILi128ELi64ELi256ELi256ELb1ELb1ELb0ELb0ELb1ELb1EEEEEEEEEvNT_6ParamsE --------------------------
	.section	.nv.info._ZN7cutlass13device_kernelIN5flash19enable_sm80_to_sm89INS1_16FlashAttnFwdSm80INS1_25CollectiveMainloopFwdSm80ILi8ELi1ELb0EN4cute5tupleIJNS5_1CILi128EEENS7_ILi64EEENS7_ILi256EEEEEELi256ENS_10bfloat16_tEfNS_4arch4Sm80ELb0ELb0ELb0ELb1ELb1ELb0ELb1ELb1EEENS1_21CollectiveEpilogueFwdINS6_IJS8_SA_S9_EEENS6_IJNS7_ILi1EEESI_SI_EEESC_SE_Li256ELb1ELb1ELb1ELb0EEENS1_36VarlenDynamicPersistentTileSchedulerILi128ELi64ELi256ELi256ELb1ELb1ELb0ELb0ELb1ELb1EEEEEEEEEvNT_6ParamsE,"",@"SHT_CUDA_INFO"
	.sectionflags	@""
	.align	4


	//----- nvinfo : EIATTR_CUDA_API_VERSION
	.align		4
        /*0000*/ 	.byte	0x04, 0x37
        /*0002*/ 	.short	(.L_564 - .L_563)
.L_563:
        /*0004*/ 	.word	0x00000082


	//----- nvinfo : EIATTR_KPARAM_INFO
	.align		4
.L_564:
        /*0008*/ 	.byte	0x04, 0x17
        /*000a*/ 	.short	(.L_566 - .L_565)
.L_565:
        /*000c*/ 	.word	0x00000000
        /*0010*/ 	.short	0x0000
        /*0012*/ 	.short	0x0000
        /*0014*/ 	.byte	0x00, 0xf0, 0xe1, 0x10


	//----- nvinfo : EIATTR_SPARSE_MMA_MASK
	.align		4
.L_566:
        /*0018*/ 	.byte	0x03, 0x50
        /*001a*/ 	.short	0x0000


	//----- nvinfo : EIATTR_MAXREG_COUNT
	.align		4
        /*001c*/ 	.byte	0x03, 0x1b
        /*001e*/ 	.short	0x00ff


	//----- nvinfo : EIATTR_MERCURY_ISA_VERSION
	.align		4
        /*0020*/ 	.byte	0x03, 0x5f
        /*0022*/ 	.short	0x0101


	//----- nvinfo : EIATTR_EXIT_INSTR_OFFSETS
	.align		4
        /*0024*/ 	.byte	0x04, 0x1c
        /*0026*/ 	.short	(.L_568 - .L_567)


	//   ....[0]....
.L_567:
        /*0028*/ 	.word	0x00000010


	//----- nvinfo : EIATTR_MAX_THREADS
	.align		4
.L_568:
        /*002c*/ 	.byte	0x04, 0x05
        /*002e*/ 	.short	(.L_570 - .L_569)
.L_569:
        /*0030*/ 	.word	0x00000100
        /*0034*/ 	.word	0x00000001
        /*0038*/ 	.word	0x00000001


	//----- nvinfo : EIATTR_CBANK_PARAM_SIZE
	.align		4
.L_570:
        /*003c*/ 	.byte	0x03, 0x19
        /*003e*/ 	.short	0x0438


	//----- nvinfo : EIATTR_PARAM_CBANK
	.align		4
        /*0040*/ 	.byte	0x04, 0x0a
        /*0042*/ 	.short	(.L_572 - .L_571)
	.align		4
.L_571:
        /*0044*/ 	.word	index@(.nv.constant0._ZN7cutlass13device_kernelIN5flash19enable_sm80_to_sm89INS1_16FlashAttnFwdSm80INS1_25CollectiveMainloopFwdSm80ILi8ELi1ELb0EN4cute5tupleIJNS5_1CILi128EEENS7_ILi64EEENS7_ILi256EEEEEELi256ENS_10bfloat16_tEfNS_4arch4Sm80ELb0ELb0ELb0ELb1ELb1ELb0ELb1ELb1EEENS1_21CollectiveEpilogueFwdINS6_IJS8_SA_S9_EEENS6_IJNS7_ILi1EEESI_SI_EEESC_SE_Li256ELb1ELb1ELb1ELb0EEENS1_36VarlenDynamicPersistentTileSchedulerILi128ELi64ELi256ELi256ELb1ELb1ELb0ELb0ELb1ELb1EEEEEEEEEvNT_6ParamsE)
        /*0048*/ 	.short	0x0210
        /*004a*/ 	.short	0x0438


	//----- nvinfo : EIATTR_SW_WAR
	.align		4
.L_572:
        /*004c*/ 	.byte	0x04, 0x36
        /*004e*/ 	.short	(.L_574 - .L_573)
.L_573:
        /*0050*/ 	.word	0x00000008
.L_574:


//--------------------- .nv.info._ZN7cutlass13device_kernelIN5flash19enable_sm80_to_sm89INS1_16FlashAttnFwdSm80INS1_25CollectiveMainloopFwdSm80ILi8ELi1ELb0EN4cute5tupleIJNS5_1CILi128EEENS7_ILi48EEENS7_ILi256EEEEEELi256ENS_10bfloat16_tEfNS_4arch4Sm80ELb0ELb0ELb0ELb1ELb1ELb1ELb1ELb1EEENS1_21CollectiveEpilogueFwdINS6_IJS8_SA_S9_EEENS6_IJNS7_ILi1EEESI_SI_EEESC_SE_Li256ELb1ELb1ELb1ELb0EEENS1_36VarlenDynamicPersistentTileSchedulerILi128ELi48ELi256ELi256ELb1ELb1ELb0ELb0ELb1ELb1EEEEEEEEEvNT_6ParamsE --------------------------
	.section	.nv.info._ZN7cutlass13device_kernelIN5flash19enable_sm80_to_sm89INS1_16FlashAttnFwdSm80INS1_25CollectiveMainloopFwdSm80ILi8ELi1ELb0EN4cute5tupleIJNS5_1CILi128EEENS7_ILi48EEENS7_ILi256EEEEEELi256ENS_10bfloat16_tEfNS_4arch4Sm80ELb0ELb0ELb0ELb1ELb1ELb1ELb1ELb1EEENS1_21CollectiveEpilogueFwdINS6_IJS8_SA_S9_EEENS6_IJNS7_ILi1EEESI_SI_EEESC_SE_Li256ELb1ELb1ELb1ELb0EEENS1_36VarlenDynamicPersistentTileSchedulerILi128ELi48ELi256ELi256ELb1ELb1ELb0ELb0ELb1ELb1EEEEEEEEEvNT_6ParamsE,"",@"SHT_CUDA_INFO"
	.sectionflags	@""
	.align	4


	//----- nvinfo : EIATTR_CUDA_API_VERSION
	.align		4
        /*0000*/ 	.byte	0x04, 0x37
        /*0002*/ 	.short	(.L_576 - .L_575)
.L_575:
        /*0004*/ 	.word	0x00000082


	//----- nvinfo : EIATTR_KPARAM_INFO
	.align		4
.L_576:
        /*0008*/ 	.byte	0x04, 0x17
        /*000a*/ 	.short	(.L_578 - .L_577)
.L_577:
        /*000c*/ 	.word	0x00000000
        /*0010*/ 	.short	0x0000
        /*0012*/ 	.short	0x0000
        /*0014*/ 	.byte	0x00, 0xf0, 0xe1, 0x10


	//----- nvinfo : EIATTR_SPARSE_MMA_MASK
	.align		4
.L_578:
        /*0018*/ 	.byte	0x03, 0x50
        /*001a*/ 	.short	0x0000


	//----- nvinfo : EIATTR_MAXREG_COUNT
	.align		4
        /*001c*/ 	.byte	0x03, 0x1b
        /*001e*/ 	.short	0x00ff


	//----- nvinfo : EIATTR_MERCURY_ISA_VERSION
	.align		4
        /*0020*/ 	.byte	0x03, 0x5f
        /*0022*/ 	.short	0x0101


	//----- nvinfo : EIATTR_EXIT_INSTR_OFFSETS
	.align		4
        /*0024*/ 	.byte	0x04, 0x1c
        /*0026*/ 	.short	(.L_580 - .L_579)


	//   ....[0]....
.L_579:
        /*0028*/ 	.word	0x00000010


	//----- nvinfo : EIATTR_MAX_THREADS
	.align		4
.L_580:
        /*002c*/ 	.byte	0x04, 0x05
        /*002e*/ 	.short	(.L_582 - .L_581)
.L_581:
        /*0030*/ 	.word	0x00000100
        /*0034*/ 	.word	0x00000001
        /*0038*/ 	.word	0x00000001


	//----- nvinfo : EIATTR_CBANK_PARAM_SIZE
	.align		4
.L_582:
        /*003c*/ 	.byte	0x03, 0x19
        /*003e*/ 	.short	0x0438


	//----- nvinfo : EIATTR_PARAM_CBANK
	.align		4
        /*0040*/ 	.byte	0x04, 0x0a
        /*0042*/ 	.short	(.L_584 - .L_583)
	.align		4
.L_583:
        /*0044*/ 	.word	index@(.nv.constant0._ZN7cutlass13device_kernelIN5flash19enable_sm80_to_sm89INS1_16FlashAttnFwdSm80INS1_25CollectiveMainloopFwdSm80ILi8ELi1ELb0EN4cute5tupleIJNS5_1CILi128EEENS7_ILi48EEENS7_ILi256EEEEEELi256ENS_10bfloat16_tEfNS_4arch4Sm80ELb0ELb0ELb0ELb1ELb1ELb1ELb1ELb1EEENS1_21CollectiveEpilogueFwdINS6_IJS8_SA_S9_EEENS6_IJNS7_ILi1EEESI_SI_EEESC_SE_Li256ELb1ELb1ELb1ELb0EEENS1_36VarlenDynamicPersistentTileSchedulerILi128ELi48ELi256ELi256ELb1ELb1ELb0ELb0ELb1ELb1EEEEEEEEEvNT_6ParamsE)
        /*0048*/ 	.short	0x0210
        /*004a*/ 	.short	0x0438


	//----- nvinfo : EIATTR_SW_WAR
	.align		4
.L_584:
        /*004c*/ 	.byte	0x04, 0x36
        /*004e*/ 	.short	(.L_586 - .L_585)
.L_585:
        /*0050*/ 	.word	0x00000008
.L_586:


//--------------------- .nv.info._ZN7cutlass13device_kernelIN5flash19enable_sm80_to_sm89INS1_16FlashAttnFwdSm80INS1_25CollectiveMainloopFwdSm80ILi8ELi1ELb0EN4cute5tupleIJNS5_1CILi128EEENS7_ILi64EEENS7_ILi256EEEEEELi256ENS_10bfloat16_tEfNS_4arch4Sm80ELb0ELb1ELb0ELb0ELb1ELb0ELb1ELb1EEENS1_21CollectiveEpilogueFwdINS6_IJS8_SA_S9_EEENS6_IJNS7_ILi1EEESI_SI_EEESC_SE_Li256ELb0ELb1ELb1ELb0EEENS1_19SingleTileSchedulerILb0ELb1ELb1ELi128EEEEEEEEEvNT_6ParamsE --------------------------
	.section	.nv.info._ZN7cutlass13device_kernelIN5flash19enable_sm80_to_sm89INS1_16FlashAttnFwdSm80INS1_25CollectiveMainloopFwdSm80ILi8ELi1ELb0EN4cute5tupleIJNS5_1CILi128EEENS7_ILi64EEENS7_ILi256EEEEEELi256ENS_10bfloat16_tEfNS_4arch4Sm80ELb0ELb1ELb0ELb0ELb1ELb0ELb1ELb1EEENS1_21CollectiveEpilogueFwdINS6_IJS8_SA_S9_EEENS6_IJNS7_ILi1EEESI_SI_EEESC_SE_Li256ELb0ELb1ELb1ELb0EEENS1_19SingleTileSchedulerILb0ELb1ELb1ELi128EEEEEEEEEvNT_6ParamsE,"",@"SHT_CUDA_INFO"
	.sectionflags	@""
	.align	4


	//----- nvinfo : EIATTR_CUDA_API_VERSION
	.align		4
        /*0000*/ 	.byte	0x04, 0x37
        /*0002*/ 	.short	(.L_588 - .L_587)
.L_587:
        /*0004*/ 	.word	0x00000082


	//----- nvinfo : EIATTR_KPARAM_INFO
	.align		4
.L_588:
        /*0008*/ 	.byte	0x04, 0x17
        /*000a*/ 	.short	(.L_590 - .L_589)
.L_589:
        /*000c*/ 	.word	0x00000000
        /*0010*/ 	.short	0x0000
        /*0012*/ 	.short	0x0000
        /*0014*/ 	.byte	0x00, 0xf0, 0x61, 0x10


	//----- nvinfo : EIATTR_SPARSE_MMA_MASK
	.align		4
.L_590:
        /*0018*/ 	.byte	0x03, 0x50
        /*001a*/ 	.short	0x0000


	//----- nvinfo : EIATTR_MAXREG_COUNT
	.align		4
        /*001c*/ 	.byte	0x03, 0x1b
        /*001e*/ 	.short	0x00ff


	//----- nvinfo : EIATTR_MERCURY_ISA_VERSION
	.align		4
        /*0020*/ 	.byte	0x03, 0x5f
        /*0022*/ 	.short	0x0101


	//----- nvinfo : EIATTR_EXIT_INSTR_OFFSETS
	.align		4
        /*0024*/ 	.byte	0x04, 0x1c
        /*0026*/ 	.short	(.L_592 - .L_591)


	//   ....[0]....
.L_591:
        /*0028*/ 	.word	0x00000010


	//----- nvinfo : EIATTR_MAX_THREADS
	.align		4
.L_592:
        /*002c*/ 	.byte	0x04, 0x05
        /*002e*/ 	.short	(.L_594 - .L_593)
.L_593:
        /*0030*/ 	.word	0x00000100
        /*0034*/ 	.word	0x00000001
        /*0038*/ 	.word	0x00000001


	//----- nvinfo : EIATTR_CBANK_PARAM_SIZE
	.align		4
.L_594:
        /*003c*/ 	.byte	0x03, 0x19
        /*003e*/ 	.short	0x0418


	//----- nvinfo : EIATTR_PARAM_CBANK
	.align		4
        /*0040*/ 	.byte	0x04, 0x0a
        /*0042*/ 	.short	(.L_596 - .L_595)
	.align		4
.L_595:
        /*0044*/ 	.word	index@(.nv.constant0._ZN7cutlass13device_kernelIN5flash19enable_sm80_to_sm89INS1_16FlashAttnFwdSm80INS1_25CollectiveMainloopFwdSm80ILi8ELi1ELb0EN4cute5tupleIJNS5_1CILi128EEENS7_ILi64EEENS7_ILi256EEEEEELi256ENS_10bfloat16_tEfNS_4arch4Sm80ELb0ELb1ELb0ELb0ELb1ELb0ELb1ELb1EEENS1_21CollectiveEpilogueFwdINS6_IJS8_SA_S9_EEENS6_IJNS7_ILi1EEESI_SI_EEESC_SE_Li256ELb0ELb1ELb1ELb0EEENS1_19SingleTileSchedulerILb0ELb1ELb1ELi128EEEEEEEEEvNT_6ParamsE)
        /*0048*/ 	.short	0x0210
        /*004a*/ 	.short	0x0418


	//----- nvinfo : EIATTR_SW_WAR
	.align		4
.L_596:
        /*004c*/ 	.byte	0x04, 0x36
        /*004e*/ 	.short	(.L_598 - .L_597)
.L_597:
        /*0050*/ 	.word	0x00000008
.L_598:


//--------------------- .nv.info._ZN7cutlass13device_kernelIN5flash19enable_sm80_to_sm89INS1_16FlashAttnFwdSm80INS1_25CollectiveMainloopFwdSm80ILi8ELi1ELb0EN4cute5tupleIJNS5_1CILi128EEENS7_ILi64EEENS7_ILi256EEEEEELi256ENS_10bfloat16_tEfNS_4arch4Sm80ELb0ELb1ELb0ELb1ELb1ELb0ELb1ELb1EEENS1_21CollectiveEpilogueFwdINS6_IJS8_SA_S9_EEENS6_IJNS7_ILi1EEESI_SI_EEESC_SE_Li256ELb1ELb1ELb1ELb0EEENS1_36VarlenDynamicPersistentTileSchedulerILi128ELi64ELi256ELi256ELb1ELb1ELb0ELb1ELb0ELb1EEEEEEEEEvNT_6ParamsE --------------------------
	.section	.nv.info._ZN7cutlass13device_kernelIN5flash19enable_sm80_to_sm89INS1_16FlashAttnFwdSm80INS1_25CollectiveMainloopFwdSm80ILi8ELi1ELb0EN4cute5tupleIJNS5_1CILi128EEENS7_ILi64EEENS7_ILi256EEEEEELi256ENS_10bfloat16_tEfNS_4arch4Sm80ELb0ELb1ELb0ELb1ELb1ELb0ELb1ELb1EEENS1_21CollectiveEpilogueFwdINS6_IJS8_SA_S9_EEENS6_IJNS7_ILi1EEESI_SI_EEESC_SE_Li256ELb1ELb1ELb1ELb0EEENS1_36VarlenDynamicPersistentTileSchedulerILi128ELi64ELi256ELi256ELb1ELb1ELb0ELb1ELb0ELb1EEEEEEEEEvNT_6ParamsE,"",@"SHT_CUDA_INFO"
	.sectionflags	@""
	.align	4


	//----- nvinfo : EIATTR_CUDA_API_VERSION
	.align		4
        /*0000*/ 	.byte	0x04, 0x37
        /*0002*/ 	.short	(.L_600 - .L_599)
.L_599:
        /*0004*/ 	.word	0x00000082


	//----- nvinfo : EIATTR_KPARAM_INFO
	.align		4
.L_600:
        /*0008*/ 	.byte	0x04, 0x17
        /*000a*/ 	.short	(.L_602 - .L_601)
.L_601:
        /*000c*/ 	.word	0x00000000
        /*0010*/ 	.short	0x0000
        /*0012*/ 	.short	0x0000
        /*0014*/ 	.byte	0x00, 0xf0, 0xe1, 0x10


	//----- nvinfo : EIATTR_SPARSE_MMA_MASK
	.align		4
.L_602:
        /*0018*/ 	.byte	0x03, 0x50
        /*001a*/ 	.short	0x0000


	//----- nvinfo : EIATTR_MAXREG_COUNT
	.align		4
        /*001c*/ 	.byte	0x03, 0x1b
        /*001e*/ 	.short	0x00ff


	//----- nvinfo : EIATTR_MERCURY_ISA_VERSION
	.align		4
        /*0020*/ 	.byte	0x03, 0x5f
        /*0022*/ 	.short	0x0101


	//----- nvinfo : EIATTR_EXIT_INSTR_OFFSETS
	.align		4
        /*0024*/ 	.byte	0x04, 0x1c
        /*0026*/ 	.short	(.L_604 - .L_603)


	//   ....[0]....
.L_603:
        /*0028*/ 	.word	0x00000010


	//----- nvinfo : EIATTR_MAX_THREADS
	.align		4
.L_604:
        /*002c*/ 	.byte	0x04, 0x05
        /*002e*/ 	.short	(.L_606 - .L_605)
.L_605:
        /*0030*/ 	.word	0x00000100
        /*0034*/ 	.word	0x00000001
        /*0038*/ 	.word	0x00000001


	//----- nvinfo : EIATTR_CBANK_PARAM_SIZE
	.align		4
.L_606:
        /*003c*/ 	.byte	0x03, 0x19
        /*003e*/ 	.short	0x0438


	//----- nvinfo : EIATTR_PARAM_CBANK
	.align		4
        /*0040*/ 	.byte	0x04, 0x0a
        /*0042*/ 	.short	(.L_608 - .L_607)
	.align		4
.L_607:
        /*0044*/ 	.word	index@(.nv.constant0._ZN7cutlass13device_kernelIN5flash19enable_sm80_to_sm89INS1_16FlashAttnFwdSm80INS1_25CollectiveMainloopFwdSm80ILi8ELi1ELb0EN4cute5tupleIJNS5_1CILi128EEENS7_ILi64EEENS7_ILi256EEEEEELi256ENS_10bfloat16_tEfNS_4arch4Sm80ELb0ELb1ELb0ELb1ELb1ELb0ELb1ELb1EEENS1_21CollectiveEpilogueFwdINS6_IJS8_SA_S9_EEENS6_IJNS7_ILi1EEESI_SI_EEESC_SE_Li256ELb1ELb1ELb1ELb0EEENS1_36VarlenDynamicPersistentTileSchedulerILi128ELi64ELi256ELi256ELb1ELb1ELb0ELb1ELb0ELb1EEEEEEEEEvNT_6ParamsE)
        /*0048*/ 	.short	0x0210
        /*004a*/ 	.short	0x0438


	//----- nvinfo : EIATTR_SW_WAR
	.align		4
.L_608:
        /*004c*/ 	.byte	0x04, 0x36
        /*004e*/ 	.short	(.L_610 - .L_609)
.L_609:
        /*0050*/ 	.word	0x00000008
.L_610:


//--------------------- .nv.info._ZN7cutlass13device_kernelIN5flash19enable_sm80_to_sm89INS1_16FlashAttnFwdSm80INS1_25CollectiveMainloopFwdSm80ILi8ELi1ELb0EN4cute5tupleIJNS5_1CILi128EEENS7_ILi48EEENS7_ILi256EEEEEELi256ENS_10bfloat16_tEfNS_4arch4Sm80ELb0ELb1ELb0ELb1ELb1ELb1ELb1ELb1EEENS1_21CollectiveEpilogueFwdINS6_IJS8_SA_S9_EEENS6_IJNS7_ILi1EEESI_SI_EEESC_SE_Li256ELb1ELb1ELb1ELb0EEENS1_36VarlenDynamicPersistentTileSchedulerILi128ELi48ELi256ELi256ELb1ELb1ELb0ELb1ELb0ELb1EEEEEEEEEvNT_6ParamsE --------------------------
	.section	.nv.info._ZN7cutlass13device_kernelIN5flash19enable_sm80_to_sm89INS1_16FlashAttnFwdSm80INS1_25CollectiveMainloopFwdSm80ILi8ELi1ELb0EN4cute5tupleIJNS5_1CILi128EEENS7_ILi48EEENS7_ILi256EEEEEELi256ENS_10bfloat16_tEfNS_4arch4Sm80ELb0ELb1ELb0ELb1ELb1ELb1ELb1ELb1EEENS1_21CollectiveEpilogueFwdINS6_IJS8_SA_S9_EEENS6_IJNS7_ILi1EEESI_SI_EEESC_SE_Li256ELb1ELb1ELb1ELb0EEENS1_36VarlenDynamicPersistentTileSchedulerILi128ELi48ELi256ELi256ELb1ELb1ELb0ELb1ELb0ELb1EEEEEEEEEvNT_6ParamsE,"",@"SHT_CUDA_INFO"
	.sectionflags	@""
	.align	4


	//----- nvinfo : EIATTR_CUDA_API_VERSION
	.align		4
        /*0000*/ 	.byte	0x04, 0x37
        /*0002*/ 	.short	(.L_612 - .L_611)
.L_611:
        /*0004*/ 	.word	0x00000082


	//----- nvinfo : EIATTR_KPARAM_INFO
	.align		4
.L_612:
        /*0008*/ 	.byte	0x04, 0x17
        /*000a*/ 	.short	(.L_614 - .L_613)
.L_613:
        /*000c*/ 	.word	0x00000000
        /*0010*/ 	.short	0x0000
        /*0012*/ 	.short	0x0000
        /*0014*/ 	.byte	0x00, 0xf0, 0xe1, 0x10


	//----- nvinfo : EIATTR_SPARSE_MMA_MASK
	.align		4
.L_614:
        /*0018*/ 	.byte	0x03, 0x50
        /*001a*/ 	.short	0x0000


	//----- nvinfo : EIATTR_MAXREG_COUNT
	.align		4
        /*001c*/ 	.byte	0x03, 0x1b
        /*001e*/ 	.short	0x00ff


	//----- nvinfo : EIATTR_MERCURY_ISA_VERSION
	.align		4
        /*0020*/ 	.byte	0x03, 0x5f
        /*0022*/ 	.short	0x0101


	//----- nvinfo : EIATTR_EXIT_INSTR_OFFSETS
	.align		4
        /*0024*/ 	.byte	0x04, 0x1c
        /*0026*/ 	.short	(.L_616 - .L_615)


	//   ....[0]....
.L_615:
        /*0028*/ 	.word	0x00000010


	//----- nvinfo : EIATTR_MAX_THREADS
	.align		4
.L_616:
        /*002c*/ 	.byte	0x04, 0x05
        /*002e*/ 	.short	(.L_618 - .L_617)
.L_617:
        /*0030*/ 	.word	0x00000100
        /*0034*/ 	.word	0x00000001
        /*0038*/ 	.word	0x00000001


	//----- nvinfo : EIATTR_CBANK_PARAM_SIZE
	.align		4
.L_618:
        /*003c*/ 	.byte	0x03, 0x19
        /*003e*/ 	.short	0x0438


	//----- nvinfo : EIATTR_PARAM_CBANK
	.align		4
        /*0040*/ 	.byte	0x04, 0x0a
        /*0042*/ 	.short	(.L_620 - .L_619)
	.align		4
.L_619:
        /*0044*/ 	.word	index@(.nv.constant0._ZN7cutlass13device_kernelIN5flash19enable_sm80_to_sm89INS1_16FlashAttnFwdSm80INS1_25CollectiveMainloopFwdSm80ILi8ELi1ELb0EN4cute5tupleIJNS5_1CILi128EEENS7_ILi48EEENS7_ILi256EEEEEELi256ENS_10bfloat16_tEfNS_4arch4Sm80ELb0ELb1ELb0ELb1ELb1ELb1ELb1ELb1EEENS1_21CollectiveEpilogueFwdINS6_IJS8_SA_S9_EEENS6_IJNS7_ILi1EEESI_SI_EEESC_SE_Li256ELb1ELb1ELb1ELb0EEENS1_36VarlenDynamicPersistentTileSchedulerILi128ELi48ELi256ELi256ELb1ELb1ELb0ELb1ELb0ELb1EEEEEEEEEvNT_6ParamsE)
        /*0048*/ 	.short	0x0210
        /*004a*/ 	.short	0x0438


	//----- nvinfo : EIATTR_SW_WAR
	.align		4
.L_620:
        /*004c*/ 	.byte	0x04, 0x36
        /*004e*/ 	.short	(.L_622 - .L_621)
.L_621:
        /*0050*/ 	.word	0x00000008
.L_622:


//--------------------- .nv.info._ZN7cutlass13device_kernelIN5flash19enable_sm80_to_sm89INS1_16FlashAttnFwdSm80INS1_25CollectiveMainloopFwdSm80ILi8ELi1ELb0EN4cute5tupleIJNS5_1CILi128EEENS7_ILi96EEENS7_ILi256EEEEEELi256ENS_10bfloat16_tEfNS_4arch4Sm80ELb1ELb0ELb0ELb0ELb1ELb0ELb1ELb1EEENS1_21CollectiveEpilogueFwdINS6_IJS8_SA_S9_EEENS6_IJNS7_ILi1EEESI_SI_EEESC_SE_Li256ELb0ELb1ELb1ELb0EEENS1_30DynamicPersistentTileSchedulerILi256ELi256ELb1ELb1ELb0EEEEEEEEEvNT_6ParamsE --------------------------
	.section	.nv.info._ZN7cutlass13device_kernelIN5flash19enable_sm80_to_sm89INS1_16FlashAttnFwdSm80INS1_25CollectiveMainloopFwdSm80ILi8ELi1ELb0EN4cute5tupleIJNS5_1CILi128EEENS7_ILi96EEENS7_ILi256EEEEEELi256ENS_10bfloat16_tEfNS_4arch4Sm80ELb1ELb0ELb0ELb0ELb1ELb0ELb1ELb1EEENS1_21CollectiveEpilogueFwdINS6_IJS8_SA_S9_EEENS6_IJNS7_ILi1EEESI_SI_EEESC_SE_Li256ELb0ELb1ELb1ELb0EEENS1_30DynamicPersistentTileSchedulerILi256ELi256ELb1ELb1ELb0EEEEEEEEEvNT_6ParamsE,"",@"SHT_CUDA_INFO"
	.sectionflags	@""
	.align	4


	//----- nvinfo : EIATTR_CUDA_API_VERSION
	.align		4
        /*0000*/ 	.byte	0x04, 0x37
        /*0002*/ 	.short	(.L_624 - .L_623)
.L_623:
        /*0004*/ 	.word	0x00000082


	//----- nvinfo : EIATTR_KPARAM_INFO
	.align		4
.L_624:
        /*0008*/ 	.byte	0x04, 0x17
        /*000a*/ 	.short	(.L_626 - .L_625)
.L_625:
        /*000c*/ 	.word	0x00000000
        /*0010*/ 	.short	0x0000
        /*0012*/ 	.short	0x0000
        /*0014*/ 	.byte	0x00, 0xf0, 0xa1, 0x10


	//----- nvinfo : EIATTR_SPARSE_MMA_MASK
	.align		4
.L_626:
        /*0018*/ 	.byte	0x03, 0x50
        /*001a*/ 	.short	0x0000


	//----- nvinfo : EIATTR_MAXREG_COUNT
	.align		4
        /*001c*/ 	.byte	0x03, 0x1b
        /*001e*/ 	.short	0x00ff


	//----- nvinfo : EIATTR_MERCURY_ISA_VERSION
	.align		4
        /*0020*/ 	.byte	0x03, 0x5f
        /*0022*/ 	.short	0x0101


	//----- nvinfo : EIATTR_EXIT_INSTR_OFFSETS
	.align		4
        /*0024*/ 	.byte	0x04, 0x1c
        /*0026*/ 	.short	(.L_628 - .L_627)


	//   ....[0]....
.L_627:
        /*0028*/ 	.word	0x00000010


	//----- nvinfo : EIATTR_MAX_THREADS
	.align		4
.L_628:
        /*002c*/ 	.byte	0x04, 0x05
        /*002e*/ 	.short	(.L_630 - .L_629)
.L_629:
        /*0030*/ 	.word	0x00000100
        /*0034*/ 	.word	0x00000001
        /*0038*/ 	.word	0x00000001


	//----- nvinfo : EIATTR_CBANK_PARAM_SIZE
	.align		4
.L_630:
        /*003c*/ 	.byte	0x03, 0x19
        /*003e*/ 	.short	0x0428


	//----- nvinfo : EIATTR_PARAM_CBANK
	.align		4
        /*0040*/ 	.byte	0x04, 0x0a
        /*0042*/ 	.short	(.L_632 - .L_631)
	.align		4
.L_631:
        /*0044*/ 	.word	index@(.nv.constant0._ZN7cutlass13device_kernelIN5flash19enable_sm80_to_sm89INS1_16FlashAttnFwdSm80INS1_25CollectiveMainloopFwdSm80ILi8ELi1ELb0EN4cute5tupleIJNS5_1CILi128EEENS7_ILi96EEENS7_ILi256EEEEEELi256ENS_10bfloat16_tEfNS_4arch4Sm80ELb1ELb0ELb0ELb0ELb1ELb0ELb1ELb1EEENS1_21CollectiveEpilogueFwdINS6_IJS8_SA_S9_EEENS6_IJNS7_ILi1EEESI_SI_EEESC_SE_Li256ELb0ELb1ELb1ELb0EEENS1_30DynamicPersistentTileSchedulerILi256ELi256ELb1ELb1ELb0EEEEEEEEEvNT_6ParamsE)
        /*0048*/ 	.short	0x0210
        /*004a*/ 	.short	0x0428


	//----- nvinfo : EIATTR_SW_WAR
	.align		4
.L_632:
        /*004c*/ 	.byte	0x04, 0x36
        /*004e*/ 	.short	(.L_634 - .L_633)
.L_633:
        /*0050*/ 	.word	0x00000008
.L_634:


//--------------------- .nv.info._ZN7cutlass13device_kernelIN5flash19enable_sm80_to_sm89INS1_16FlashAttnFwdSm80INS1_25CollectiveMainloopFwdSm80ILi8ELi1ELb0EN4cute5tupleIJNS5_1CILi128EEENS7_ILi64EEENS7_ILi256EEEEEELi256ENS_10bfloat16_tEfNS_4arch4Sm80ELb1ELb0ELb0ELb1ELb1ELb0ELb1ELb1EEENS1_21CollectiveEpilogueFwdINS6_IJS8_SA_S9_EEENS6_IJNS7_ILi1EEESI_SI_EEESC_SE_Li256ELb1ELb1ELb1ELb0EEENS1_36VarlenDynamicPersistentTileSchedulerILi128ELi64ELi256ELi256ELb1ELb1ELb0ELb1ELb1ELb1EEEEEEEEEvNT_6ParamsE --------------------------
	.section	.nv.info._ZN7cutlass13device_kernelIN5flash19enable_sm80_to_sm89INS1_16FlashAttnFwdSm80INS1_25CollectiveMainloopFwdSm80ILi8ELi1ELb0EN4cute5tupleIJNS5_1CILi128EEENS7_ILi64EEENS7_ILi256EEEEEELi256ENS_10bfloat16_tEfNS_4arch4Sm80ELb1ELb0ELb0ELb1ELb1ELb0ELb1ELb1EEENS1_21CollectiveEpilogueFwdINS6_IJS8_SA_S9_EEENS6_IJNS7_ILi1EEESI_SI_EEESC_SE_Li256ELb1ELb1ELb1ELb0EEENS1_36VarlenDynamicPersistentTileSchedulerILi128ELi64ELi256ELi256ELb1ELb1ELb0ELb1ELb1ELb1EEEEEEEEEvNT_6ParamsE,"",@"SHT_CUDA_INFO"
	.sectionflags	@""
	.align	4


	//----- nvinfo : EIATTR_CUDA_API_VERSION
	.align		4
        /*0000*/ 	.byte	0x04, 0x37
        /*0002*/ 	.short	(.L_636 - .L_635)
.L_635:
        /*0004*/ 	.word	0x00000082


	//----- nvinfo : EIATTR_KPARAM_INFO
	.align		4
.L_636:
        /*0008*/ 	.byte	0x04, 0x17
        /*000a*/ 	.short	(.L_638 - .L_637)
.L_637:
        /*000c*/ 	.word	0x00000000
        /*0010*/ 	.short	0x0000
        /*0012*/ 	.short	0x0000
        /*0014*/ 	.byte	0x00, 0xf0, 0xe1, 0x10


	//----- nvinfo : EIATTR_SPARSE_MMA_MASK
	.align		4
.L_638:
        /*0018*/ 	.byte	0x03, 0x50
        /*001a*/ 	.short	0x0000


	//----- nvinfo : EIATTR_MAXREG_COUNT
	.align		4
        /*001c*/ 	.byte	0x03, 0x1b
        /*001e*/ 	.short	0x00ff


	//----- nvinfo : EIATTR_MERCURY_ISA_VERSION
	.align		4
        /*0020*/ 	.byte	0x03, 0x5f
        /*0022*/ 	.short	0x0101


	//----- nvinfo : EIATTR_EXIT_INSTR_OFFSETS
	.align		4
        /*0024*/ 	.byte	0x04, 0x1c
        /*0026*/ 	.short	(.L_640 - .L_639)


	//   ....[0]....
.L_639:
        /*0028*/ 	.word	0x00000010


	//----- nvinfo : EIATTR_MAX_THREADS
	.align		4
.L_640:
        /*002c*/ 	.byte	0x04, 0x05
        /*002e*/ 	.short	(.L_642 - .L_641)
.L_641:
        /*0030*/ 	.word	0x00000100
        /*0034*/ 	.word	0x00000001
        /*0038*/ 	.word	0x00000001


	//----- nvinfo : EIATTR_CBANK_PARAM_SIZE
	.align		4
.L_642:
        /*003c*/ 	.byte	0x03, 0x19
        /*003e*/ 	.short	0x0438


	//----- nvinfo : EIATTR_PARAM_CBANK
	.align		4
        /*0040*/ 	.byte	0x04, 0x0a
        /*0042*/ 	.short	(.L_644 - .L_643)
	.align		4
.L_643:
        /*0044*/ 	.word	index@(.nv.constant0._ZN7cutlass13device_kernelIN5flash19enable_sm80_to_sm89INS1_16FlashAttnFwdSm80INS1_25CollectiveMainloopFwdSm80ILi8ELi1ELb0EN4cute5tupleIJNS5_1CILi128EEENS7_ILi64EEENS7_ILi256EEEEEELi256ENS_10bfloat16_tEfNS_4arch4Sm80ELb1ELb0ELb0ELb1ELb1ELb0ELb1ELb1EEENS1_21CollectiveEpilogueFwdINS6_IJS8_SA_S9_EEENS6_IJNS7_ILi1EEESI_SI_EEESC_SE_Li256ELb1ELb1ELb1ELb0EEENS1_36VarlenDynamicPersistentTileSchedulerILi128ELi64ELi256ELi256ELb1ELb1ELb0ELb1ELb1ELb1EEEEEEEEEvNT_6ParamsE)
        /*0048*/ 	.short	0x0210
        /*004a*/ 	.short	0x0438


	//----- nvinfo : EIATTR_SW_WAR
	.align		4
.L_644:
        /*004c*/ 	.byte	0x04, 0x36
        /*004e*/ 	.short	(.L_646 - .L_645)
.L_645:
        /*0050*/ 	.word	0x00000008
.L_646:


//--------------------- .nv.info._ZN7cutlass13device_kernelIN5flash19enable_sm80_to_sm89INS1_16FlashAttnFwdSm80INS1_25CollectiveMainloopFwdSm80ILi8ELi1ELb0EN4cute5tupleIJNS5_1CILi128EEENS7_ILi48EEENS7_ILi256EEEEEELi256ENS_10bfloat16_tEfNS_4arch4Sm80ELb1ELb0ELb0ELb1ELb1ELb1ELb1ELb1EEENS1_21CollectiveEpilogueFwdINS6_IJS8_SA_S9_EEENS6_IJNS7_ILi1EEESI_SI_EEESC_SE_Li256ELb1ELb1ELb1ELb0EEENS1_36VarlenDynamicPersistentTileSchedulerILi128ELi48ELi256ELi256ELb1ELb1ELb0ELb1ELb1ELb1EEEEEEEEEvNT_6ParamsE --------------------------
	.section	.nv.info._ZN7cutlass13device_kernelIN5flash19enable_sm80_to_sm89INS1_16FlashAttnFwdSm80INS1_25CollectiveMainloopFwdSm80ILi8ELi1ELb0EN4cute5tupleIJNS5_1CILi128EEENS7_ILi48EEENS7_ILi256EEEEEELi256ENS_10bfloat16_tEfNS_4arch4Sm80ELb1ELb0ELb0ELb1ELb1ELb1ELb1ELb1EEENS1_21CollectiveEpilogueFwdINS6_IJS8_SA_S9_EEENS6_IJNS7_ILi1EEESI_SI_EEESC_SE_Li256ELb1ELb1ELb1ELb0EEENS1_36VarlenDynamicPersistentTileSchedulerILi128ELi48ELi256ELi256ELb1ELb1ELb0ELb1ELb1ELb1EEEEEEEEEvNT_6ParamsE,"",@"SHT_CUDA_INFO"
	.sectionflags	@""
	.align	4


	//----- nvinfo : EIATTR_CUDA_API_VERSION
	.align		4
        /*0000*/ 	.byte	0x04, 0x37
        /*0002*/ 	.short	(.L_648 - .L_647)
.L_647:
        /*0004*/ 	.word	0x00000082


	//----- nvinfo : EIATTR_KPARAM_INFO
	.align		4
.L_648:
        /*0008*/ 	.byte	0x04, 0x17
        /*000a*/ 	.short	(.L_650 - .L_649)
.L_649:
        /*000c*/ 	.word	0x00000000
        /*0010*/ 	.short	0x0000
        /*0012*/ 	.short	0x0000
        /*0014*/ 	.byte	0x00, 0xf0, 0xe1, 0x10


	//----- nvinfo : EIATTR_SPARSE_MMA_MASK
	.align		4
.L_650:
        /*0018*/ 	.byte	0x03, 0x50
        /*001a*/ 	.short	0x0000


	//----- nvinfo : EIATTR_MAXREG_COUNT
	.align		4
        /*001c*/ 	.byte	0x03, 0x1b
        /*001e*/ 	.short	0x00ff


	//----- nvinfo : EIATTR_MERCURY_ISA_VERSION
	.align		4
        /*0020*/ 	.byte	0x03, 0x5f
        /*0022*/ 	.short	0x0101


	//----- nvinfo : EIATTR_EXIT_INSTR_OFFSETS
	.align		4
        /*0024*/ 	.byte	0x04, 0x1c
        /*0026*/ 	.short	(.L_652 - .L_651)


	//   ....[0]....
.L_651:
        /*0028*/ 	.word	0x00000010


	//----- nvinfo : EIATTR_MAX_THREADS
	.align		4
.L_652:
        /*002c*/ 	.byte	0x04, 0x05
        /*002e*/ 	.short	(.L_654 - .L_653)
.L_653:
        /*0030*/ 	.word	0x00000100
        /*0034*/ 	.word	0x00000001
        /*0038*/ 	.word	0x00000001


	//----- nvinfo : EIATTR_CBANK_PARAM_SIZE
	.align		4
.L_654:
        /*003c*/ 	.byte	0x03, 0x19
        /*003e*/ 	.short	0x0438


	//----- nvinfo : EIATTR_PARAM_CBANK
	.align		4
        /*0040*/ 	.byte	0x04, 0x0a
        /*0042*/ 	.short	(.L_656 - .L_655)
	.align		4
.L_655:
        /*0044*/ 	.word	index@(.nv.constant0._ZN7cutlass13device_kernelIN5flash19enable_sm80_to_sm89INS1_16FlashAttnFwdSm80INS1_25CollectiveMainloopFwdSm80ILi8ELi1ELb0EN4cute5tupleIJNS5_1CILi128EEENS7_ILi48EEENS7_ILi256EEEEEELi256ENS_10bfloat16_tEfNS_4arch4Sm80ELb1ELb0ELb0ELb1ELb1ELb1ELb1ELb1EEENS1_21CollectiveEpilogueFwdINS6_IJS8_SA_S9_EEENS6_IJNS7_ILi1EEESI_SI_EEESC_SE_Li256ELb1ELb1ELb1ELb0EEENS1_36VarlenDynamicPersistentTileSchedulerILi128ELi48ELi256ELi256ELb1ELb1ELb0ELb1ELb1ELb1EEEEEEEEEvNT_6ParamsE)
        /*0048*/ 	.short	0x0210
        /*004a*/ 	.short	0x0438


	//----- nvinfo : EIATTR_SW_WAR
	.align		4
.L_656:
        /*004c*/ 	.byte	0x04, 0x36
        /*004e*/ 	.short	(.L_658 - .L_657)
.L_657:
        /*0050*/ 	.word	0x00000008
.L_658:


//--------------------- .nv.callgraph             --------------------------
	.section	.nv.callgraph,"",@"SHT_CUDA_CALLGRAPH"
	.align	4
	.sectionentsize	8
	.align		4
        /*0000*/ 	.word	0x00000000
	.align		4
        /*0004*/ 	.word	0xffffffff
	.align		4
        /*0008*/ 	.word	0x00000000
	.align		4
        /*000c*/ 	.word	0xfffffffe
	.align		4
        /*0010*/ 	.word	0x00000000
	.align		4
        /*0014*/ 	.word	0xfffffffd
	.align		4
        /*0018*/ 	.word	0x00000000
	.align		4
        /*001c*/ 	.word	0xfffffffc


//--------------------- .nv.constant4             --------------------------
	.section	.nv.constant4,"a",@progbits
	.align	8
	.align		8
.nv.constant4:
        /*0000*/ 	.dword	_ZN89_INTERNAL_0b48053f_53_flash_fwd_hdim256_bf16_paged_split_softcapall_sm80_cu_1f2e7571_36624cuda3std3__45__cpo5beginE
	.align		8
        /*0008*/ 	.dword	_ZN89_INTERNAL_0b48053f_53_flash_fwd_hdim256_bf16_paged_split_softcapall_sm80_cu_1f2e7571_36624cuda3std3__45__cpo3endE
	.align		8
        /*0010*/ 	.dword	_ZN89_INTERNAL_0b48053f_53_flash_fwd_hdim256_bf16_paged_split_softcapall_sm80_cu_1f2e7571_36624cuda3std3__45__cpo6cbeginE
	.align		8
        /*0018*/ 	.dword	_ZN89_INTERNAL_0b48053f_53_flash_fwd_hdim256_bf16_paged_split_softcapall_sm80_cu_1f2e7571_36624cuda3std3__45__cpo4cendE
	.align		8
        /*0020*/ 	.dword	_ZN89_INTERNAL_0b48053f_53_flash_fwd_hdim256_bf16_paged_split_softcapall_sm80_cu_1f2e7571_36624cuda3std3__491_GLOBAL__N__0b48053f_53_flash_fwd_hdim256_bf16_paged_split_softcapall_sm80_cu_1f2e7571_36626ignoreE
	.align		8
        /*0028*/ 	.dword	_ZN89_INTERNAL_0b48053f_53_flash_fwd_hdim256_bf16_paged_split_softcapall_sm80_cu_1f2e7571_36624cuda3std3__419piecewise_constructE
	.align		8
        /*0030*/ 	.dword	_ZN89_INTERNAL_0b48053f_53_flash_fwd_hdim256_bf16_paged_split_softcapall_sm80_cu_1f2e7571_36624cuda3std3__48in_placeE
	.align		8
        /*0038*/ 	.dword	_ZN89_INTERNAL_0b48053f_53_flash_fwd_hdim256_bf16_paged_split_softcapall_sm80_cu_1f2e7571_36624cuda3std6ranges3__45__cpo4swapE
	.align		8
        /*0040*/ 	.dword	_ZN89_INTERNAL_0b48053f_53_flash_fwd_hdim256_bf16_paged_split_softcapall_sm80_cu_1f2e7571_36624cuda3std6ranges3__45__cpo9iter_moveE
	.align		8
        /*0048*/ 	.dword	_ZN89_INTERNAL_0b48053f_53_flash_fwd_hdim256_bf16_paged_split_softcapall_sm80_cu_1f2e7571_36624cute7productE
	.align		8
        /*0050*/ 	.dword	_ZN89_INTERNAL_0b48053f_53_flash_fwd_hdim256_bf16_paged_split_softcapall_sm80_cu_1f2e7571_36624cute1_E


//--------------------- .text._ZN7cutlass13device_kernelIN5flash19enable_sm80_to_sm89INS1_16FlashAttnFwdSm80INS1_25CollectiveMainloopFwdSm80ILi8ELi1ELb1EN4cute5tupleIJNS5_1CILi128EEENS7_ILi64EEENS7_ILi256EEEEEELi256ENS_10bfloat16_tEfNS_4arch4Sm80ELb0ELb0ELb1ELb0ELb1ELb0ELb1ELb1EEENS1_21CollectiveEpilogueFwdINS6_IJS8_SA_S9_EEENS6_IJNS7_ILi1EEESI_SI_EEESC_SE_Li256ELb0ELb1ELb1ELb0EEENS1_19SingleTileSchedulerILb0ELb1ELb1ELi128EEEEEEEEEvNT_6ParamsE --------------------------
	.section	.text._ZN7cutlass13device_kernelIN5flash19enable_sm80_to_sm89INS1_16FlashAttnFwdSm80INS1_25CollectiveMainloopFwdSm80ILi8ELi1ELb1EN4cute5tupleIJNS5_1CILi128EEENS7_ILi64EEENS7_ILi256EEEEEELi256ENS_10bfloat16_tEfNS_4arch4Sm80ELb0ELb0ELb1ELb0ELb1ELb0ELb1ELb1EEENS1_21CollectiveEpilogueFwdINS6_IJS8_SA_S9_EEENS6_IJNS7_ILi1EEESI_SI_EEESC_SE_Li256ELb0ELb1ELb1ELb0EEENS1_19SingleTileSchedulerILb0ELb1ELb1ELi128EEEEEEEEEvNT_6ParamsE,"ax",@progbits
	.align	128
.text._ZN7cutlass13device_kernelIN5flash19enable_sm80_to_sm89INS1_16FlashAttnFwdSm80INS1_25CollectiveMainloopFwdSm80ILi8ELi1ELb1EN4cute5tupleIJNS5_1CILi128EEENS7_ILi64EEENS7_ILi256EEEEEELi256ENS_10bfloat16_tEfNS_4arch4Sm80ELb0ELb0ELb1ELb0ELb1ELb0ELb1ELb1EEENS1_21CollectiveEpilogueFwdINS6_IJS8_SA_S9_EEENS6_IJNS7_ILi1EEESI_SI_EEESC_SE_Li256ELb0ELb1ELb1ELb0EEENS1_19SingleTileSchedulerILb0ELb1ELb1ELi128EEEEEEEEEvNT_6ParamsE:
        .type           _ZN7cutlass13device_kernelIN5flash19enable_sm80_to_sm89INS1_16FlashAttnFwdSm80INS1_25CollectiveMainloopFwdSm80ILi8ELi1ELb1EN4cute5tupleIJNS5_1CILi128EEENS7_ILi64EEENS7_ILi256EEEEEELi256ENS_10bfloat16_tEfNS_4arch4Sm80ELb0ELb0ELb1ELb0ELb1ELb0ELb1ELb1EEENS1_21CollectiveEpilogueFwdINS6_IJS8_SA_S9_EEENS6_IJNS7_ILi1EEESI_SI_EEESC_SE_Li256ELb0ELb1ELb1ELb0EEENS1_19SingleTileSchedulerILb0ELb1ELb1ELi128EEEEEEEEEvNT_6ParamsE,@function
        .size           _ZN7cutlass13device_kernelIN5flash19enable_sm80_to_sm89INS1_16FlashAttnFwdSm80INS1_25CollectiveMainloopFwdSm80ILi8ELi1ELb1EN4cute5tupleIJNS5_1CILi128EEENS7_ILi64EEENS7_ILi256EEEEEELi256ENS_10bfloat16_tEfNS_4arch4Sm80ELb0ELb0ELb1ELb0ELb1ELb0ELb1ELb1EEENS1_21CollectiveEpilogueFwdINS6_IJS8_SA_S9_EEENS6_IJNS7_ILi1EEESI_SI_EEESC_SE_Li256ELb0ELb1ELb1ELb0EEENS1_19SingleTileSchedulerILb0ELb1ELb1ELi128EEEEEEEEEvNT_6ParamsE,(.L_x_36 - _ZN7cutlass13device_kernelIN5flash19enable_sm80_to_sm89INS1_16FlashAttnFwdSm80INS1_25CollectiveMainloopFwdSm80ILi8ELi1ELb1EN4cute5tupleIJNS5_1CILi128EEENS7_ILi64EEENS7_ILi256EEEEEELi256ENS_10bfloat16_tEfNS_4arch4Sm80ELb0ELb0ELb1ELb0ELb1ELb0ELb1ELb1EEENS1_21CollectiveEpilogueFwdINS6_IJS8_SA_S9_EEENS6_IJNS7_ILi1EEESI_SI_EEESC_SE_Li256ELb0ELb1ELb1ELb0EEENS1_19SingleTileSchedulerILb0ELb1ELb1ELi128EEEEEEEEEvNT_6ParamsE)
        .other          _ZN7cutlass13device_kernelIN5flash19enable_sm80_to_sm89INS1_16FlashAttnFwdSm80INS1_25CollectiveMainloopFwdSm80ILi8ELi1ELb1EN4cute5tupleIJNS5_1CILi128EEENS7_ILi64EEENS7_ILi256EEEEEELi256ENS_10bfloat16_tEfNS_4arch4Sm80ELb0ELb0ELb1ELb0ELb1ELb0ELb1ELb1EEENS1_21CollectiveEpilogueFwdINS6_IJS8_SA_S9_EEENS6_IJNS7_ILi1EEESI_SI_EEESC_SE_Li256ELb0ELb1ELb1ELb0EEENS1_19SingleTileSchedulerILb0ELb1ELb1ELi128EEEEEEEEEvNT_6ParamsE,@"STO_CUDA_ENTRY STV_DEFAULT"
_ZN7cutlass13device_kernelIN5flash19enable_sm80_to_sm89INS1_16FlashAttnFwdSm80INS1_25CollectiveMainloopFwdSm80ILi8ELi1ELb1EN4cute5tupleIJNS5_1CILi128EEENS7_ILi64EEENS7_ILi256EEEEEELi256ENS_10bfloat16_tEfNS_4arch4Sm80ELb0ELb0ELb1ELb0ELb1ELb0ELb1ELb1EEENS1_21CollectiveEpilogueFwdINS6_IJS8_SA_S9_EEENS6_IJNS7_ILi1EEESI_SI_EEESC_SE_Li256ELb0ELb1ELb1ELb0EEENS1_19SingleTileSchedulerILb0ELb1ELb1ELi128EEEEEEEEEvNT_6ParamsE:
[----:B------:R-:W-:Y:S01]  /*0000*/  LDC R1, c[0x0][0x28] ;  /* 0x00000a00ff017b82 */ /* 0x000fe20000000800 */
[----:B------:R-:W-:Y:S05]  /*0010*/  EXIT ;  /* 0x000000000000794d */ /* 0x000fea0003800000 */
.L_x_0:
[----:B------:R-:W-:-:S00]  /*0020*/  BRA `(.L_x_0) ;  /* 0xfffffffc00fc7947 */ /* 0x000fc0000383ffff */
[----:B------:R-:W-:-:S00]  /*0030*/  NOP ;  /* 0x0000000000007918 */ /* 0x000fc00000000000 */
        /* <DEDUP_REMOVED lines=12> */
.L_x_36:


//--------------------- .text._ZN7cutlass13device_kernelIN5flash19enable_sm80_to_sm89INS1_16FlashAttnFwdSm80INS1_25CollectiveMainloopFwdSm80ILi8ELi1ELb1EN4cute5tupleIJNS5_1CILi128EEENS7_ILi48EEENS7_ILi256EEEEEELi256ENS_10bfloat16_tEfNS_4arch4Sm80ELb0ELb0ELb1ELb1ELb1ELb0ELb1ELb1EEENS1_21CollectiveEpilogueFwdINS6_IJS8_SA_S9_EEENS6_IJNS7_ILi1EEESI_SI_EEESC_SE_Li256ELb1ELb1ELb1ELb0EEENS1_36VarlenDynamicPersistentTileSchedulerILi128ELi48ELi256ELi256ELb1ELb1ELb0ELb0ELb1ELb1EEEEEEEEEvNT_6ParamsE --------------------------
	.section	.text._ZN7cutlass13device_kernelIN5flash19enable_sm80_to_sm89INS1_16FlashAttnFwdSm80INS1_25CollectiveMainloopFwdSm80ILi8ELi1ELb1EN4cute5tupleIJNS5_1CILi128EEENS7_ILi48EEENS7_ILi256EEEEEELi256ENS_10bfloat16_tEfNS_4arch4Sm80ELb0ELb0ELb1ELb1ELb1ELb0ELb1ELb1EEENS1_21CollectiveEpilogueFwdINS6_IJS8_SA_S9_EEENS6_IJNS7_ILi1EEESI_SI_EEESC_SE_Li256ELb1ELb1ELb1ELb0EEENS1_36VarlenDynamicPersistentTileSchedulerILi128ELi48ELi256ELi256ELb1ELb1ELb0ELb0ELb1ELb1EEEEEEEEEvNT_6ParamsE,"ax",@progbits
	.align	128
.text._ZN7cutlass13device_kernelIN5flash19enable_sm80_to_sm89INS1_16FlashAttnFwdSm80INS1_25CollectiveMainloopFwdSm80ILi8ELi1ELb1EN4cute5tupleIJNS5_1CILi128EEENS7_ILi48EEENS7_ILi256EEEEEELi256ENS_10bfloat16_tEfNS_4arch4Sm80ELb0ELb0ELb1ELb1ELb1ELb0ELb1ELb1EEENS1_21CollectiveEpilogueFwdINS6_IJS8_SA_S9_EEENS6_IJNS7_ILi1EEESI_SI_EEESC_SE_Li256ELb1ELb1ELb1ELb0EEENS1_36VarlenDynamicPersistentTileSchedulerILi128ELi48ELi256ELi256ELb1ELb1ELb0ELb0ELb1ELb1EEEEEEEEEvNT_6ParamsE:
        .type           _ZN7cutlass13device_kernelIN5flash19enable_sm80_to_sm89INS1_16FlashAttnFwdSm80INS1_25CollectiveMainloopFwdSm80ILi8ELi1ELb1EN4cute5tupleIJNS5_1CILi128EEENS7_ILi48EEENS7_ILi256EEEEEELi256ENS_10bfloat16_tEfNS_4arch4Sm80ELb0ELb0ELb1ELb1ELb1ELb0ELb1ELb1EEENS1_21CollectiveEpilogueFwdINS6_IJS8_SA_S9_EEENS6_IJNS7_ILi1EEESI_SI_EEESC_SE_Li256ELb1ELb1ELb1ELb0EEENS1_36VarlenDynamicPersistentTileSchedulerILi128ELi48ELi256ELi256ELb1ELb1ELb0ELb0ELb1ELb1EEEEEEEEEvNT_6ParamsE,@function
        .size           _ZN7cutlass13device_kernelIN5flash19enable_sm80_to_sm89INS1_16FlashAttnFwdSm80INS1_25CollectiveMainloopFwdSm80ILi8ELi1ELb1EN4cute5tupleIJNS5_1CILi128EEENS7_ILi48EEENS7_ILi256EEEEEELi256ENS_10bfloat16_tEfNS_4arch4Sm80ELb0ELb0ELb1ELb1ELb1ELb0ELb1ELb1EEENS1_21CollectiveEpilogueFwdINS6_IJS8_SA_S9_EEENS6_IJNS7_ILi1EEESI_SI_EEESC_SE_Li256ELb1ELb1ELb1ELb0EEENS1_36VarlenDynamicPersistentTileSchedulerILi128ELi48ELi256ELi256ELb1ELb1ELb0ELb0ELb1ELb1EEEEEEEEEvNT_6ParamsE,(.L_x_37 - _ZN7cutlass13device_kernelIN5flash19enable_sm80_to_sm89INS1_16FlashAttnFwdSm80INS1_25CollectiveMainloopFwdSm80ILi8ELi1ELb1EN4cute5tupleIJNS5_1CILi128EEENS7_ILi48EEENS7_ILi256EEEEEELi256ENS_10bfloat16_tEfNS_4arch4Sm80ELb0ELb0ELb1ELb1ELb1ELb0ELb1ELb1EEENS1_21CollectiveEpilogueFwdINS6_IJS8_SA_S9_EEENS6_IJNS7_ILi1EEESI_SI_EEESC_SE_Li256ELb1ELb1ELb1ELb0EEENS1_36VarlenDynamicPersistentTileSchedulerILi128ELi48ELi256ELi256ELb1ELb1ELb0ELb0ELb1ELb1EEEEEEEEEvNT_6ParamsE)
        .other          _ZN7cutlass13device_kernelIN5flash19enable_sm80_to_sm89INS1_16FlashAttnFwdSm80INS1_25CollectiveMainloopFwdSm80ILi8ELi1ELb1EN4cute5tupleIJNS5_1CILi128EEENS7_ILi48EEENS7_ILi256EEEEEELi256ENS_10bfloat16_tEfNS_4arch4Sm80ELb0ELb0ELb1ELb1ELb1ELb0ELb1ELb1EEENS1_21CollectiveEpilogueFwdINS6_IJS8_SA_S9_EEENS6_IJNS7_ILi1EEESI_SI_EEESC_SE_Li256ELb1ELb1ELb1ELb0EEENS1_36VarlenDynamicPersistentTileSchedulerILi128ELi48ELi256ELi256ELb1ELb1ELb0ELb0ELb1ELb1EEEEEEEEEvNT_6ParamsE,@"STO_CUDA_ENTRY STV_DEFAULT"
_ZN7cutlass13device_kernelIN5flash19enable_sm80_to_sm89INS1_16FlashAttnFwdSm80INS1_25CollectiveMainloopFwdSm80ILi8ELi1ELb1EN4cute5tupleIJNS5_1CILi128EEENS7_ILi48EEENS7_ILi256EEEEEELi256ENS_10bfloat16_tEfNS_4arch4Sm80ELb0ELb0ELb1ELb1ELb1ELb0ELb1ELb1EEENS1_21CollectiveEpilogueFwdINS6_IJS8_SA_S9_EEENS6_IJNS7_ILi1EEESI_SI_EEESC_SE_Li256ELb1ELb1ELb1ELb0EEENS1_36VarlenDynamicPersistentTileSchedulerILi128ELi48ELi256ELi256ELb1ELb1ELb0ELb0ELb1ELb1EEEEEEEEEvNT_6ParamsE:
[----:B------:R-:W-:Y:S01]  /*0000*/  LDC R1, c[0x0][0x28] ;  /* 0x00000a00ff017b82 */ /* 0x000fe20000000800 */
[----:B------:R-:W-:Y:S05]  /*0010*/  EXIT ;  /* 0x000000000000794d */ /* 0x000fea0003800000 */
.L_x_1:
        /* <DEDUP_REMOVED lines=14> */
.L_x_37:


//--------------------- .text._ZN7cutlass13device_kernelIN5flash19enable_sm80_to_sm89INS1_16FlashAttnFwdSm80INS1_25CollectiveMainloopFwdSm80ILi8ELi1ELb0EN4cute5tupleIJNS5_1CILi128EEENS7_ILi32EEENS7_ILi256EEEEEELi256ENS_10bfloat16_tEfNS_4arch4Sm80ELb0ELb0ELb1ELb1ELb1ELb1ELb1ELb1EEENS1_21CollectiveEpilogueFwdINS6_IJS8_SA_S9_EEENS6_IJNS7_ILi1EEESI_SI_EEESC_SE_Li256ELb1ELb1ELb1ELb0EEENS1_36VarlenDynamicPersistentTileSchedulerILi128ELi32ELi256ELi256ELb1ELb1ELb0ELb0ELb1ELb1EEEEEEEEEvNT_6ParamsE --------------------------
	.section	.text._ZN7cutlass13device_kernelIN5flash19enable_sm80_to_sm89INS1_16FlashAttnFwdSm80INS1_25CollectiveMainloopFwdSm80ILi8ELi1ELb0EN4cute5tupleIJNS5_1CILi128EEENS7_ILi32EEENS7_ILi256EEEEEELi256ENS_10bfloat16_tEfNS_4arch4Sm80ELb0ELb0ELb1ELb1ELb1ELb1ELb1ELb1EEENS1_21CollectiveEpilogueFwdINS6_IJS8_SA_S9_EEENS6_IJNS7_ILi1EEESI_SI_EEESC_SE_Li256ELb1ELb1ELb1ELb0EEENS1_36VarlenDynamicPersistentTileSchedulerILi128ELi32ELi256ELi256ELb1ELb1ELb0ELb0ELb1ELb1EEEEEEEEEvNT_6ParamsE,"ax",@progbits
	.align	128
.text._ZN7cutlass13device_kernelIN5flash19enable_sm80_to_sm89INS1_16FlashAttnFwdSm80INS1_25CollectiveMainloopFwdSm80ILi8ELi1ELb0EN4cute5tupleIJNS5_1CILi128EEENS7_ILi32EEENS7_ILi256EEEEEELi256ENS_10bfloat16_tEfNS_4arch4Sm80ELb0ELb0ELb1ELb1ELb1ELb1ELb1ELb1EEENS1_21CollectiveEpilogueFwdINS6_IJS8_SA_S9_EEENS6_IJNS7_ILi1EEESI_SI_EEESC_SE_Li256ELb1ELb1ELb1ELb0EEENS1_36VarlenDynamicPersistentTileSchedulerILi128ELi32ELi256ELi256ELb1ELb1ELb0ELb0ELb1ELb1EEEEEEEEEvNT_6ParamsE:
        .type           _ZN7cutlass13device_kernelIN5flash19enable_sm80_to_sm89INS1_16FlashAttnFwdSm80INS1_25CollectiveMainloopFwdSm80ILi8ELi1ELb0EN4cute5tupleIJNS5_1CILi128EEENS7_ILi32EEENS7_ILi256EEEEEELi256ENS_10bfloat16_tEfNS_4arch4Sm80ELb0ELb0ELb1ELb1ELb1ELb1ELb1ELb1EEENS1_21CollectiveEpilogueFwdINS6_IJS8_SA_S9_EEENS6_IJNS7_ILi1EEESI_SI_EEESC_SE_Li256ELb1ELb1ELb1ELb0EEENS1_36VarlenDynamicPersistentTileSchedulerILi128ELi32ELi256ELi256ELb1ELb1ELb0ELb0ELb1ELb1EEEEEEEEEvNT_6ParamsE,@function
        .size           _ZN7cutlass13device_kernelIN5flash19enable_sm80_to_sm89INS1_16FlashAttnFwdSm80INS1_25CollectiveMainloopFwdSm80ILi8ELi1ELb0EN4cute5tupleIJNS5_1CILi128EEENS7_ILi32EEENS7_ILi256EEEEEELi256ENS_10bfloat16_tEfNS_4arch4Sm80ELb0ELb0ELb1ELb1ELb1ELb1ELb1ELb1EEENS1_21CollectiveEpilogueFwdINS6_IJS8_SA_S9_EEENS6_IJNS7_ILi1EEESI_SI_EEESC_SE_Li256ELb1ELb1ELb1ELb0EEENS1_36VarlenDynamicPersistentTileSchedulerILi128ELi32ELi256ELi256ELb1ELb1ELb0ELb0ELb1ELb1EEEEEEEEEvNT_6ParamsE,(.L_x_38 - _ZN7cutlass13device_kernelIN5flash19enable_sm80_to_sm89INS1_16FlashAttnFwdSm80INS1_25CollectiveMainloopFwdSm80ILi8ELi1ELb0EN4cute5tupleIJNS5_1CILi128EEENS7_ILi32EEENS7_ILi256EEEEEELi256ENS_10bfloat16_tEfNS_4arch4Sm80ELb0ELb0ELb1ELb1ELb1ELb1ELb1ELb1EEENS1_21CollectiveEpilogueFwdINS6_IJS8_SA_S9_EEENS6_IJNS7_ILi1EEESI_SI_EEESC_SE_Li256ELb1ELb1ELb1ELb0EEENS1_36VarlenDynamicPersistentTileSchedulerILi128ELi32ELi256ELi256ELb1ELb1ELb0ELb0ELb1ELb1EEEEEEEEEvNT_6ParamsE)
        .other          _ZN7cutlass13device_kernelIN5flash19enable_sm80_to_sm89INS1_16FlashAttnFwdSm80INS1_25CollectiveMainloopFwdSm80ILi8ELi1ELb0EN4cute5tupleIJNS5_1CILi128EEENS7_ILi32EEENS7_ILi256EEEEEELi256ENS_10bfloat16_tEfNS_4arch4Sm80ELb0ELb0ELb1ELb1ELb1ELb1ELb1ELb1EEENS1_21CollectiveEpilogueFwdINS6_IJS8_SA_S9_EEENS6_IJNS7_ILi1EEESI_SI_EEESC_SE_Li256ELb1ELb1ELb1ELb0EEENS1_36VarlenDynamicPersistentTileSchedulerILi128ELi32ELi256ELi256ELb1ELb1ELb0ELb0ELb1ELb1EEEEEEEEEvNT_6ParamsE,@"STO_CUDA_ENTRY STV_DEFAULT"
_ZN7cutlass13device_kernelIN5flash19enable_sm80_to_sm89INS1_16FlashAttnFwdSm80INS1_25CollectiveMainloopFwdSm80ILi8ELi1ELb0EN4cute5tupleIJNS5_1CILi128EEENS7_ILi32EEENS7_ILi256EEEEEELi256ENS_10bfloat16_tEfNS_4arch4Sm80ELb0ELb0ELb1ELb1ELb1ELb1ELb1ELb1EEENS1_21CollectiveEpilogueFwdINS6_IJS8_SA_S9_EEENS6_IJNS7_ILi1EEESI_SI_EEESC_SE_Li256ELb1ELb1ELb1ELb0EEENS1_36VarlenDynamicPersistentTileSchedulerILi128ELi32ELi256ELi256ELb1ELb1ELb0ELb0ELb1ELb1EEEEEEEEEvNT_6ParamsE:
[----:B------:R-:W-:Y:S01]  /*0000*/  LDC R1, c[0x0][0x28] ;  /* 0x00000a00ff017b82 */ /* 0x000fe20000000800 */
[----:B------:R-:W-:Y:S05]  /*0010*/  EXIT ;  /* 0x000000000000794d */ /* 0x000fea0003800000 */
.L_x_2:
        /* <DEDUP_REMOVED lines=14> */
.L_x_38:


//--------------------- .text._ZN7cutlass13device_kernelIN5flash19enable_sm80_to_sm89INS1_16FlashAttnFwdSm80INS1_25CollectiveMainloopFwdSm80ILi8ELi1ELb1EN4cute5tupleIJNS5_1CILi128EEENS7_ILi48EEENS7_ILi256EEEEEELi256ENS_10bfloat16_tEfNS_4arch4Sm80ELb0ELb1ELb1ELb0ELb1ELb0ELb1ELb1EEENS1_21CollectiveEpilogueFwdINS6_IJS8_SA_S9_EEENS6_IJNS7_ILi1EEESI_SI_EEESC_SE_Li256ELb0ELb1ELb1ELb0EEENS1_19SingleTileSchedulerILb0ELb1ELb1ELi128EEEEEEEEEvNT_6ParamsE --------------------------
	.section	.text._ZN7cutlass13device_kernelIN5flash19enable_sm80_to_sm89INS1_16FlashAttnFwdSm80INS1_25CollectiveMainloopFwdSm80ILi8ELi1ELb1EN4cute5tupleIJNS5_1CILi128EEENS7_ILi48EEENS7_ILi256EEEEEELi256ENS_10bfloat16_tEfNS_4arch4Sm80ELb0ELb1ELb1ELb0ELb1ELb0ELb1ELb1EEENS1_21CollectiveEpilogueFwdINS6_IJS8_SA_S9_EEENS6_IJNS7_ILi1EEESI_SI_EEESC_SE_Li256ELb0ELb1ELb1ELb0EEENS1_19SingleTileSchedulerILb0ELb1ELb1ELi128EEEEEEEEEvNT_6ParamsE,"ax",@progbits
	.align	128
.text._ZN7cutlass13device_kernelIN5flash19enable_sm80_to_sm89INS1_16FlashAttnFwdSm80INS1_25CollectiveMainloopFwdSm80ILi8ELi1ELb1EN4cute5tupleIJNS5_1CILi128EEENS7_ILi48EEENS7_ILi256EEEEEELi256ENS_10bfloat16_tEfNS_4arch4Sm80ELb0ELb1ELb1ELb0ELb1ELb0ELb1ELb1EEENS1_21CollectiveEpilogueFwdINS6_IJS8_SA_S9_EEENS6_IJNS7_ILi1EEESI_SI_EEESC_SE_Li256ELb0ELb1ELb1ELb0EEENS1_19SingleTileSchedulerILb0ELb1ELb1ELi128EEEEEEEEEvNT_6ParamsE:
        .type           _ZN7cutlass13device_kernelIN5flash19enable_sm80_to_sm89INS1_16FlashAttnFwdSm80INS1_25CollectiveMainloopFwdSm80ILi8ELi1ELb1EN4cute5tupleIJNS5_1CILi128EEENS7_ILi48EEENS7_ILi256EEEEEELi256ENS_10bfloat16_tEfNS_4arch4Sm80ELb0ELb1ELb1ELb0ELb1ELb0ELb1ELb1EEENS1_21CollectiveEpilogueFwdINS6_IJS8_SA_S9_EEENS6_IJNS7_ILi1EEESI_SI_EEESC_SE_Li256ELb0ELb1ELb1ELb0EEENS1_19SingleTileSchedulerILb0ELb1ELb1ELi128EEEEEEEEEvNT_6ParamsE,@function
        .size           _ZN7cutlass13device_kernelIN5flash19enable_sm80_to_sm89INS1_16FlashAttnFwdSm80INS1_25CollectiveMainloopFwdSm80ILi8ELi1ELb1EN4cute5tupleIJNS5_1CILi128EEENS7_ILi48EEENS7_ILi256EEEEEELi256ENS_10bfloat16_tEfNS_4arch4Sm80ELb0ELb1ELb1ELb0ELb1ELb0ELb1ELb1EEENS1_21CollectiveEpilogueFwdINS6_IJS8_SA_S9_EEENS6_IJNS7_ILi1EEESI_SI_EEESC_SE_Li256ELb0ELb1ELb1ELb0EEENS1_19SingleTileSchedulerILb0ELb1ELb1ELi128EEEEEEEEEvNT_6ParamsE,(.L_x_39 - _ZN7cutlass13device_kernelIN5flash19enable_sm80_to_sm89INS1_16FlashAttnFwdSm80INS1_25CollectiveMainloopFwdSm80ILi8ELi1ELb1EN4cute5tupleIJNS5_1CILi128EEENS7_ILi48EEENS7_ILi256EEEEEELi256ENS_10bfloat16_tEfNS_4arch4Sm80ELb0ELb1ELb1ELb0ELb1ELb0ELb1ELb1EEENS1_21CollectiveEpilogueFwdINS6_IJS8_SA_S9_EEENS6_IJNS7_ILi1EEESI_SI_EEESC_SE_Li256ELb0ELb1ELb1ELb0EEENS1_19SingleTileSchedulerILb0ELb1ELb1ELi128EEEEEEEEEvNT_6ParamsE)
        .other          _ZN7cutlass13device_kernelIN5flash19enable_sm80_to_sm89INS1_16FlashAttnFwdSm80INS1_25CollectiveMainloopFwdSm80ILi8ELi1ELb1EN4cute5tupleIJNS5_1CILi128EEENS7_ILi48EEENS7_ILi256EEEEEELi256ENS_10bfloat16_tEfNS_4arch4Sm80ELb0ELb1ELb1ELb0ELb1ELb0ELb1ELb1EEENS1_21CollectiveEpilogueFwdINS6_IJS8_SA_S9_EEENS6_IJNS7_ILi1EEESI_SI_EEESC_SE_Li256ELb0ELb1ELb1ELb0EEENS1_19SingleTileSchedulerILb0ELb1ELb1ELi128EEEEEEEEEvNT_6ParamsE,@"STO_CUDA_ENTRY STV_DEFAULT"
_ZN7cutlass13device_kernelIN5flash19enable_sm80_to_sm89INS1_16FlashAttnFwdSm80INS1_25CollectiveMainloopFwdSm80ILi8ELi1ELb1EN4cute5tupleIJNS5_1CILi128EEENS7_ILi48EEENS7_ILi256EEEEEELi256ENS_10bfloat16_tEfNS_4arch4Sm80ELb0ELb1ELb1ELb0ELb1ELb0ELb1ELb1EEENS1_21CollectiveEpilogueFwdINS6_IJS8_SA_S9_EEENS6_IJNS7_ILi1EEESI_SI_EEESC_SE_Li256ELb0ELb1ELb1ELb0EEENS1_19SingleTileSchedulerILb0ELb1ELb1ELi128EEEEEEEEEvNT_6ParamsE:
[----:B------:R-:W-:Y:S01]  /*0000*/  LDC R1, c[0x0][0x28] ;  /* 0x00000a00ff017b82 */ /* 0x000fe20000000800 */
[----:B------:R-:W-:Y:S05]  /*0010*/  EXIT ;  /* 0x000000000000794d */ /* 0x000fea0003800000 */
.L_x_3:
        /* <DEDUP_REMOVED lines=14> */
.L_x_39:


//--------------------- .text._ZN7cutlass13device_kernelIN5flash19enable_sm80_to_sm89INS1_16FlashAttnFwdSm80INS1_25CollectiveMainloopFwdSm80ILi8ELi1ELb1EN4cute5tupleIJNS5_1CILi128EEENS7_ILi48EEENS7_ILi256EEEEEELi256ENS_10bfloat16_tEfNS_4arch4Sm80ELb0ELb1ELb1ELb1ELb1ELb0ELb1ELb1EEENS1_21CollectiveEpilogueFwdINS6_IJS8_SA_S9_EEENS6_IJNS7_ILi1EEESI_SI_EEESC_SE_Li256ELb1ELb1ELb1ELb0EEENS1_36VarlenDynamicPersistentTileSchedulerILi128ELi48ELi256ELi256ELb1ELb1ELb0ELb1ELb0ELb1EEEEEEEEEvNT_6ParamsE --------------------------
	.section	.text._ZN7cutlass13device_kernelIN5flash19enable_sm80_to_sm89INS1_16FlashAttnFwdSm80INS1_25CollectiveMainloopFwdSm80ILi8ELi1ELb1EN4cute5tupleIJNS5_1CILi128EEENS7_ILi48EEENS7_ILi256EEEEEELi256ENS_10bfloat16_tEfNS_4arch4Sm80ELb0ELb1ELb1ELb1ELb1ELb0ELb1ELb1EEENS1_21CollectiveEpilogueFwdINS6_IJS8_SA_S9_EEENS6_IJNS7_ILi1EEESI_SI_EEESC_SE_Li256ELb1ELb1ELb1ELb0EEENS1_36VarlenDynamicPersistentTileSchedulerILi128ELi48ELi256ELi256ELb1ELb1ELb0ELb1ELb0ELb1EEEEEEEEEvNT_6ParamsE,"ax",@progbits
	.align	128
.text._ZN7cutlass13device_kernelIN5flash19enable_sm80_to_sm89INS1_16FlashAttnFwdSm80INS1_25CollectiveMainloopFwdSm80ILi8ELi1ELb1EN4cute5tupleIJNS5_1CILi128EEENS7_ILi48EEENS7_ILi256EEEEEELi256ENS_10bfloat16_tEfNS_4arch4Sm80ELb0ELb1ELb1ELb1ELb1ELb0ELb1ELb1EEENS1_21CollectiveEpilogueFwdINS6_IJS8_SA_S9_EEENS6_IJNS7_ILi1EEESI_SI_EEESC_SE_Li256ELb1ELb1ELb1ELb0EEENS1_36VarlenDynamicPersistentTileSchedulerILi128ELi48ELi256ELi256ELb1ELb1ELb0ELb1ELb0ELb1EEEEEEEEEvNT_6ParamsE:
        .type           _ZN7cutlass13device_kernelIN5flash19enable_sm80_to_sm89INS1_16FlashAttnFwdSm80INS1_25CollectiveMainloopFwdSm80ILi8ELi1ELb1EN4cute5tupleIJNS5_1CILi128EEENS7_ILi48EEENS7_ILi256EEEEEELi256ENS_10bfloat16_tEfNS_4arch4Sm80ELb0ELb1ELb1ELb1ELb1ELb0ELb1ELb1EEENS1_21CollectiveEpilogueFwdINS6_IJS8_SA_S9_EEENS6_IJNS7_ILi1EEESI_SI_EEESC_SE_Li256ELb1ELb1ELb1ELb0EEENS1_36VarlenDynamicPersistentTileSchedulerILi128ELi48ELi256ELi256ELb1ELb1ELb0ELb1ELb0ELb1EEEEEEEEEvNT_6ParamsE,@function
        .size           _ZN7cutlass13device_kernelIN5flash19enable_sm80_to_sm89INS1_16FlashAttnFwdSm80INS1_25CollectiveMainloopFwdSm80ILi8ELi1ELb1EN4cute5tupleIJNS5_1CILi128EEENS7_ILi48EEENS7_ILi256EEEEEELi256ENS_10bfloat16_tEfNS_4arch4Sm80ELb0ELb1ELb1ELb1ELb1ELb0ELb1ELb1EEENS1_21CollectiveEpilogueFwdINS6_IJS8_SA_S9_EEENS6_IJNS7_ILi1EEESI_SI_EEESC_SE_Li256ELb1ELb1ELb1ELb0EEENS1_36VarlenDynamicPersistentTileSchedulerILi128ELi48ELi256ELi256ELb1ELb1ELb0ELb1ELb0ELb1EEEEEEEEEvNT_6ParamsE,(.L_x_40 - _ZN7cutlass13device_kernelIN5flash19enable_sm80_to_sm89INS1_16FlashAttnFwdSm80INS1_25CollectiveMainloopFwdSm80ILi8ELi1ELb1EN4cute5tupleIJNS5_1CILi128EEENS7_ILi48EEENS7_ILi256EEEEEELi256ENS_10bfloat16_tEfNS_4arch4Sm80ELb0ELb1ELb1ELb1ELb1ELb0ELb1ELb1EEENS1_21CollectiveEpilogueFwdINS6_IJS8_SA_S9_EEENS6_IJNS7_ILi1EEESI_SI_EEESC_SE_Li256ELb1ELb1ELb1ELb0EEENS1_36VarlenDynamicPersistentTileSchedulerILi128ELi48ELi256ELi256ELb1ELb1ELb0ELb1ELb0ELb1EEEEEEEEEvNT_6ParamsE)
        .other          _ZN7cutlass13device_kernelIN5flash19enable_sm80_to_sm89INS1_16FlashAttnFwdSm80INS1_25CollectiveMainloopFwdSm80ILi8ELi1ELb1EN4cute5tupleIJNS5_1CILi128EEENS7_ILi48EEENS7_ILi256EEEEEELi256ENS_10bfloat16_tEfNS_4arch4Sm80ELb0ELb1ELb1ELb1ELb1ELb0ELb1ELb1EEENS1_21CollectiveEpilogueFwdINS6_IJS8_SA_S9_EEENS6_IJNS7_ILi1EEESI_SI_EEESC_SE_Li256ELb1ELb1ELb1ELb0EEENS1_36VarlenDynamicPersistentTileSchedulerILi128ELi48ELi256ELi256ELb1ELb1ELb0ELb1ELb0ELb1EEEEEEEEEvNT_6ParamsE,@"STO_CUDA_ENTRY STV_DEFAULT"
_ZN7cutlass13device_kernelIN5flash19enable_sm80_to_sm89INS1_16FlashAttnFwdSm80INS1_25CollectiveMainloopFwdSm80ILi8ELi1ELb1EN4cute5tupleIJNS5_1CILi128EEENS7_ILi48EEENS7_ILi256EEEEEELi256ENS_10bfloat16_tEfNS_4arch4Sm80ELb0ELb1ELb1ELb1ELb1ELb0ELb1ELb1EEENS1_21CollectiveEpilogueFwdINS6_IJS8_SA_S9_EEENS6_IJNS7_ILi1EEESI_SI_EEESC_SE_Li256ELb1ELb1ELb1ELb0EEENS1_36VarlenDynamicPersistentTileSchedulerILi128ELi48ELi256ELi256ELb1ELb1ELb0ELb1ELb0ELb1EEEEEEEEEvNT_6ParamsE:
[----:B------:R-:W-:Y:S01]  /*0000*/  LDC R1, c[0x0][0x28] ;  /* 0x00000a00ff017b82 */ /* 0x000fe20000000800 */
[----:B------:R-:W-:Y:S05]  /*0010*/  EXIT ;  /* 0x000000000000794d */ /* 0x000fea0003800000 */
.L_x_4:
        /* <DEDUP_REMOVED lines=14> */
.L_x_40:


//--------------------- .text._ZN7cutlass13device_kernelIN5flash19enable_sm80_to_sm89INS1_16FlashAttnFwdSm80INS1_25CollectiveMainloopFwdSm80ILi8ELi1ELb0EN4cute5tupleIJNS5_1CILi128EEENS7_ILi32EEENS7_ILi256EEEEEELi256ENS_10bfloat16_tEfNS_4arch4Sm80ELb0ELb1ELb1ELb1ELb1ELb1ELb1ELb1EEENS1_21CollectiveEpilogueFwdINS6_IJS8_SA_S9_EEENS6_IJNS7_ILi1EEESI_SI_EEESC_SE_Li256ELb1ELb1ELb1ELb0EEENS1_36VarlenDynamicPersistentTileSchedulerILi128ELi32ELi256ELi256ELb1ELb1ELb0ELb1ELb0ELb1EEEEEEEEEvNT_6ParamsE --------------------------
	.section	.text._ZN7cutlass13device_kernelIN5flash19enable_sm80_to_sm89INS1_16FlashAttnFwdSm80INS1_25CollectiveMainloopFwdSm80ILi8ELi1ELb0EN4cute5tupleIJNS5_1CILi128EEENS7_ILi32EEENS7_ILi256EEEEEELi256ENS_10bfloat16_tEfNS_4arch4Sm80ELb0ELb1ELb1ELb1ELb1ELb1ELb1ELb1EEENS1_21CollectiveEpilogueFwdINS6_IJS8_SA_S9_EEENS6_IJNS7_ILi1EEESI_SI_EEESC_SE_Li256ELb1ELb1ELb1ELb0EEENS1_36VarlenDynamicPersistentTileSchedulerILi128ELi32ELi256ELi256ELb1ELb1ELb0ELb1ELb0ELb1EEEEEEEEEvNT_6ParamsE,"ax",@progbits
	.align	128
.text._ZN7cutlass13device_kernelIN5flash19enable_sm80_to_sm89INS1_16FlashAttnFwdSm80INS1_25CollectiveMainloopFwdSm80ILi8ELi1ELb0EN4cute5tupleIJNS5_1CILi128EEENS7_ILi32EEENS7_ILi256EEEEEELi256ENS_10bfloat16_tEfNS_4arch4Sm80ELb0ELb1ELb1ELb1ELb1ELb1ELb1ELb1EEENS1_21CollectiveEpilogueFwdINS6_IJS8_SA_S9_EEENS6_IJNS7_ILi1EEESI_SI_EEESC_SE_Li256ELb1ELb1ELb1ELb0EEENS1_36VarlenDynamicPersistentTileSchedulerILi128ELi32ELi256ELi256ELb1ELb1ELb0ELb1ELb0ELb1EEEEEEEEEvNT_6ParamsE:
        .type           _ZN7cutlass13device_kernelIN5flash19enable_sm80_to_sm89INS1_16FlashAttnFwdSm80INS1_25CollectiveMainloopFwdSm80ILi8ELi1ELb0EN4cute5tupleIJNS5_1CILi128EEENS7_ILi32EEENS7_ILi256EEEEEELi256ENS_10bfloat16_tEfNS_4arch4Sm80ELb0ELb1ELb1ELb1ELb1ELb1ELb1ELb1EEENS1_21CollectiveEpilogueFwdINS6_IJS8_SA_S9_EEENS6_IJNS7_ILi1EEESI_SI_EEESC_SE_Li256ELb1ELb1ELb1ELb0EEENS1_36VarlenDynamicPersistentTileSchedulerILi128ELi32ELi256ELi256ELb1ELb1ELb0ELb1ELb0ELb1EEEEEEEEEvNT_6ParamsE,@function
        .size           _ZN7cutlass13device_kernelIN5flash19enable_sm80_to_sm89INS1_16FlashAttnFwdSm80INS1_25CollectiveMainloopFwdSm80ILi8ELi1ELb0EN4cute5tupleIJNS5_1CILi128EEENS7_ILi32EEENS7_ILi256EEEEEELi256ENS_10bfloat16_tEfNS_4arch4Sm80ELb0ELb1ELb1ELb1ELb1ELb1ELb1ELb1EEENS1_21CollectiveEpilogueFwdINS6_IJS8_SA_S9_EEENS6_IJNS7_ILi1EEESI_SI_EEESC_SE_Li256ELb1ELb1ELb1ELb0EEENS1_36VarlenDynamicPersistentTileSchedulerILi128ELi32ELi256ELi256ELb1ELb1ELb0ELb1ELb0ELb1EEEEEEEEEvNT_6ParamsE,(.L_x_41 - _ZN7cutlass13device_kernelIN5flash19enable_sm80_to_sm89INS1_16FlashAttnFwdSm80INS1_25CollectiveMainloopFwdSm80ILi8ELi1ELb0EN4cute5tupleIJNS5_1CILi128EEENS7_ILi32EEENS7_ILi256EEEEEELi256ENS_10bfloat16_tEfNS_4arch4Sm80ELb0ELb1ELb1ELb1ELb1ELb1ELb1ELb1EEENS1_21CollectiveEpilogueFwdINS6_IJS8_SA_S9_EEENS6_IJNS7_ILi1EEESI_SI_EEESC_SE_Li256ELb1ELb1ELb1ELb0EEENS1_36VarlenDynamicPersistentTileSchedulerILi128ELi32ELi256ELi256ELb1ELb1ELb0ELb1ELb0ELb1EEEEEEEEEvNT_6ParamsE)
        .other          _ZN7cutlass13device_kernelIN5flash19enable_sm80_to_sm89INS1_16FlashAttnFwdSm80INS1_25CollectiveMainloopFwdSm80ILi8ELi1ELb0EN4cute5tupleIJNS5_1CILi128EEENS7_ILi32EEENS7_ILi256EEEEEELi256ENS_10bfloat16_tEfNS_4arch4Sm80ELb0ELb1ELb1ELb1ELb1ELb1ELb1ELb1EEENS1_21CollectiveEpilogueFwdINS6_IJS8_SA_S9_EEENS6_IJNS7_ILi1EEESI_SI_EEESC_SE_Li256ELb1ELb1ELb1ELb0EEENS1_36VarlenDynamicPersistentTileSchedulerILi128ELi32ELi256ELi256ELb1ELb1ELb0ELb1ELb0ELb1EEEEEEEEEvNT_6ParamsE,@"STO_CUDA_ENTRY STV_DEFAULT"
_ZN7cutlass13device_kernelIN5flash19enable_sm80_to_sm89INS1_16FlashAttnFwdSm80INS1_25CollectiveMainloopFwdSm80ILi8ELi1ELb0EN4cute5tupleIJNS5_1CILi128EEENS7_ILi32EEENS7_ILi256EEEEEELi256ENS_10bfloat16_tEfNS_4arch4Sm80ELb0ELb1ELb1ELb1ELb1ELb1ELb1ELb1EEENS1_21CollectiveEpilogueFwdINS6_IJS8_SA_S9_EEENS6_IJNS7_ILi1EEESI_SI_EEESC_SE_Li256ELb1ELb1ELb1ELb0EEENS1_36VarlenDynamicPersistentTileSchedulerILi128ELi32ELi256ELi256ELb1ELb1ELb0ELb1ELb0ELb1EEEEEEEEEvNT_6ParamsE:
[----:B------:R-:W-:Y:S01]  /*0000*/  LDC R1, c[0x0][0x28] ;  /* 0x00000a00ff017b82 */ /* 0x000fe20000000800 */
[----:B------:R-:W-:Y:S05]  /*0010*/  EXIT ;  /* 0x000000000000794d */ /* 0x000fea0003800000 */
.L_x_5:
        /* <DEDUP_REMOVED lines=14> */
.L_x_41:


//--------------------- .text._ZN7cutlass13device_kernelIN5flash19enable_sm80_to_sm89INS1_16FlashAttnFwdSm80INS1_25CollectiveMainloopFwdSm80ILi8ELi1ELb1EN4cute5tupleIJNS5_1CILi128EEENS7_ILi64EEENS7_ILi256EEEEEELi256ENS_10bfloat16_tEfNS_4arch4Sm80ELb1ELb0ELb1ELb0ELb1ELb0ELb1ELb1EEENS1_21CollectiveEpilogueFwdINS6_IJS8_SA_S9_EEENS6_IJNS7_ILi1EEESI_SI_EEESC_SE_Li256ELb0ELb1ELb1ELb0EEENS1_30DynamicPersistentTileSchedulerILi256ELi256ELb1ELb1ELb0EEEEEEEEEvNT_6ParamsE --------------------------
	.section	.text._ZN7cutlass13device_kernelIN5flash19enable_sm80_to_sm89INS1_16FlashAttnFwdSm80INS1_25CollectiveMainloopFwdSm80ILi8ELi1ELb1EN4cute5tupleIJNS5_1CILi128EEENS7_ILi64EEENS7_ILi256EEEEEELi256ENS_10bfloat16_tEfNS_4arch4Sm80ELb1ELb0ELb1ELb0ELb1ELb0ELb1ELb1EEENS1_21CollectiveEpilogueFwdINS6_IJS8_SA_S9_EEENS6_IJNS7_ILi1EEESI_SI_EEESC_SE_Li256ELb0ELb1ELb1ELb0EEENS1_30DynamicPersistentTileSchedulerILi256ELi256ELb1ELb1ELb0EEEEEEEEEvNT_6ParamsE,"ax",@progbits
	.align	128
.text._ZN7cutlass13device_kernelIN5flash19enable_sm80_to_sm89INS1_16FlashAttnFwdSm80INS1_25CollectiveMainloopFwdSm80ILi8ELi1ELb1EN4cute5tupleIJNS5_1CILi128EEENS7_ILi64EEENS7_ILi256EEEEEELi256ENS_10bfloat16_tEfNS_4arch4Sm80ELb1ELb0ELb1ELb0ELb1ELb0ELb1ELb1EEENS1_21CollectiveEpilogueFwdINS6_IJS8_SA_S9_EEENS6_IJNS7_ILi1EEESI_SI_EEESC_SE_Li256ELb0ELb1ELb1ELb0EEENS1_30DynamicPersistentTileSchedulerILi256ELi256ELb1ELb1ELb0EEEEEEEEEvNT_6ParamsE:
        .type           _ZN7cutlass13device_kernelIN5flash19enable_sm80_to_sm89INS1_16FlashAttnFwdSm80INS1_25CollectiveMainloopFwdSm80ILi8ELi1ELb1EN4cute5tupleIJNS5_1CILi128EEENS7_ILi64EEENS7_ILi256EEEEEELi256ENS_10bfloat16_tEfNS_4arch4Sm80ELb1ELb0ELb1ELb0ELb1ELb0ELb1ELb1EEENS1_21CollectiveEpilogueFwdINS6_IJS8_SA_S9_EEENS6_IJNS7_ILi1EEESI_SI_EEESC_SE_Li256ELb0ELb1ELb1ELb0EEENS1_30DynamicPersistentTileSchedulerILi256ELi256ELb1ELb1ELb0EEEEEEEEEvNT_6ParamsE,@function
        .size           _ZN7cutlass13device_kernelIN5flash19enable_sm80_to_sm89INS1_16FlashAttnFwdSm80INS1_25CollectiveMainloopFwdSm80ILi8ELi1ELb1EN4cute5tupleIJNS5_1CILi128EEENS7_ILi64EEENS7_ILi256EEEEEELi256ENS_10bfloat16_tEfNS_4arch4Sm80ELb1ELb0ELb1ELb0ELb1ELb0ELb1ELb1EEENS1_21CollectiveEpilogueFwdINS6_IJS8_SA_S9_EEENS6_IJNS7_ILi1EEESI_SI_EEESC_SE_Li256ELb0ELb1ELb1ELb0EEENS1_30DynamicPersistentTileSchedulerILi256ELi256ELb1ELb1ELb0EEEEEEEEEvNT_6ParamsE,(.L_x_42 - _ZN7cutlass13device_kernelIN5flash19enable_sm80_to_sm89INS1_16FlashAttnFwdSm80INS1_25CollectiveMainloopFwdSm80ILi8ELi1ELb1EN4cute5tupleIJNS5_1CILi128EEENS7_ILi64EEENS7_ILi256EEEEEELi256ENS_10bfloat16_tEfNS_4arch4Sm80ELb1ELb0ELb1ELb0ELb1ELb0ELb1ELb1EEENS1_21CollectiveEpilogueFwdINS6_IJS8_SA_S9_EEENS6_IJNS7_ILi1EEESI_SI_EEESC_SE_Li256ELb0ELb1ELb1ELb0EEENS1_30DynamicPersistentTileSchedulerILi256ELi256ELb1ELb1ELb0EEEEEEEEEvNT_6ParamsE)
        .other          _ZN7cutlass13device_kernelIN5flash19enable_sm80_to_sm89INS1_16FlashAttnFwdSm80INS1_25CollectiveMainloopFwdSm80ILi8ELi1ELb1EN4cute5tupleIJNS5_1CILi128EEENS7_ILi64EEENS7_ILi256EEEEEELi256ENS_10bfloat16_tEfNS_4arch4Sm80ELb1ELb0ELb1ELb0ELb1ELb0ELb1ELb1EEENS1_21CollectiveEpilogueFwdINS6_IJS8_SA_S9_EEENS6_IJNS7_ILi1EEESI_SI_EEESC_SE_Li256ELb0ELb1ELb1ELb0EEENS1_30DynamicPersistentTileSchedulerILi256ELi256ELb1ELb1ELb0EEEEEEEEEvNT_6ParamsE,@"STO_CUDA_ENTRY STV_DEFAULT"
_ZN7cutlass13device_kernelIN5flash19enable_sm80_to_sm89INS1_16FlashAttnFwdSm80INS1_25CollectiveMainloopFwdSm80ILi8ELi1ELb1EN4cute5tupleIJNS5_1CILi128EEENS7_ILi64EEENS7_ILi256EEEEEELi256ENS_10bfloat16_tEfNS_4arch4Sm80ELb1ELb0ELb1ELb0ELb1ELb0ELb1ELb1EEENS1_21CollectiveEpilogueFwdINS6_IJS8_SA_S9_EEENS6_IJNS7_ILi1EEESI_SI_EEESC_SE_Li256ELb0ELb1ELb1ELb0EEENS1_30DynamicPersistentTileSchedulerILi256ELi256ELb1ELb1ELb0EEEEEEEEEvNT_6ParamsE:
[----:B------:R-:W-:Y:S01]  /*0000*/  LDC R1, c[0x0][0x28] ;  /* 0x00000a00ff017b82 */ /* 0x000fe20000000800 */
[----:B------:R-:W-:Y:S05]  /*0010*/  EXIT ;  /* 0x000000000000794d */ /* 0x000fea0003800000 */
.L_x_6:
        /* <DEDUP_REMOVED lines=14> */
.L_x_42:


//--------------------- .text._ZN7cutlass13device_kernelIN5flash19enable_sm80_to_sm89INS1_16FlashAttnFwdSm80INS1_25CollectiveMainloopFwdSm80ILi8ELi1ELb1EN4cute5tupleIJNS5_1CILi128EEENS7_ILi48EEENS7_ILi256EEEEEELi256ENS_10bfloat16_tEfNS_4arch4Sm80ELb1ELb0ELb1ELb1ELb1ELb0ELb1ELb1EEENS1_21CollectiveEpilogueFwdINS6_IJS8_SA_S9_EEENS6_IJNS7_ILi1EEESI_SI_EEESC_SE_Li256ELb1ELb1ELb1ELb0EEENS1_36VarlenDynamicPersistentTileSchedulerILi128ELi48ELi256ELi256ELb1ELb1ELb0ELb1ELb1ELb1EEEEEEEEEvNT_6ParamsE --------------------------
	.section	.text._ZN7cutlass13device_kernelIN5flash19enable_sm80_to_sm89INS1_16FlashAttnFwdSm80INS1_25CollectiveMainloopFwdSm80ILi8ELi1ELb1EN4cute5tupleIJNS5_1CILi128EEENS7_ILi48EEENS7_ILi256EEEEEELi256ENS_10bfloat16_tEfNS_4arch4Sm80ELb1ELb0ELb1ELb1ELb1ELb0ELb1ELb1EEENS1_21CollectiveEpilogueFwdINS6_IJS8_SA_S9_EEENS6_IJNS7_ILi1EEESI_SI_EEESC_SE_Li256ELb1ELb1ELb1ELb0EEENS1_36VarlenDynamicPersistentTileSchedulerILi128ELi48ELi256ELi256ELb1ELb1ELb0ELb1ELb1ELb1EEEEEEEEEvNT_6ParamsE,"ax",@progbits
	.align	128
.text._ZN7cutlass13device_kernelIN5flash19enable_sm80_to_sm89INS1_16FlashAttnFwdSm80INS1_25CollectiveMainloopFwdSm80ILi8ELi1ELb1EN4cute5tupleIJNS5_1CILi128EEENS7_ILi48EEENS7_ILi256EEEEEELi256ENS_10bfloat16_tEfNS_4arch4Sm80ELb1ELb0ELb1ELb1ELb1ELb0ELb1ELb1EEENS1_21CollectiveEpilogueFwdINS6_IJS8_SA_S9_EEENS6_IJNS7_ILi1EEESI_SI_EEESC_SE_Li256ELb1ELb1ELb1ELb0EEENS1_36VarlenDynamicPersistentTileSchedulerILi128ELi48ELi256ELi256ELb1ELb1ELb0ELb1ELb1ELb1EEEEEEEEEvNT_6ParamsE:
        .type           _ZN7cutlass13device_kernelIN5flash19enable_sm80_to_sm89INS1_16FlashAttnFwdSm80INS1_25CollectiveMainloopFwdSm80ILi8ELi1ELb1EN4cute5tupleIJNS5_1CILi128EEENS7_ILi48EEENS7_ILi256EEEEEELi256ENS_10bfloat16_tEfNS_4arch4Sm80ELb1ELb0ELb1ELb1ELb1ELb0ELb1ELb1EEENS1_21CollectiveEpilogueFwdINS6_IJS8_SA_S9_EEENS6_IJNS7_ILi1EEESI_SI_EEESC_SE_Li256ELb1ELb1ELb1ELb0EEENS1_36VarlenDynamicPersistentTileSchedulerILi128ELi48ELi256ELi256ELb1ELb1ELb0ELb1ELb1ELb1EEEEEEEEEvNT_6ParamsE,@function
        .size           _ZN7cutlass13device_kernelIN5flash19enable_sm80_to_sm89INS1_16FlashAttnFwdSm80INS1_25CollectiveMainloopFwdSm80ILi8ELi1ELb1EN4cute5tupleIJNS5_1CILi128EEENS7_ILi48EEENS7_ILi256EEEEEELi256ENS_10bfloat16_tEfNS_4arch4Sm80ELb1ELb0ELb1ELb1ELb1ELb0ELb1ELb1EEENS1_21CollectiveEpilogueFwdINS6_IJS8_SA_S9_EEENS6_IJNS7_ILi1EEESI_SI_EEESC_SE_Li256ELb1ELb1ELb1ELb0EEENS1_36VarlenDynamicPersistentTileSchedulerILi128ELi48ELi256ELi256ELb1ELb1ELb0ELb1ELb1ELb1EEEEEEEEEvNT_6ParamsE,(.L_x_43 - _ZN7cutlass13device_kernelIN5flash19enable_sm80_to_sm89INS1_16FlashAttnFwdSm80INS1_25CollectiveMainloopFwdSm80ILi8ELi1ELb1EN4cute5tupleIJNS5_1CILi128EEENS7_ILi48EEENS7_ILi256EEEEEELi256ENS_10bfloat16_tEfNS_4arch4Sm80ELb1ELb0ELb1ELb1ELb1ELb0ELb1ELb1EEENS1_21CollectiveEpilogueFwdINS6_IJS8_SA_S9_EEENS6_IJNS7_ILi1EEESI_SI_EEESC_SE_Li256ELb1ELb1ELb1ELb0EEENS1_36VarlenDynamicPersistentTileSchedulerILi128ELi48ELi256ELi256ELb1ELb1ELb0ELb1ELb1ELb1EEEEEEEEEvNT_6ParamsE)
        .other          _ZN7cutlass13device_kernelIN5flash19enable_sm80_to_sm89INS1_16FlashAttnFwdSm80INS1_25CollectiveMainloopFwdSm80ILi8ELi1ELb1EN4cute5tupleIJNS5_1CILi128EEENS7_ILi48EEENS7_ILi256EEEEEELi256ENS_10bfloat16_tEfNS_4arch4Sm80ELb1ELb0ELb1ELb1ELb1ELb0ELb1ELb1EEENS1_21CollectiveEpilogueFwdINS6_IJS8_SA_S9_EEENS6_IJNS7_ILi1EEESI_SI_EEESC_SE_Li256ELb1ELb1ELb1ELb0EEENS1_36VarlenDynamicPersistentTileSchedulerILi128ELi48ELi256ELi256ELb1ELb1ELb0ELb1ELb1ELb1EEEEEEEEEvNT_6ParamsE,@"STO_CUDA_ENTRY STV_DEFAULT"
_ZN7cutlass13device_kernelIN5flash19enable_sm80_to_sm89INS1_16FlashAttnFwdSm80INS1_25CollectiveMainloopFwdSm80ILi8ELi1ELb1EN4cute5tupleIJNS5_1CILi128EEENS7_ILi48EEENS7_ILi256EEEEEELi256ENS_10bfloat16_tEfNS_4arch4Sm80ELb1ELb0ELb1ELb1ELb1ELb0ELb1ELb1EEENS1_21CollectiveEpilogueFwdINS6_IJS8_SA_S9_EEENS6_IJNS7_ILi1EEESI_SI_EEESC_SE_Li256ELb1ELb1ELb1ELb0EEENS1_36VarlenDynamicPersistentTileSchedulerILi128ELi48ELi256ELi256ELb1ELb1ELb0ELb1ELb1ELb1EEEEEEEEEvNT_6ParamsE:
[----:B------:R-:W-:Y:S01]  /*0000*/  LDC R1, c[0x0][0x28] ;  /* 0x00000a00ff017b82 */ /* 0x000fe20000000800 */
[----:B------:R-:W-:Y:S05]  /*0010*/  EXIT ;  /* 0x000000000000794d */ /* 0x000fea0003800000 */
.L_x_7:
        /* <DEDUP_REMOVED lines=14> */
.L_x_43:


//--------------------- .text._ZN7cutlass13device_kernelIN5flash19enable_sm80_to_sm89INS1_16FlashAttnFwdSm80INS1_25CollectiveMainloopFwdSm80ILi8ELi1ELb0EN4cute5tupleIJNS5_1CILi128EEENS7_ILi32EEENS7_ILi256EEEEEELi256ENS_10bfloat16_tEfNS_4arch4Sm80ELb1ELb0ELb1ELb1ELb1ELb1ELb1ELb1EEENS1_21CollectiveEpilogueFwdINS6_IJS8_SA_S9_EEENS6_IJNS7_ILi1EEESI_SI_EEESC_SE_Li256ELb1ELb1ELb1ELb0EEENS1_36VarlenDynamicPersistentTileSchedulerILi128ELi32ELi256ELi256ELb1ELb1ELb0ELb1ELb1ELb1EEEEEEEEEvNT_6ParamsE --------------------------
	.section	.text._ZN7cutlass13device_kernelIN5flash19enable_sm80_to_sm89INS1_16FlashAttnFwdSm80INS1_25CollectiveMainloopFwdSm80ILi8ELi1ELb0EN4cute5tupleIJNS5_1CILi128EEENS7_ILi32EEENS7_ILi256EEEEEELi256ENS_10bfloat16_tEfNS_4arch4Sm80ELb1ELb0ELb1ELb1ELb1ELb1ELb1ELb1EEENS1_21CollectiveEpilogueFwdINS6_IJS8_SA_S9_EEENS6_IJNS7_ILi1EEESI_SI_EEESC_SE_Li256ELb1ELb1ELb1ELb0EEENS1_36VarlenDynamicPersistentTileSchedulerILi128ELi32ELi256ELi256ELb1ELb1ELb0ELb1ELb1ELb1EEEEEEEEEvNT_6ParamsE,"ax",@progbits
	.align	128
.text._ZN7cutlass13device_kernelIN5flash19enable_sm80_to_sm89INS1_16FlashAttnFwdSm80INS1_25CollectiveMainloopFwdSm80ILi8ELi1ELb0EN4cute5tupleIJNS5_1CILi128EEENS7_ILi32EEENS7_ILi256EEEEEELi256ENS_10bfloat16_tEfNS_4arch4Sm80ELb1ELb0ELb1ELb1ELb1ELb1ELb1ELb1EEENS1_21CollectiveEpilogueFwdINS6_IJS8_SA_S9_EEENS6_IJNS7_ILi1EEESI_SI_EEESC_SE_Li256ELb1ELb1ELb1ELb0EEENS1_36VarlenDynamicPersistentTileSchedulerILi128ELi32ELi256ELi256ELb1ELb1ELb0ELb1ELb1ELb1EEEEEEEEEvNT_6ParamsE:
        .type           _ZN7cutlass13device_kernelIN5flash19enable_sm80_to_sm89INS1_16FlashAttnFwdSm80INS1_25CollectiveMainloopFwdSm80ILi8ELi1ELb0EN4cute5tupleIJNS5_1CILi128EEENS7_ILi32EEENS7_ILi256EEEEEELi256ENS_10bfloat16_tEfNS_4arch4Sm80ELb1ELb0ELb1ELb1ELb1ELb1ELb1ELb1EEENS1_21CollectiveEpilogueFwdINS6_IJS8_SA_S9_EEENS6_IJNS7_ILi1EEESI_SI_EEESC_SE_Li256ELb1ELb1ELb1ELb0EEENS1_36VarlenDynamicPersistentTileSchedulerILi128ELi32ELi256ELi256ELb1ELb1ELb0ELb1ELb1ELb1EEEEEEEEEvNT_6ParamsE,@function
        .size           _ZN7cutlass13device_kernelIN5flash19enable_sm80_to_sm89INS1_16FlashAttnFwdSm80INS1_25CollectiveMainloopFwdSm80ILi8ELi1ELb0EN4cute5tupleIJNS5_1CILi128EEENS7_ILi32EEENS7_ILi256EEEEEELi256ENS_10bfloat16_tEfNS_4arch4Sm80ELb1ELb0ELb1ELb1ELb1ELb1ELb1ELb1EEENS1_21CollectiveEpilogueFwdINS6_IJS8_SA_S9_EEENS6_IJNS7_ILi1EEESI_SI_EEESC_SE_Li256ELb1ELb1ELb1ELb0EEENS1_36VarlenDynamicPersistentTileSchedulerILi128ELi32ELi256ELi256ELb1ELb1ELb0ELb1ELb1ELb1EEEEEEEEEvNT_6ParamsE,(.L_x_44 - _ZN7cutlass13device_kernelIN5flash19enable_sm80_to_sm89INS1_16FlashAttnFwdSm80INS1_25CollectiveMainloopFwdSm80ILi8ELi1ELb0EN4cute5tupleIJNS5_1CILi128EEENS7_ILi32EEENS7_ILi256EEEEEELi256ENS_10bfloat16_tEfNS_4arch4Sm80ELb1ELb0ELb1ELb1ELb1ELb1ELb1ELb1EEENS1_21CollectiveEpilogueFwdINS6_IJS8_SA_S9_EEENS6_IJNS7_ILi1EEESI_SI_EEESC_SE_Li256ELb1ELb1ELb1ELb0EEENS1_36VarlenDynamicPersistentTileSchedulerILi128ELi32ELi256ELi256ELb1ELb1ELb0ELb1ELb1ELb1EEEEEEEEEvNT_6ParamsE)
        .other          _ZN7cutlass13device_kernelIN5flash19enable_sm80_to_sm89INS1_16FlashAttnFwdSm80INS1_25CollectiveMainloopFwdSm80ILi8ELi1ELb0EN4cute5tupleIJNS5_1CILi128EEENS7_ILi32EEENS7_ILi256EEEEEELi256ENS_10bfloat16_tEfNS_4arch4Sm80ELb1ELb0ELb1ELb1ELb1ELb1ELb1ELb1EEENS1_21CollectiveEpilogueFwdINS6_IJS8_SA_S9_EEENS6_IJNS7_ILi1EEESI_SI_EEESC_SE_Li256ELb1ELb1ELb1ELb0EEENS1_36VarlenDynamicPersistentTileSchedulerILi128ELi32ELi256ELi256ELb1ELb1ELb0ELb1ELb1ELb1EEEEEEEEEvNT_6ParamsE,@"STO_CUDA_ENTRY STV_DEFAULT"
_ZN7cutlass13device_kernelIN5flash19enable_sm80_to_sm89INS1_16FlashAttnFwdSm80INS1_25CollectiveMainloopFwdSm80ILi8ELi1ELb0EN4cute5tupleIJNS5_1CILi128EEENS7_ILi32EEENS7_ILi256EEEEEELi256ENS_10bfloat16_tEfNS_4arch4Sm80ELb1ELb0ELb1ELb1ELb1ELb1ELb1ELb1EEENS1_21CollectiveEpilogueFwdINS6_IJS8_SA_S9_EEENS6_IJNS7_ILi1EEESI_SI_EEESC_SE_Li256ELb1ELb1ELb1ELb0EEENS1_36VarlenDynamicPersistentTileSchedulerILi128ELi32ELi256ELi256ELb1ELb1ELb0ELb1ELb1ELb1EEEEEEEEEvNT_6ParamsE:
[----:B------:R-:W-:Y:S01]  /*0000*/  LDC R1, c[0x0][0x28] ;  /* 0x00000a00ff017b82 */ /* 0x000fe20000000800 */
[----:B------:R-:W-:Y:S05]  /*0010*/  EXIT ;  /* 0x000000000000794d */ /* 0x000fea0003800000 */
.L_x_8:
        /* <DEDUP_REMOVED lines=14> */
.L_x_44:


//--------------------- .text._ZN7cutlass13device_kernelIN5flash19enable_sm80_to_sm89INS1_16FlashAttnFwdSm80INS1_25CollectiveMainloopFwdSm80ILi8ELi1ELb0EN4cute5tupleIJNS5_1CILi128EEENS7_ILi96EEENS7_ILi256EEEEEELi256ENS_10bfloat16_tEfNS_4arch4Sm80ELb0ELb0ELb1ELb0ELb1ELb0ELb1ELb1EEENS1_21CollectiveEpilogueFwdINS6_IJS8_SA_S9_EEENS6_IJNS7_ILi1EEESI_SI_EEESC_SE_Li256ELb0ELb1ELb1ELb0EEENS1_19SingleTileSchedulerILb0ELb1ELb1ELi128EEEEEEEEEvNT_6ParamsE --------------------------
	.section	.text._ZN7cutlass13device_kernelIN5flash19enable_sm80_to_sm89INS1_16FlashAttnFwdSm80INS1_25CollectiveMainloopFwdSm80ILi8ELi1ELb0EN4cute5tupleIJNS5_1CILi128EEENS7_ILi96EEENS7_ILi256EEEEEELi256ENS_10bfloat16_tEfNS_4arch4Sm80ELb0ELb0ELb1ELb0ELb1ELb0ELb1ELb1EEENS1_21CollectiveEpilogueFwdINS6_IJS8_SA_S9_EEENS6_IJNS7_ILi1EEESI_SI_EEESC_SE_Li256ELb0ELb1ELb1ELb0EEENS1_19SingleTileSchedulerILb0ELb1ELb1ELi128EEEEEEEEEvNT_6ParamsE,"ax",@progbits
	.align	128
.text._ZN7cutlass13device_kernelIN5flash19enable_sm80_to_sm89INS1_16FlashAttnFwdSm80INS1_25CollectiveMainloopFwdSm80ILi8ELi1ELb0EN4cute5tupleIJNS5_1CILi128EEENS7_ILi96EEENS7_ILi256EEEEEELi256ENS_10bfloat16_tEfNS_4arch4Sm80ELb0ELb0ELb1ELb0ELb1ELb0ELb1ELb1EEENS1_21CollectiveEpilogueFwdINS6_IJS8_SA_S9_EEENS6_IJNS7_ILi1EEESI_SI_EEESC_SE_Li256ELb0ELb1ELb1ELb0EEENS1_19SingleTileSchedulerILb0ELb1ELb1ELi128EEEEEEEEEvNT_6ParamsE:
        .type           _ZN7cutlass13device_kernelIN5flash19enable_sm80_to_sm89INS1_16FlashAttnFwdSm80INS1_25CollectiveMainloopFwdSm80ILi8ELi1ELb0EN4cute5tupleIJNS5_1CILi128EEENS7_ILi96EEENS7_ILi256EEEEEELi256ENS_10bfloat16_tEfNS_4arch4Sm80ELb0ELb0ELb1ELb0ELb1ELb0ELb1ELb1EEENS1_21CollectiveEpilogueFwdINS6_IJS8_SA_S9_EEENS6_IJNS7_ILi1EEESI_SI_EEESC_SE_Li256ELb0ELb1ELb1ELb0EEENS1_19SingleTileSchedulerILb0ELb1ELb1ELi128EEEEEEEEEvNT_6ParamsE,@function
        .size           _ZN7cutlass13device_kernelIN5flash19enable_sm80_to_sm89INS1_16FlashAttnFwdSm80INS1_25CollectiveMainloopFwdSm80ILi8ELi1ELb0EN4cute5tupleIJNS5_1CILi128EEENS7_ILi96EEENS7_ILi256EEEEEELi256ENS_10bfloat16_tEfNS_4arch4Sm80ELb0ELb0ELb1ELb0ELb1ELb0ELb1ELb1EEENS1_21CollectiveEpilogueFwdINS6_IJS8_SA_S9_EEENS6_IJNS7_ILi1EEESI_SI_EEESC_SE_Li256ELb0ELb1ELb1ELb0EEENS1_19SingleTileSchedulerILb0ELb1ELb1ELi128EEEEEEEEEvNT_6ParamsE,(.L_x_45 - _ZN7cutlass13device_kernelIN5flash19enable_sm80_to_sm89INS1_16FlashAttnFwdSm80INS1_25CollectiveMainloopFwdSm80ILi8ELi1ELb0EN4cute5tupleIJNS5_1CILi128EEENS7_ILi96EEENS7_ILi256EEEEEELi256ENS_10bfloat16_tEfNS_4arch4Sm80ELb0ELb0ELb1ELb0ELb1ELb0ELb1ELb1EEENS1_21CollectiveEpilogueFwdINS6_IJS8_SA_S9_EEENS6_IJNS7_ILi1EEESI_SI_EEESC_SE_Li256ELb0ELb1ELb1ELb0EEENS1_19SingleTileSchedulerILb0ELb1ELb1ELi128EEEEEEEEEvNT_6ParamsE)
        .other          _ZN7cutlass13device_kernelIN5flash19enable_sm80_to_sm89INS1_16FlashAttnFwdSm80INS1_25CollectiveMainloopFwdSm80ILi8ELi1ELb0EN4cute5tupleIJNS5_1CILi128EEENS7_ILi96EEENS7_ILi256EEEEEELi256ENS_10bfloat16_tEfNS_4arch4Sm80ELb0ELb0ELb1ELb0ELb1ELb0ELb1ELb1EEENS1_21CollectiveEpilogueFwdINS6_IJS8_SA_S9_EEENS6_IJNS7_ILi1EEESI_SI_EEESC_SE_Li256ELb0ELb1ELb1ELb0EEENS1_19SingleTileSchedulerILb0ELb1ELb1ELi128EEEEEEEEEvNT_6ParamsE,@"STO_CUDA_ENTRY STV_DEFAULT"
_ZN7cutlass13device_kernelIN5flash19enable_sm80_to_sm89INS1_16FlashAttnFwdSm80INS1_25CollectiveMainloopFwdSm80ILi8ELi1ELb0EN4cute5tupleIJNS5_1CILi128EEENS7_ILi96EEENS7_ILi256EEEEEELi256ENS_10bfloat16_tEfNS_4arch4Sm80ELb0ELb0ELb1ELb0ELb1ELb0ELb1ELb1EEENS1_21CollectiveEpilogueFwdINS6_IJS8_SA_S9_EEENS6_IJNS7_ILi1EEESI_SI_EEESC_SE_Li256ELb0ELb1ELb1ELb0EEENS1_19SingleTileSchedulerILb0ELb1ELb1ELi128EEEEEEEEEvNT_6ParamsE:
[----:B------:R-:W-:Y:S01]  /*0000*/  LDC R1, c[0x0][0x28] ;  /* 0x00000a00ff017b82 */ /* 0x000fe20000000800 */
[----:B------:R-:W-:Y:S05]  /*0010*/  EXIT ;  /* 0x000000000000794d */ /* 0x000fea0003800000 */
.L_x_9:
        /* <DEDUP_REMOVED lines=14> */
.L_x_45:


//--------------------- .text._ZN7cutlass13device_kernelIN5flash19enable_sm80_to_sm89INS1_16FlashAttnFwdSm80INS1_25CollectiveMainloopFwdSm80ILi8ELi1ELb0EN4cute5tupleIJNS5_1CILi128EEENS7_ILi64EEENS7_ILi256EEEEEELi256ENS_10bfloat16_tEfNS_4arch4Sm80ELb0ELb0ELb1ELb1ELb1ELb0ELb1ELb1EEENS1_21CollectiveEpilogueFwdINS6_IJS8_SA_S9_EEENS6_IJNS7_ILi1EEESI_SI_EEESC_SE_Li256ELb1ELb1ELb1ELb0EEENS1_36VarlenDynamicPersistentTileSchedulerILi128ELi64ELi256ELi256ELb1ELb1ELb0ELb0ELb1ELb1EEEEEEEEEvNT_6ParamsE --------------------------
	.section	.text._ZN7cutlass13device_kernelIN5flash19enable_sm80_to_sm89INS1_16FlashAttnFwdSm80INS1_25CollectiveMainloopFwdSm80ILi8ELi1ELb0EN4cute5tupleIJNS5_1CILi128EEENS7_ILi64EEENS7_ILi256EEEEEELi256ENS_10bfloat16_tEfNS_4arch4Sm80ELb0ELb0ELb1ELb1ELb1ELb0ELb1ELb1EEENS1_21CollectiveEpilogueFwdINS6_IJS8_SA_S9_EEENS6_IJNS7_ILi1EEESI_SI_EEESC_SE_Li256ELb1ELb1ELb1ELb0EEENS1_36VarlenDynamicPersistentTileSchedulerILi128ELi64ELi256ELi256ELb1ELb1ELb0ELb0ELb1ELb1EEEEEEEEEvNT_6ParamsE,"ax",@progbits
	.align	128
.text._ZN7cutlass13device_kernelIN5flash19enable_sm80_to_sm89INS1_16FlashAttnFwdSm80INS1_25CollectiveMainloopFwdSm80ILi8ELi1ELb0EN4cute5tupleIJNS5_1CILi128EEENS7_ILi64EEENS7_ILi256EEEEEELi256ENS_10bfloat16_tEfNS_4arch4Sm80ELb0ELb0ELb1ELb1ELb1ELb0ELb1ELb1EEENS1_21CollectiveEpilogueFwdINS6_IJS8_SA_S9_EEENS6_IJNS7_ILi1EEESI_SI_EEESC_SE_Li256ELb1ELb1ELb1ELb0EEENS1_36VarlenDynamicPersistentTileSchedulerILi128ELi64ELi256ELi256ELb1ELb1ELb0ELb0ELb1ELb1EEEEEEEEEvNT_6ParamsE:
        .type           _ZN7cutlass13device_kernelIN5flash19enable_sm80_to_sm89INS1_16FlashAttnFwdSm80INS1_25CollectiveMainloopFwdSm80ILi8ELi1ELb0EN4cute5tupleIJNS5_1CILi128EEENS7_ILi64EEENS7_ILi256EEEEEELi256ENS_10bfloat16_tEfNS_4arch4Sm80ELb0ELb0ELb1ELb1ELb1ELb0ELb1ELb1EEENS1_21CollectiveEpilogueFwdINS6_IJS8_SA_S9_EEENS6_IJNS7_ILi1EEESI_SI_EEESC_SE_Li256ELb1ELb1ELb1ELb0EEENS1_36VarlenDynamicPersistentTileSchedulerILi128ELi64ELi256ELi256ELb1ELb1ELb0ELb0ELb1ELb1EEEEEEEEEvNT_6ParamsE,@function
        .size           _ZN7cutlass13device_kernelIN5flash19enable_sm80_to_sm89INS1_16FlashAttnFwdSm80INS1_25CollectiveMainloopFwdSm80ILi8ELi1ELb0EN4cute5tupleIJNS5_1CILi128EEENS7_ILi64EEENS7_ILi256EEEEEELi256ENS_10bfloat16_tEfNS_4arch4Sm80ELb0ELb0ELb1ELb1ELb1ELb0ELb1ELb1EEENS1_21CollectiveEpilogueFwdINS6_IJS8_SA_S9_EEENS6_IJNS7_ILi1EEESI_SI_EEESC_SE_Li256ELb1ELb1ELb1ELb0EEENS1_36VarlenDynamicPersistentTileSchedulerILi128ELi64ELi256ELi256ELb1ELb1ELb0ELb0ELb1ELb1EEEEEEEEEvNT_6ParamsE,(.L_x_46 - _ZN7cutlass13device_kernelIN5flash19enable_sm80_to_sm89INS1_16FlashAttnFwdSm80INS1_25CollectiveMainloopFwdSm80ILi8ELi1ELb0EN4cute5tupleIJNS5_1CILi128EEENS7_ILi64EEENS7_ILi256EEEEEELi256ENS_10bfloat16_tEfNS_4arch4Sm80ELb0ELb0ELb1ELb1ELb1ELb0ELb1ELb1EEENS1_21CollectiveEpilogueFwdINS6_IJS8_SA_S9_EEENS6_IJNS7_ILi1EEESI_SI_EEESC_SE_Li256ELb1ELb1ELb1ELb0EEENS1_36VarlenDynamicPersistentTileSchedulerILi128ELi64ELi256ELi256ELb1ELb1ELb0ELb0ELb1ELb1EEEEEEEEEvNT_6ParamsE)
        .other          _ZN7cutlass13device_kernelIN5flash19enable_sm80_to_sm89INS1_16FlashAttnFwdSm80INS1_25CollectiveMainloopFwdSm80ILi8ELi1ELb0EN4cute5tupleIJNS5_1CILi128EEENS7_ILi64EEENS7_ILi256EEEEEELi256ENS_10bfloat16_tEfNS_4arch4Sm80ELb0ELb0ELb1ELb1ELb1ELb0ELb1ELb1EEENS1_21CollectiveEpilogueFwdINS6_IJS8_SA_S9_EEENS6_IJNS7_ILi1EEESI_SI_EEESC_SE_Li256ELb1ELb1ELb1ELb0EEENS1_36VarlenDynamicPersistentTileSchedulerILi128ELi64ELi256ELi256ELb1ELb1ELb0ELb0ELb1ELb1EEEEEEEEEvNT_6ParamsE,@"STO_CUDA_ENTRY STV_DEFAULT"
_ZN7cutlass13device_kernelIN5flash19enable_sm80_to_sm89INS1_16FlashAttnFwdSm80INS1_25CollectiveMainloopFwdSm80ILi8ELi1ELb0EN4cute5tupleIJNS5_1CILi128EEENS7_ILi64EEENS7_ILi256EEEEEELi256ENS_10bfloat16_tEfNS_4arch4Sm80ELb0ELb0ELb1ELb1ELb1ELb0ELb1ELb1EEENS1_21CollectiveEpilogueFwdINS6_IJS8_SA_S9_EEENS6_IJNS7_ILi1EEESI_SI_EEESC_SE_Li256ELb1ELb1ELb1ELb0EEENS1_36VarlenDynamicPersistentTileSchedulerILi128ELi64ELi256ELi256ELb1ELb1ELb0ELb0ELb1ELb1EEEEEEEEEvNT_6ParamsE:
[----:B------:R-:W-:Y:S01]  /*0000*/  LDC R1, c[0x0][0x28] ;  /* 0x00000a00ff017b82 */ /* 0x000fe20000000800 */
[----:B------:R-:W-:Y:S05]  /*0010*/  EXIT ;  /* 0x000000000000794d */ /* 0x000fea0003800000 */
.L_x_10:
        /* <DEDUP_REMOVED lines=14> */
.L_x_46:


//--------------------- .text._ZN7cutlass13device_kernelIN5flash19enable_sm80_to_sm89INS1_16FlashAttnFwdSm80INS1_25CollectiveMainloopFwdSm80ILi8ELi1ELb0EN4cute5tupleIJNS5_1CILi128EEENS7_ILi48EEENS7_ILi256EEEEEELi256ENS_10bfloat16_tEfNS_4arch4Sm80ELb0ELb0ELb1ELb1ELb1ELb1ELb1ELb1EEENS1_21CollectiveEpilogueFwdINS6_IJS8_SA_S9_EEENS6_IJNS7_ILi1EEESI_SI_EEESC_SE_Li256ELb1ELb1ELb1ELb0EEENS1_36VarlenDynamicPersistentTileSchedulerILi128ELi48ELi256ELi256ELb1ELb1ELb0ELb0ELb1ELb1EEEEEEEEEvNT_6ParamsE --------------------------
	.section	.text._ZN7cutlass13device_kernelIN5flash19enable_sm80_to_sm89INS1_16FlashAttnFwdSm80INS1_25CollectiveMainloopFwdSm80ILi8ELi1ELb0EN4cute5tupleIJNS5_1CILi128EEENS7_ILi48EEENS7_ILi256EEEEEELi256ENS_10bfloat16_tEfNS_4arch4Sm80ELb0ELb0ELb1ELb1ELb1ELb1ELb1ELb1EEENS1_21CollectiveEpilogueFwdINS6_IJS8_SA_S9_EEENS6_IJNS7_ILi1EEESI_SI_EEESC_SE_Li256ELb1ELb1ELb1ELb0EEENS1_36VarlenDynamicPersistentTileSchedulerILi128ELi48ELi256ELi256ELb1ELb1ELb0ELb0ELb1ELb1EEEEEEEEEvNT_6ParamsE,"ax",@progbits
	.align	128
.text._ZN7cutlass13device_kernelIN5flash19enable_sm80_to_sm89INS1_16FlashAttnFwdSm80INS1_25CollectiveMainloopFwdSm80ILi8ELi1ELb0EN4cute5tupleIJNS5_1CILi128EEENS7_ILi48EEENS7_ILi256EEEEEELi256ENS_10bfloat16_tEfNS_4arch4Sm80ELb0ELb0ELb1ELb1ELb1ELb1ELb1ELb1EEENS1_21CollectiveEpilogueFwdINS6_IJS8_SA_S9_EEENS6_IJNS7_ILi1EEESI_SI_EEESC_SE_Li256ELb1ELb1ELb1ELb0EEENS1_36VarlenDynamicPersistentTileSchedulerILi128ELi48ELi256ELi256ELb1ELb1ELb0ELb0ELb1ELb1EEEEEEEEEvNT_6ParamsE:
        .type           _ZN7cutlass13device_kernelIN5flash19enable_sm80_to_sm89INS1_16FlashAttnFwdSm80INS1_25CollectiveMainloopFwdSm80ILi8ELi1ELb0EN4cute5tupleIJNS5_1CILi128EEENS7_ILi48EEENS7_ILi256EEEEEELi256ENS_10bfloat16_tEfNS_4arch4Sm80ELb0ELb0ELb1ELb1ELb1ELb1ELb1ELb1EEENS1_21CollectiveEpilogueFwdINS6_IJS8_SA_S9_EEENS6_IJNS7_ILi1EEESI_SI_EEESC_SE_Li256ELb1ELb1ELb1ELb0EEENS1_36VarlenDynamicPersistentTileSchedulerILi128ELi48ELi256ELi256ELb1ELb1ELb0ELb0ELb1ELb1EEEEEEEEEvNT_6ParamsE,@function
        .size           _ZN7cutlass13device_kernelIN5flash19enable_sm80_to_sm89INS1_16FlashAttnFwdSm80INS1_25CollectiveMainloopFwdSm80ILi8ELi1ELb0EN4cute5tupleIJNS5_1CILi128EEENS7_ILi48EEENS7_ILi256EEEEEELi256ENS_10bfloat16_tEfNS_4arch4Sm80ELb0ELb0ELb1ELb1ELb1ELb1ELb1ELb1EEENS1_21CollectiveEpilogueFwdINS6_IJS8_SA_S9_EEENS6_IJNS7_ILi1EEESI_SI_EEESC_SE_Li256ELb1ELb1ELb1ELb0EEENS1_36VarlenDynamicPersistentTileSchedulerILi128ELi48ELi256ELi256ELb1ELb1ELb0ELb0ELb1ELb1EEEEEEEEEvNT_6ParamsE,(.L_x_47 - _ZN7cutlass13device_kernelIN5flash19enable_sm80_to_sm89INS1_16FlashAttnFwdSm80INS1_25CollectiveMainloopFwdSm80ILi8ELi1ELb0EN4cute5tupleIJNS5_1CILi128EEENS7_ILi48EEENS7_ILi256EEEEEELi256ENS_10bfloat16_tEfNS_4arch4Sm80ELb0ELb0ELb1ELb1ELb1ELb1ELb1ELb1EEENS1_21CollectiveEpilogueFwdINS6_IJS8_SA_S9_EEENS6_IJNS7_ILi1EEESI_SI_EEESC_SE_Li256ELb1ELb1ELb1ELb0EEENS1_36VarlenDynamicPersistentTileSchedulerILi128ELi48ELi256ELi256ELb1ELb1ELb0ELb0ELb1ELb1EEEEEEEEEvNT_6ParamsE)
        .other          _ZN7cutlass13device_kernelIN5flash19enable_sm80_to_sm89INS1_16FlashAttnFwdSm80INS1_25CollectiveMainloopFwdSm80ILi8ELi1ELb0EN4cute5tupleIJNS5_1CILi128EEENS7_ILi48EEENS7_ILi256EEEEEELi256ENS_10bfloat16_tEfNS_4arch4Sm80ELb0ELb0ELb1ELb1ELb1ELb1ELb1ELb1EEENS1_21CollectiveEpilogueFwdINS6_IJS8_SA_S9_EEENS6_IJNS7_ILi1EEESI_SI_EEESC_SE_Li256ELb1ELb1ELb1ELb0EEENS1_36VarlenDynamicPersistentTileSchedulerILi128ELi48ELi256ELi256ELb1ELb1ELb0ELb0ELb1ELb1EEEEEEEEEvNT_6ParamsE,@"STO_CUDA_ENTRY STV_DEFAULT"
_ZN7cutlass13device_kernelIN5flash19enable_sm80_to_sm89INS1_16FlashAttnFwdSm80INS1_25CollectiveMainloopFwdSm80ILi8ELi1ELb0EN4cute5tupleIJNS5_1CILi128EEENS7_ILi48EEENS7_ILi256EEEEEELi256ENS_10bfloat16_tEfNS_4arch4Sm80ELb0ELb0ELb1ELb1ELb1ELb1ELb1ELb1EEENS1_21CollectiveEpilogueFwdINS6_IJS8_SA_S9_EEENS6_IJNS7_ILi1EEESI_SI_EEESC_SE_Li256ELb1ELb1ELb1ELb0EEENS1_36VarlenDynamicPersistentTileSchedulerILi128ELi48ELi256ELi256ELb1ELb1ELb0ELb0ELb1ELb1EEEEEEEEEvNT_6ParamsE:
[----:B------:R-:W-:Y:S01]  /*0000*/  LDC R1, c[0x0][0x28] ;  /* 0x00000a00ff017b82 */ /* 0x000fe20000000800 */
[----:B------:R-:W-:Y:S05]  /*0010*/  EXIT ;  /* 0x000000000000794d */ /* 0x000fea0003800000 */
.L_x_11:
        /* <DEDUP_REMOVED lines=14> */
.L_x_47:


//--------------------- .text._ZN7cutlass13device_kernelIN5flash19enable_sm80_to_sm89INS1_16FlashAttnFwdSm80INS1_25CollectiveMainloopFwdSm80ILi8ELi1ELb0EN4cute5tupleIJNS5_1CILi128EEENS7_ILi64EEENS7_ILi256EEEEEELi256ENS_10bfloat16_tEfNS_4arch4Sm80ELb0ELb1ELb1ELb0ELb1ELb0ELb1ELb1EEENS1_21CollectiveEpilogueFwdINS6_IJS8_SA_S9_EEENS6_IJNS7_ILi1EEESI_SI_EEESC_SE_Li256ELb0ELb1ELb1ELb0EEENS1_19SingleTileSchedulerILb0ELb1ELb1ELi128EEEEEEEEEvNT_6ParamsE --------------------------
	.section	.text._ZN7cutlass13device_kernelIN5flash19enable_sm80_to_sm89INS1_16FlashAttnFwdSm80INS1_25CollectiveMainloopFwdSm80ILi8ELi1ELb0EN4cute5tupleIJNS5_1CILi128EEENS7_ILi64EEENS7_ILi256EEEEEELi256ENS_10bfloat16_tEfNS_4arch4Sm80ELb0ELb1ELb1ELb0ELb1ELb0ELb1ELb1EEENS1_21CollectiveEpilogueFwdINS6_IJS8_SA_S9_EEENS6_IJNS7_ILi1EEESI_SI_EEESC_SE_Li256ELb0ELb1ELb1ELb0EEENS1_19SingleTileSchedulerILb0ELb1ELb1ELi128EEEEEEEEEvNT_6ParamsE,"ax",@progbits
	.align	128
.text._ZN7cutlass13device_kernelIN5flash19enable_sm80_to_sm89INS1_16FlashAttnFwdSm80INS1_25CollectiveMainloopFwdSm80ILi8ELi1ELb0EN4cute5tupleIJNS5_1CILi128EEENS7_ILi64EEENS7_ILi256EEEEEELi256ENS_10bfloat16_tEfNS_4arch4Sm80ELb0ELb1ELb1ELb0ELb1ELb0ELb1ELb1EEENS1_21CollectiveEpilogueFwdINS6_IJS8_SA_S9_EEENS6_IJNS7_ILi1EEESI_SI_EEESC_SE_Li256ELb0ELb1ELb1ELb0EEENS1_19SingleTileSchedulerILb0ELb1ELb1ELi128EEEEEEEEEvNT_6ParamsE:
        .type           _ZN7cutlass13device_kernelIN5flash19enable_sm80_to_sm89INS1_16FlashAttnFwdSm80INS1_25CollectiveMainloopFwdSm80ILi8ELi1ELb0EN4cute5tupleIJNS5_1CILi128EEENS7_ILi64EEENS7_ILi256EEEEEELi256ENS_10bfloat16_tEfNS_4arch4Sm80ELb0ELb1ELb1ELb0ELb1ELb0ELb1ELb1EEENS1_21CollectiveEpilogueFwdINS6_IJS8_SA_S9_EEENS6_IJNS7_ILi1EEESI_SI_EEESC_SE_Li256ELb0ELb1ELb1ELb0EEENS1_19SingleTileSchedulerILb0ELb1ELb1ELi128EEEEEEEEEvNT_6ParamsE,@function
        .size           _ZN7cutlass13device_kernelIN5flash19enable_sm80_to_sm89INS1_16FlashAttnFwdSm80INS1_25CollectiveMainloopFwdSm80ILi8ELi1ELb0EN4cute5tupleIJNS5_1CILi128EEENS7_ILi64EEENS7_ILi256EEEEEELi256ENS_10bfloat16_tEfNS_4arch4Sm80ELb0ELb1ELb1ELb0ELb1ELb0ELb1ELb1EEENS1_21CollectiveEpilogueFwdINS6_IJS8_SA_S9_EEENS6_IJNS7_ILi1EEESI_SI_EEESC_SE_Li256ELb0ELb1ELb1ELb0EEENS1_19SingleTileSchedulerILb0ELb1ELb1ELi128EEEEEEEEEvNT_6ParamsE,(.L_x_48 - _ZN7cutlass13device_kernelIN5flash19enable_sm80_to_sm89INS1_16FlashAttnFwdSm80INS1_25CollectiveMainloopFwdSm80ILi8ELi1ELb0EN4cute5tupleIJNS5_1CILi128EEENS7_ILi64EEENS7_ILi256EEEEEELi256ENS_10bfloat16_tEfNS_4arch4Sm80ELb0ELb1ELb1ELb0ELb1ELb0ELb1ELb1EEENS1_21CollectiveEpilogueFwdINS6_IJS8_SA_S9_EEENS6_IJNS7_ILi1EEESI_SI_EEESC_SE_Li256ELb0ELb1ELb1ELb0EEENS1_19SingleTileSchedulerILb0ELb1ELb1ELi128EEEEEEEEEvNT_6ParamsE)
        .other          _ZN7cutlass13device_kernelIN5flash19enable_sm80_to_sm89INS1_16FlashAttnFwdSm80INS1_25CollectiveMainloopFwdSm80ILi8ELi1ELb0EN4cute5tupleIJNS5_1CILi128EEENS7_ILi64EEENS7_ILi256EEEEEELi256ENS_10bfloat16_tEfNS_4arch4Sm80ELb0ELb1ELb1ELb0ELb1ELb0ELb1ELb1EEENS1_21CollectiveEpilogueFwdINS6_IJS8_SA_S9_EEENS6_IJNS7_ILi1EEESI_SI_EEESC_SE_Li256ELb0ELb1ELb1ELb0EEENS1_19SingleTileSchedulerILb0ELb1ELb1ELi128EEEEEEEEEvNT_6ParamsE,@"STO_CUDA_ENTRY STV_DEFAULT"
_ZN7cutlass13device_kernelIN5flash19enable_sm80_to_sm89INS1_16FlashAttnFwdSm80INS1_25CollectiveMainloopFwdSm80ILi8ELi1ELb0EN4cute5tupleIJNS5_1CILi128EEENS7_ILi64EEENS7_ILi256EEEEEELi256ENS_10bfloat16_tEfNS_4arch4Sm80ELb0ELb1ELb1ELb0ELb1ELb0ELb1ELb1EEENS1_21CollectiveEpilogueFwdINS6_IJS8_SA_S9_EEENS6_IJNS7_ILi1EEESI_SI_EEESC_SE_Li256ELb0ELb1ELb1ELb0EEENS1_19SingleTileSchedulerILb0ELb1ELb1ELi128EEEEEEEEEvNT_6ParamsE:
[----:B------:R-:W-:Y:S01]  /*0000*/  LDC R1, c[0x0][0x28] ;  /* 0x00000a00ff017b82 */ /* 0x000fe20000000800 */
[----:B------:R-:W-:Y:S05]  /*0010*/  EXIT ;  /* 0x000000000000794d */ /* 0x000fea0003800000 */
.L_x_12:
        /* <DEDUP_REMOVED lines=14> */
.L_x_48:


//--------------------- .text._ZN7cutlass13device_kernelIN5flash19enable_sm80_to_sm89INS1_16FlashAttnFwdSm80INS1_25CollectiveMainloopFwdSm80ILi8ELi1ELb0EN4cute5tupleIJNS5_1CILi128EEENS7_ILi64EEENS7_ILi256EEEEEELi256ENS_10bfloat16_tEfNS_4arch4Sm80ELb0ELb1ELb1ELb1ELb1ELb0ELb1ELb1EEENS1_21CollectiveEpilogueFwdINS6_IJS8_SA_S9_EEENS6_IJNS7_ILi1EEESI_SI_EEESC_SE_Li256ELb1ELb1ELb1ELb0EEENS1_36VarlenDynamicPersistentTileSchedulerILi128ELi64ELi256ELi256ELb1ELb1ELb0ELb1ELb0ELb1EEEEEEEEEvNT_6ParamsE --------------------------
	.section	.text._ZN7cutlass13device_kernelIN5flash19enable_sm80_to_sm89INS1_16FlashAttnFwdSm80INS1_25CollectiveMainloopFwdSm80ILi8ELi1ELb0EN4cute5tupleIJNS5_1CILi128EEENS7_ILi64EEENS7_ILi256EEEEEELi256ENS_10bfloat16_tEfNS_4arch4Sm80ELb0ELb1ELb1ELb1ELb1ELb0ELb1ELb1EEENS1_21CollectiveEpilogueFwdINS6_IJS8_SA_S9_EEENS6_IJNS7_ILi1EEESI_SI_EEESC_SE_Li256ELb1ELb1ELb1ELb0EEENS1_36VarlenDynamicPersistentTileSchedulerILi128ELi64ELi256ELi256ELb1ELb1ELb0ELb1ELb0ELb1EEEEEEEEEvNT_6ParamsE,"ax",@progbits
	.align	128
.text._ZN7cutlass13device_kernelIN5flash19enable_sm80_to_sm89INS1_16FlashAttnFwdSm80INS1_25CollectiveMainloopFwdSm80ILi8ELi1ELb0EN4cute5tupleIJNS5_1CILi128EEENS7_ILi64EEENS7_ILi256EEEEEELi256ENS_10bfloat16_tEfNS_4arch4Sm80ELb0ELb1ELb1ELb1ELb1ELb0ELb1ELb1EEENS1_21CollectiveEpilogueFwdINS6_IJS8_SA_S9_EEENS6_IJNS7_ILi1EEESI_SI_EEESC_SE_Li256ELb1ELb1ELb1ELb0EEENS1_36VarlenDynamicPersistentTileSchedulerILi128ELi64ELi256ELi256ELb1ELb1ELb0ELb1ELb0ELb1EEEEEEEEEvNT_6ParamsE:
        .type           _ZN7cutlass13device_kernelIN5flash19enable_sm80_to_sm89INS1_16FlashAttnFwdSm80INS1_25CollectiveMainloopFwdSm80ILi8ELi1ELb0EN4cute5tupleIJNS5_1CILi128EEENS7_ILi64EEENS7_ILi256EEEEEELi256ENS_10bfloat16_tEfNS_4arch4Sm80ELb0ELb1ELb1ELb1ELb1ELb0ELb1ELb1EEENS1_21CollectiveEpilogueFwdINS6_IJS8_SA_S9_EEENS6_IJNS7_ILi1EEESI_SI_EEESC_SE_Li256ELb1ELb1ELb1ELb0EEENS1_36VarlenDynamicPersistentTileSchedulerILi128ELi64ELi256ELi256ELb1ELb1ELb0ELb1ELb0ELb1EEEEEEEEEvNT_6ParamsE,@function
        .size           _ZN7cutlass13device_kernelIN5flash19enable_sm80_to_sm89INS1_16FlashAttnFwdSm80INS1_25CollectiveMainloopFwdSm80ILi8ELi1ELb0EN4cute5tupleIJNS5_1CILi128EEENS7_ILi64EEENS7_ILi256EEEEEELi256ENS_10bfloat16_tEfNS_4arch4Sm80ELb0ELb1ELb1ELb1ELb1ELb0ELb1ELb1EEENS1_21CollectiveEpilogueFwdINS6_IJS8_SA_S9_EEENS6_IJNS7_ILi1EEESI_SI_EEESC_SE_Li256ELb1ELb1ELb1ELb0EEENS1_36VarlenDynamicPersistentTileSchedulerILi128ELi64ELi256ELi256ELb1ELb1ELb0ELb1ELb0ELb1EEEEEEEEEvNT_6ParamsE,(.L_x_49 - _ZN7cutlass13device_kernelIN5flash19enable_sm80_to_sm89INS1_16FlashAttnFwdSm80INS1_25CollectiveMainloopFwdSm80ILi8ELi1ELb0EN4cute5tupleIJNS5_1CILi128EEENS7_ILi64EEENS7_ILi256EEEEEELi256ENS_10bfloat16_tEfNS_4arch4Sm80ELb0ELb1ELb1ELb1ELb1ELb0ELb1ELb1EEENS1_21CollectiveEpilogueFwdINS6_IJS8_SA_S9_EEENS6_IJNS7_ILi1EEESI_SI_EEESC_SE_Li256ELb1ELb1ELb1ELb0EEENS1_36VarlenDynamicPersistentTileSchedulerILi128ELi64ELi256ELi256ELb1ELb1ELb0ELb1ELb0ELb1EEEEEEEEEvNT_6ParamsE)
        .other          _ZN7cutlass13device_kernelIN5flash19enable_sm80_to_sm89INS1_16FlashAttnFwdSm80INS1_25CollectiveMainloopFwdSm80ILi8ELi1ELb0EN4cute5tupleIJNS5_1CILi128EEENS7_ILi64EEENS7_ILi256EEEEEELi256ENS_10bfloat16_tEfNS_4arch4Sm80ELb0ELb1ELb1ELb1ELb1ELb0ELb1ELb1EEENS1_21CollectiveEpilogueFwdINS6_IJS8_SA_S9_EEENS6_IJNS7_ILi1EEESI_SI_EEESC_SE_Li256ELb1ELb1ELb1ELb0EEENS1_36VarlenDynamicPersistentTileSchedulerILi128ELi64ELi256ELi256ELb1ELb1ELb0ELb1ELb0ELb1EEEEEEEEEvNT_6ParamsE,@"STO_CUDA_ENTRY STV_DEFAULT"
_ZN7cutlass13device_kernelIN5flash19enable_sm80_to_sm89INS1_16FlashAttnFwdSm80INS1_25CollectiveMainloopFwdSm80ILi8ELi1ELb0EN4cute5tupleIJNS5_1CILi128EEENS7_ILi64EEENS7_ILi256EEEEEELi256ENS_10bfloat16_tEfNS_4arch4Sm80ELb0ELb1ELb1ELb1ELb1ELb0ELb1ELb1EEENS1_21CollectiveEpilogueFwdINS6_IJS8_SA_S9_EEENS6_IJNS7_ILi1EEESI_SI_EEESC_SE_Li256ELb1ELb1ELb1ELb0EEENS1_36VarlenDynamicPersistentTileSchedulerILi128ELi64ELi256ELi256ELb1ELb1ELb0ELb1ELb0ELb1EEEEEEEEEvNT_6ParamsE:
[----:B------:R-:W-:Y:S01]  /*0000*/  LDC R1, c[0x0][0x28] ;  /* 0x00000a00ff017b82 */ /* 0x000fe20000000800 */
[----:B------:R-:W-:Y:S05]  /*0010*/  EXIT ;  /* 0x000000000000794d */ /* 0x000fea0003800000 */
.L_x_13:
        /* <DEDUP_REMOVED lines=14> */
.L_x_49:


//--------------------- .text._ZN7cutlass13device_kernelIN5flash19enable_sm80_to_sm89INS1_16FlashAttnFwdSm80INS1_25CollectiveMainloopFwdSm80ILi8ELi1ELb0EN4cute5tupleIJNS5_1CILi128EEENS7_ILi48EEENS7_ILi256EEEEEELi256ENS_10bfloat16_tEfNS_4arch4Sm80ELb0ELb1ELb1ELb1ELb1ELb1ELb1ELb1EEENS1_21CollectiveEpilogueFwdINS6_IJS8_SA_S9_EEENS6_IJNS7_ILi1EEESI_SI_EEESC_SE_Li256ELb1ELb1ELb1ELb0EEENS1_36VarlenDynamicPersistentTileSchedulerILi128ELi48ELi256ELi256ELb1ELb1ELb0ELb1ELb0ELb1EEEEEEEEEvNT_6ParamsE --------------------------
	.section	.text._ZN7cutlass13device_kernelIN5flash19enable_sm80_to_sm89INS1_16FlashAttnFwdSm80INS1_25CollectiveMainloopFwdSm80ILi8ELi1ELb0EN4cute5tupleIJNS5_1CILi128EEENS7_ILi48EEENS7_ILi256EEEEEELi256ENS_10bfloat16_tEfNS_4arch4Sm80ELb0ELb1ELb1ELb1ELb1ELb1ELb1ELb1EEENS1_21CollectiveEpilogueFwdINS6_IJS8_SA_S9_EEENS6_IJNS7_ILi1EEESI_SI_EEESC_SE_Li256ELb1ELb1ELb1ELb0EEENS1_36VarlenDynamicPersistentTileSchedulerILi128ELi48ELi256ELi256ELb1ELb1ELb0ELb1ELb0ELb1EEEEEEEEEvNT_6ParamsE,"ax",@progbits
	.align	128
.text._ZN7cutlass13device_kernelIN5flash19enable_sm80_to_sm89INS1_16FlashAttnFwdSm80INS1_25CollectiveMainloopFwdSm80ILi8ELi1ELb0EN4cute5tupleIJNS5_1CILi128EEENS7_ILi48EEENS7_ILi256EEEEEELi256ENS_10bfloat16_tEfNS_4arch4Sm80ELb0ELb1ELb1ELb1ELb1ELb1ELb1ELb1EEENS1_21CollectiveEpilogueFwdINS6_IJS8_SA_S9_EEENS6_IJNS7_ILi1EEESI_SI_EEESC_SE_Li256ELb1ELb1ELb1ELb0EEENS1_36VarlenDynamicPersistentTileSchedulerILi128ELi48ELi256ELi256ELb1ELb1ELb0ELb1ELb0ELb1EEEEEEEEEvNT_6ParamsE:
        .type           _ZN7cutlass13device_kernelIN5flash19enable_sm80_to_sm89INS1_16FlashAttnFwdSm80INS1_25CollectiveMainloopFwdSm80ILi8ELi1ELb0EN4cute5tupleIJNS5_1CILi128EEENS7_ILi48EEENS7_ILi256EEEEEELi256ENS_10bfloat16_tEfNS_4arch4Sm80ELb0ELb1ELb1ELb1ELb1ELb1ELb1ELb1EEENS1_21CollectiveEpilogueFwdINS6_IJS8_SA_S9_EEENS6_IJNS7_ILi1EEESI_SI_EEESC_SE_Li256ELb1ELb1ELb1ELb0EEENS1_36VarlenDynamicPersistentTileSchedulerILi128ELi48ELi256ELi256ELb1ELb1ELb0ELb1ELb0ELb1EEEEEEEEEvNT_6ParamsE,@function
        .size           _ZN7cutlass13device_kernelIN5flash19enable_sm80_to_sm89INS1_16FlashAttnFwdSm80INS1_25CollectiveMainloopFwdSm80ILi8ELi1ELb0EN4cute5tupleIJNS5_1CILi128EEENS7_ILi48EEENS7_ILi256EEEEEELi256ENS_10bfloat16_tEfNS_4arch4Sm80ELb0ELb1ELb1ELb1ELb1ELb1ELb1ELb1EEENS1_21CollectiveEpilogueFwdINS6_IJS8_SA_S9_EEENS6_IJNS7_ILi1EEESI_SI_EEESC_SE_Li256ELb1ELb1ELb1ELb0EEENS1_36VarlenDynamicPersistentTileSchedulerILi128ELi48ELi256ELi256ELb1ELb1ELb0ELb1ELb0ELb1EEEEEEEEEvNT_6ParamsE,(.L_x_50 - _ZN7cutlass13device_kernelIN5flash19enable_sm80_to_sm89INS1_16FlashAttnFwdSm80INS1_25CollectiveMainloopFwdSm80ILi8ELi1ELb0EN4cute5tupleIJNS5_1CILi128EEENS7_ILi48EEENS7_ILi256EEEEEELi256ENS_10bfloat16_tEfNS_4arch4Sm80ELb0ELb1ELb1ELb1ELb1ELb1ELb1ELb1EEENS1_21CollectiveEpilogueFwdINS6_IJS8_SA_S9_EEENS6_IJNS7_ILi1EEESI_SI_EEESC_SE_Li256ELb1ELb1ELb1ELb0EEENS1_36VarlenDynamicPersistentTileSchedulerILi128ELi48ELi256ELi256ELb1ELb1ELb0ELb1ELb0ELb1EEEEEEEEEvNT_6ParamsE)
        .other          _ZN7cutlass13device_kernelIN5flash19enable_sm80_to_sm89INS1_16FlashAttnFwdSm80INS1_25CollectiveMainloopFwdSm80ILi8ELi1ELb0EN4cute5tupleIJNS5_1CILi128EEENS7_ILi48EEENS7_ILi256EEEEEELi256ENS_10bfloat16_tEfNS_4arch4Sm80ELb0ELb1ELb1ELb1ELb1ELb1ELb1ELb1EEENS1_21CollectiveEpilogueFwdINS6_IJS8_SA_S9_EEENS6_IJNS7_ILi1EEESI_SI_EEESC_SE_Li256ELb1ELb1ELb1ELb0EEENS1_36VarlenDynamicPersistentTileSchedulerILi128ELi48ELi256ELi256ELb1ELb1ELb0ELb1ELb0ELb1EEEEEEEEEvNT_6ParamsE,@"STO_CUDA_ENTRY STV_DEFAULT"
_ZN7cutlass13device_kernelIN5flash19enable_sm80_to_sm89INS1_16FlashAttnFwdSm80INS1_25CollectiveMainloopFwdSm80ILi8ELi1ELb0EN4cute5tupleIJNS5_1CILi128EEENS7_ILi48EEENS7_ILi256EEEEEELi256ENS_10bfloat16_tEfNS_4arch4Sm80ELb0ELb1ELb1ELb1ELb1ELb1ELb1ELb1EEENS1_21CollectiveEpilogueFwdINS6_IJS8_SA_S9_EEENS6_IJNS7_ILi1EEESI_SI_EEESC_SE_Li256ELb1ELb1ELb1ELb0EEENS1_36VarlenDynamicPersistentTileSchedulerILi128ELi48ELi256ELi256ELb1ELb1ELb0ELb1ELb0ELb1EEEEEEEEEvNT_6ParamsE:
[----:B------:R-:W-:Y:S01]  /*0000*/  LDC R1, c[0x0][0x28] ;  /* 0x00000a00ff017b82 */ /* 0x000fe20000000800 */
[----:B------:R-:W-:Y:S05]  /*0010*/  EXIT ;  /* 0x000000000000794d */ /* 0x000fea0003800000 */
.L_x_14:
        /* <DEDUP_REMOVED lines=14> */
.L_x_50:


//--------------------- .text._ZN7cutlass13device_kernelIN5flash19enable_sm80_to_sm89INS1_16FlashAttnFwdSm80INS1_25CollectiveMainloopFwdSm80ILi8ELi1ELb0EN4cute5tupleIJNS5_1CILi128EEENS7_ILi96EEENS7_ILi256EEEEEELi256ENS_10bfloat16_tEfNS_4arch4Sm80ELb1ELb0ELb1ELb0ELb1ELb0ELb1ELb1EEENS1_21CollectiveEpilogueFwdINS6_IJS8_SA_S9_EEENS6_IJNS7_ILi1EEESI_SI_EEESC_SE_Li256ELb0ELb1ELb1ELb0EEENS1_30DynamicPersistentTileSchedulerILi256ELi256ELb1ELb1ELb0EEEEEEEEEvNT_6ParamsE --------------------------
	.section	.text._ZN7cutlass13device_kernelIN5flash19enable_sm80_to_sm89INS1_16FlashAttnFwdSm80INS1_25CollectiveMainloopFwdSm80ILi8ELi1ELb0EN4cute5tupleIJNS5_1CILi128EEENS7_ILi96EEENS7_ILi256EEEEEELi256ENS_10bfloat16_tEfNS_4arch4Sm80ELb1ELb0ELb1ELb0ELb1ELb0ELb1ELb1EEENS1_21CollectiveEpilogueFwdINS6_IJS8_SA_S9_EEENS6_IJNS7_ILi1EEESI_SI_EEESC_SE_Li256ELb0ELb1ELb1ELb0EEENS1_30DynamicPersistentTileSchedulerILi256ELi256ELb1ELb1ELb0EEEEEEEEEvNT_6ParamsE,"ax",@progbits
	.align	128
.text._ZN7cutlass13device_kernelIN5flash19enable_sm80_to_sm89INS1_16FlashAttnFwdSm80INS1_25CollectiveMainloopFwdSm80ILi8ELi1ELb0EN4cute5tupleIJNS5_1CILi128EEENS7_ILi96EEENS7_ILi256EEEEEELi256ENS_10bfloat16_tEfNS_4arch4Sm80ELb1ELb0ELb1ELb0ELb1ELb0ELb1ELb1EEENS1_21CollectiveEpilogueFwdINS6_IJS8_SA_S9_EEENS6_IJNS7_ILi1EEESI_SI_EEESC_SE_Li256ELb0ELb1ELb1ELb0EEENS1_30DynamicPersistentTileSchedulerILi256ELi256ELb1ELb1ELb0EEEEEEEEEvNT_6ParamsE:
        .type           _ZN7cutlass13device_kernelIN5flash19enable_sm80_to_sm89INS1_16FlashAttnFwdSm80INS1_25CollectiveMainloopFwdSm80ILi8ELi1ELb0EN4cute5tupleIJNS5_1CILi128EEENS7_ILi96EEENS7_ILi256EEEEEELi256ENS_10bfloat16_tEfNS_4arch4Sm80ELb1ELb0ELb1ELb0ELb1ELb0ELb1ELb1EEENS1_21CollectiveEpilogueFwdINS6_IJS8_SA_S9_EEENS6_IJNS7_ILi1EEESI_SI_EEESC_SE_Li256ELb0ELb1ELb1ELb0EEENS1_30DynamicPersistentTileSchedulerILi256ELi256ELb1ELb1ELb0EEEEEEEEEvNT_6ParamsE,@function
        .size           _ZN7cutlass13device_kernelIN5flash19enable_sm80_to_sm89INS1_16FlashAttnFwdSm80INS1_25CollectiveMainloopFwdSm80ILi8ELi1ELb0EN4cute5tupleIJNS5_1CILi128EEENS7_ILi96EEENS7_ILi256EEEEEELi256ENS_10bfloat16_tEfNS_4arch4Sm80ELb1ELb0ELb1ELb0ELb1ELb0ELb1ELb1EEENS1_21CollectiveEpilogueFwdINS6_IJS8_SA_S9_EEENS6_IJNS7_ILi1EEESI_SI_EEESC_SE_Li256ELb0ELb1ELb1ELb0EEENS1_30DynamicPersistentTileSchedulerILi256ELi256ELb1ELb1ELb0EEEEEEEEEvNT_6ParamsE,(.L_x_51 - _ZN7cutlass13device_kernelIN5flash19enable_sm80_to_sm89INS1_16FlashAttnFwdSm80INS1_25CollectiveMainloopFwdSm80ILi8ELi1ELb0EN4cute5tupleIJNS5_1CILi128EEENS7_ILi96EEENS7_ILi256EEEEEELi256ENS_10bfloat16_tEfNS_4arch4Sm80ELb1ELb0ELb1ELb0ELb1ELb0ELb1ELb1EEENS1_21CollectiveEpilogueFwdINS6_IJS8_SA_S9_EEENS6_IJNS7_ILi1EEESI_SI_EEESC_SE_Li256ELb0ELb1ELb1ELb0EEENS1_30DynamicPersistentTileSchedulerILi256ELi256ELb1ELb1ELb0EEEEEEEEEvNT_6ParamsE)
        .other          _ZN7cutlass13device_kernelIN5flash19enable_sm80_to_sm89INS1_16FlashAttnFwdSm80INS1_25CollectiveMainloopFwdSm80ILi8ELi1ELb0EN4cute5tupleIJNS5_1CILi128EEENS7_ILi96EEENS7_ILi256EEEEEELi256ENS_10bfloat16_tEfNS_4arch4Sm80ELb1ELb0ELb1ELb0ELb1ELb0ELb1ELb1EEENS1_21CollectiveEpilogueFwdINS6_IJS8_SA_S9_EEENS6_IJNS7_ILi1EEESI_SI_EEESC_SE_Li256ELb0ELb1ELb1ELb0EEENS1_30DynamicPersistentTileSchedulerILi256ELi256ELb1ELb1ELb0EEEEEEEEEvNT_6ParamsE,@"STO_CUDA_ENTRY STV_DEFAULT"
_ZN7cutlass13device_kernelIN5flash19enable_sm80_to_sm89INS1_16FlashAttnFwdSm80INS1_25CollectiveMainloopFwdSm80ILi8ELi1ELb0EN4cute5tupleIJNS5_1CILi128EEENS7_ILi96EEENS7_ILi256EEEEEELi256ENS_10bfloat16_tEfNS_4arch4Sm80ELb1ELb0ELb1ELb0ELb1ELb0ELb1ELb1EEENS1_21CollectiveEpilogueFwdINS6_IJS8_SA_S9_EEENS6_IJNS7_ILi1EEESI_SI_EEESC_SE_Li256ELb0ELb1ELb1ELb0EEENS1_30DynamicPersistentTileSchedulerILi256ELi256ELb1ELb1ELb0EEEEEEEEEvNT_6ParamsE:
[----:B------:R-:W-:Y:S01]  /*0000*/  LDC R1, c[0x0][0x28] ;  /* 0x00000a00ff017b82 */ /* 0x000fe20000000800 */
[----:B------:R-:W-:Y:S05]  /*0010*/  EXIT ;  /* 0x000000000000794d */ /* 0x000fea0003800000 */
.L_x_15:
        /* <DEDUP_REMOVED lines=14> */
.L_x_51:


//--------------------- .text._ZN7cutlass13device_kernelIN5flash19enable_sm80_to_sm89INS1_16FlashAttnFwdSm80INS1_25CollectiveMainloopFwdSm80ILi8ELi1ELb0EN4cute5tupleIJNS5_1CILi128EEENS7_ILi64EEENS7_ILi256EEEEEELi256ENS_10bfloat16_tEfNS_4arch4Sm80ELb1ELb0ELb1ELb1ELb1ELb0ELb1ELb1EEENS1_21CollectiveEpilogueFwdINS6_IJS8_SA_S9_EEENS6_IJNS7_ILi1EEESI_SI_EEESC_SE_Li256ELb1ELb1ELb1ELb0EEENS1_36VarlenDynamicPersistentTileSchedulerILi128ELi64ELi256ELi256ELb1ELb1ELb0ELb1ELb1ELb1EEEEEEEEEvNT_6ParamsE --------------------------
	.section	.text._ZN7cutlass13device_kernelIN5flash19enable_sm80_to_sm89INS1_16FlashAttnFwdSm80INS1_25CollectiveMainloopFwdSm80ILi8ELi1ELb0EN4cute5tupleIJNS5_1CILi128EEENS7_ILi64EEENS7_ILi256EEEEEELi256ENS_10bfloat16_tEfNS_4arch4Sm80ELb1ELb0ELb1ELb1ELb1ELb0ELb1ELb1EEENS1_21CollectiveEpilogueFwdINS6_IJS8_SA_S9_EEENS6_IJNS7_ILi1EEESI_SI_EEESC_SE_Li256ELb1ELb1ELb1ELb0EEENS1_36VarlenDynamicPersistentTileSchedulerILi128ELi64ELi256ELi256ELb1ELb1ELb0ELb1ELb1ELb1EEEEEEEEEvNT_6ParamsE,"ax",@progbits
	.align	128
.text._ZN7cutlass13device_kernelIN5flash19enable_sm80_to_sm89INS1_16FlashAttnFwdSm80INS1_25CollectiveMainloopFwdSm80ILi8ELi1ELb0EN4cute5tupleIJNS5_1CILi128EEENS7_ILi64EEENS7_ILi256EEEEEELi256ENS_10bfloat16_tEfNS_4arch4Sm80ELb1ELb0ELb1ELb1ELb1ELb0ELb1ELb1EEENS1_21CollectiveEpilogueFwdINS6_IJS8_SA_S9_EEENS6_IJNS7_ILi1EEESI_SI_EEESC_SE_Li256ELb1ELb1ELb1ELb0EEENS1_36VarlenDynamicPersistentTileSchedulerILi128ELi64ELi256ELi256ELb1ELb1ELb0ELb1ELb1ELb1EEEEEEEEEvNT_6ParamsE:
        .type           _ZN7cutlass13device_kernelIN5flash19enable_sm80_to_sm89INS1_16FlashAttnFwdSm80INS1_25CollectiveMainloopFwdSm80ILi8ELi1ELb0EN4cute5tupleIJNS5_1CILi128EEENS7_ILi64EEENS7_ILi256EEEEEELi256ENS_10bfloat16_tEfNS_4arch4Sm80ELb1ELb0ELb1ELb1ELb1ELb0ELb1ELb1EEENS1_21CollectiveEpilogueFwdINS6_IJS8_SA_S9_EEENS6_IJNS7_ILi1EEESI_SI_EEESC_SE_Li256ELb1ELb1ELb1ELb0EEENS1_36VarlenDynamicPersistentTileSchedulerILi128ELi64ELi256ELi256ELb1ELb1ELb0ELb1ELb1ELb1EEEEEEEEEvNT_6ParamsE,@function
        .size           _ZN7cutlass13device_kernelIN5flash19enable_sm80_to_sm89INS1_16FlashAttnFwdSm80INS1_25CollectiveMainloopFwdSm80ILi8ELi1ELb0EN4cute5tupleIJNS5_1CILi128EEENS7_ILi64EEENS7_ILi256EEEEEELi256ENS_10bfloat16_tEfNS_4arch4Sm80ELb1ELb0ELb1ELb1ELb1ELb0ELb1ELb1EEENS1_21CollectiveEpilogueFwdINS6_IJS8_SA_S9_EEENS6_IJNS7_ILi1EEESI_SI_EEESC_SE_Li256ELb1ELb1ELb1ELb0EEENS1_36VarlenDynamicPersistentTileSchedulerILi128ELi64ELi256ELi256ELb1ELb1ELb0ELb1ELb1ELb1EEEEEEEEEvNT_6ParamsE,(.L_x_52 - _ZN7cutlass13device_kernelIN5flash19enable_sm80_to_sm89INS1_16FlashAttnFwdSm80INS1_25CollectiveMainloopFwdSm80ILi8ELi1ELb0EN4cute5tupleIJNS5_1CILi128EEENS7_ILi64EEENS7_ILi256EEEEEELi256ENS_10bfloat16_tEfNS_4arch4Sm80ELb1ELb0ELb1ELb1ELb1ELb0ELb1ELb1EEENS1_21CollectiveEpilogueFwdINS6_IJS8_SA_S9_EEENS6_IJNS7_ILi1EEESI_SI_EEESC_SE_Li256ELb1ELb1ELb1ELb0EEENS1_36VarlenDynamicPersistentTileSchedulerILi128ELi64ELi256ELi256ELb1ELb1ELb0ELb1ELb1ELb1EEEEEEEEEvNT_6ParamsE)
        .other          _ZN7cutlass13device_kernelIN5flash19enable_sm80_to_sm89INS1_16FlashAttnFwdSm80INS1_25CollectiveMainloopFwdSm80ILi8ELi1ELb0EN4cute5tupleIJNS5_1CILi128EEENS7_ILi64EEENS7_ILi256EEEEEELi256ENS_10bfloat16_tEfNS_4arch4Sm80ELb1ELb0ELb1ELb1ELb1ELb0ELb1ELb1EEENS1_21CollectiveEpilogueFwdINS6_IJS8_SA_S9_EEENS6_IJNS7_ILi1EEESI_SI_EEESC_SE_Li256ELb1ELb1ELb1ELb0EEENS1_36VarlenDynamicPersistentTileSchedulerILi128ELi64ELi256ELi256ELb1ELb1ELb0ELb1ELb1ELb1EEEEEEEEEvNT_6ParamsE,@"STO_CUDA_ENTRY STV_DEFAULT"
_ZN7cutlass13device_kernelIN5flash19enable_sm80_to_sm89INS1_16FlashAttnFwdSm80INS1_25CollectiveMainloopFwdSm80ILi8ELi1ELb0EN4cute5tupleIJNS5_1CILi128EEENS7_ILi64EEENS7_ILi256EEEEEELi256ENS_10bfloat16_tEfNS_4arch4Sm80ELb1ELb0ELb1ELb1ELb1ELb0ELb1ELb1EEENS1_21CollectiveEpilogueFwdINS6_IJS8_SA_S9_EEENS6_IJNS7_ILi1EEESI_SI_EEESC_SE_Li256ELb1ELb1ELb1ELb0EEENS1_36VarlenDynamicPersistentTileSchedulerILi128ELi64ELi256ELi256ELb1ELb1ELb0ELb1ELb1ELb1EEEEEEEEEvNT_6ParamsE:
[----:B------:R-:W-:Y:S01]  /*0000*/  LDC R1, c[0x0][0x28] ;  /* 0x00000a00ff017b82 */ /* 0x000fe20000000800 */
[----:B------:R-:W-:Y:S05]  /*0010*/  EXIT ;  /* 0x000000000000794d */ /* 0x000fea0003800000 */
.L_x_16:
        /* <DEDUP_REMOVED lines=14> */
.L_x_52:


//--------------------- .text._ZN7cutlass13device_kernelIN5flash19enable_sm80_to_sm89INS1_16FlashAttnFwdSm80INS1_25CollectiveMainloopFwdSm80ILi8ELi1ELb0EN4cute5tupleIJNS5_1CILi128EEENS7_ILi48EEENS7_ILi256EEEEEELi256ENS_10bfloat16_tEfNS_4arch4Sm80ELb1ELb0ELb1ELb1ELb1ELb1ELb1ELb1EEENS1_21CollectiveEpilogueFwdINS6_IJS8_SA_S9_EEENS6_IJNS7_ILi1EEESI_SI_EEESC_SE_Li256ELb1ELb1ELb1ELb0EEENS1_36VarlenDynamicPersistentTileSchedulerILi128ELi48ELi256ELi256ELb1ELb1ELb0ELb1ELb1ELb1EEEEEEEEEvNT_6ParamsE --------------------------
	.section	.text._ZN7cutlass13device_kernelIN5flash19enable_sm80_to_sm89INS1_16FlashAttnFwdSm80INS1_25CollectiveMainloopFwdSm80ILi8ELi1ELb0EN4cute5tupleIJNS5_1CILi128EEENS7_ILi48EEENS7_ILi256EEEEEELi256ENS_10bfloat16_tEfNS_4arch4Sm80ELb1ELb0ELb1ELb1ELb1ELb1ELb1ELb1EEENS1_21CollectiveEpilogueFwdINS6_IJS8_SA_S9_EEENS6_IJNS7_ILi1EEESI_SI_EEESC_SE_Li256ELb1ELb1ELb1ELb0EEENS1_36VarlenDynamicPersistentTileSchedulerILi128ELi48ELi256ELi256ELb1ELb1ELb0ELb1ELb1ELb1EEEEEEEEEvNT_6ParamsE,"ax",@progbits
	.align	128
.text._ZN7cutlass13device_kernelIN5flash19enable_sm80_to_sm89INS1_16FlashAttnFwdSm80INS1_25CollectiveMainloopFwdSm80ILi8ELi1ELb0EN4cute5tupleIJNS5_1CILi128EEENS7_ILi48EEENS7_ILi256EEEEEELi256ENS_10bfloat16_tEfNS_4arch4Sm80ELb1ELb0ELb1ELb1ELb1ELb1ELb1ELb1EEENS1_21CollectiveEpilogueFwdINS6_IJS8_SA_S9_EEENS6_IJNS7_ILi1EEESI_SI_EEESC_SE_Li256ELb1ELb1ELb1ELb0EEENS1_36VarlenDynamicPersistentTileSchedulerILi128ELi48ELi256ELi256ELb1ELb1ELb0ELb1ELb1ELb1EEEEEEEEEvNT_6ParamsE:
        .type           _ZN7cutlass13device_kernelIN5flash19enable_sm80_to_sm89INS1_16FlashAttnFwdSm80INS1_25CollectiveMainloopFwdSm80ILi8ELi1ELb0EN4cute5tupleIJNS5_1CILi128EEENS7_ILi48EEENS7_ILi256EEEEEELi256ENS_10bfloat16_tEfNS_4arch4Sm80ELb1ELb0ELb1ELb1ELb1ELb1ELb1ELb1EEENS1_21CollectiveEpilogueFwdINS6_IJS8_SA_S9_EEENS6_IJNS7_ILi1EEESI_SI_EEESC_SE_Li256ELb1ELb1ELb1ELb0EEENS1_36VarlenDynamicPersistentTileSchedulerILi128ELi48ELi256ELi256ELb1ELb1ELb0ELb1ELb1ELb1EEEEEEEEEvNT_6ParamsE,@function
        .size           _ZN7cutlass13device_kernelIN5flash19enable_sm80_to_sm89INS1_16FlashAttnFwdSm80INS1_25CollectiveMainloopFwdSm80ILi8ELi1ELb0EN4cute5tupleIJNS5_1CILi128EEENS7_ILi48EEENS7_ILi256EEEEEELi256ENS_10bfloat16_tEfNS_4arch4Sm80ELb1ELb0ELb1ELb1ELb1ELb1ELb1ELb1EEENS1_21CollectiveEpilogueFwdINS6_IJS8_SA_S9_EEENS6_IJNS7_ILi1EEESI_SI_EEESC_SE_Li256ELb1ELb1ELb1ELb0EEENS1_36VarlenDynamicPersistentTileSchedulerILi128ELi48ELi256ELi256ELb1ELb1ELb0ELb1ELb1ELb1EEEEEEEEEvNT_6ParamsE,(.L_x_53 - _ZN7cutlass13device_kernelIN5flash19enable_sm80_to_sm89INS1_16FlashAttnFwdSm80INS1_25CollectiveMainloopFwdSm80ILi8ELi1ELb0EN4cute5tupleIJNS5_1CILi128EEENS7_ILi48EEENS7_ILi256EEEEEELi256ENS_10bfloat16_tEfNS_4arch4Sm80ELb1ELb0ELb1ELb1ELb1ELb1ELb1ELb1EEENS1_21CollectiveEpilogueFwdINS6_IJS8_SA_S9_EEENS6_IJNS7_ILi1EEESI_SI_EEESC_SE_Li256ELb1ELb1ELb1ELb0EEENS1_36VarlenDynamicPersistentTileSchedulerILi128ELi48ELi256ELi256ELb1ELb1ELb0ELb1ELb1ELb1EEEEEEEEEvNT_6ParamsE)
        .other          _ZN7cutlass13device_kernelIN5flash19enable_sm80_to_sm89INS1_16FlashAttnFwdSm80INS1_25CollectiveMainloopFwdSm80ILi8ELi1ELb0EN4cute5tupleIJNS5_1CILi128EEENS7_ILi48EEENS7_ILi256EEEEEELi256ENS_10bfloat16_tEfNS_4arch4Sm80ELb1ELb0ELb1ELb1ELb1ELb1ELb1ELb1EEENS1_21CollectiveEpilogueFwdINS6_IJS8_SA_S9_EEENS6_IJNS7_ILi1EEESI_SI_EEESC_SE_Li256ELb1ELb1ELb1ELb0EEENS1_36VarlenDynamicPersistentTileSchedulerILi128ELi48ELi256ELi256ELb1ELb1ELb0ELb1ELb1ELb1EEEEEEEEEvNT_6ParamsE,@"STO_CUDA_ENTRY STV_DEFAULT"
_ZN7cutlass13device_kernelIN5flash19enable_sm80_to_sm89INS1_16FlashAttnFwdSm80INS1_25CollectiveMainloopFwdSm80ILi8ELi1ELb0EN4cute5tupleIJNS5_1CILi128EEENS7_ILi48EEENS7_ILi256EEEEEELi256ENS_10bfloat16_tEfNS_4arch4Sm80ELb1ELb0ELb1ELb1ELb1ELb1ELb1ELb1EEENS1_21CollectiveEpilogueFwdINS6_IJS8_SA_S9_EEENS6_IJNS7_ILi1EEESI_SI_EEESC_SE_Li256ELb1ELb1ELb1ELb0EEENS1_36VarlenDynamicPersistentTileSchedulerILi128ELi48ELi256ELi256ELb1ELb1ELb0ELb1ELb1ELb1EEEEEEEEEvNT_6ParamsE:
[----:B------:R-:W-:Y:S01]  /*0000*/  LDC R1, c[0x0][0x28] ;  /* 0x00000a00ff017b82 */ /* 0x000fe20000000800 */
[----:B------:R-:W-:Y:S05]  /*0010*/  EXIT ;  /* 0x000000000000794d */ /* 0x000fea0003800000 */
.L_x_17:
        /* <DEDUP_REMOVED lines=14> */
.L_x_53:


//--------------------- .text._ZN7cutlass13device_kernelIN5flash19enable_sm80_to_sm89INS1_16FlashAttnFwdSm80INS1_25CollectiveMainloopFwdSm80ILi8ELi1ELb1EN4cute5tupleIJNS5_1CILi128EEENS7_ILi64EEENS7_ILi256EEEEEELi256ENS_10bfloat16_tEfNS_4arch4Sm80ELb0ELb0ELb0ELb0ELb1ELb0ELb1ELb1EEENS1_21CollectiveEpilogueFwdINS6_IJS8_SA_S9_EEENS6_IJNS7_ILi1EEESI_SI_EEESC_SE_Li256ELb0ELb1ELb1ELb0EEENS1_19SingleTileSchedulerILb0ELb1ELb1ELi128EEEEEEEEEvNT_6ParamsE --------------------------
	.section	.text._ZN7cutlass13device_kernelIN5flash19enable_sm80_to_sm89INS1_16FlashAttnFwdSm80INS1_25CollectiveMainloopFwdSm80ILi8ELi1ELb1EN4cute5tupleIJNS5_1CILi128EEENS7_ILi64EEENS7_ILi256EEEEEELi256ENS_10bfloat16_tEfNS_4arch4Sm80ELb0ELb0ELb0ELb0ELb1ELb0ELb1ELb1EEENS1_21CollectiveEpilogueFwdINS6_IJS8_SA_S9_EEENS6_IJNS7_ILi1EEESI_SI_EEESC_SE_Li256ELb0ELb1ELb1ELb0EEENS1_19SingleTileSchedulerILb0ELb1ELb1ELi128EEEEEEEEEvNT_6ParamsE,"ax",@progbits
	.align	128
.text._ZN7cutlass13device_kernelIN5flash19enable_sm80_to_sm89INS1_16FlashAttnFwdSm80INS1_25CollectiveMainloopFwdSm80ILi8ELi1ELb1EN4cute5tupleIJNS5_1CILi128EEENS7_ILi64EEENS7_ILi256EEEEEELi256ENS_10bfloat16_tEfNS_4arch4Sm80ELb0ELb0ELb0ELb0ELb1ELb0ELb1ELb1EEENS1_21CollectiveEpilogueFwdINS6_IJS8_SA_S9_EEENS6_IJNS7_ILi1EEESI_SI_EEESC_SE_Li256ELb0ELb1ELb1ELb0EEENS1_19SingleTileSchedulerILb0ELb1ELb1ELi128EEEEEEEEEvNT_6ParamsE:
        .type           _ZN7cutlass13device_kernelIN5flash19enable_sm80_to_sm89INS1_16FlashAttnFwdSm80INS1_25CollectiveMainloopFwdSm80ILi8ELi1ELb1EN4cute5tupleIJNS5_1CILi128EEENS7_ILi64EEENS7_ILi256EEEEEELi256ENS_10bfloat16_tEfNS_4arch4Sm80ELb0ELb0ELb0ELb0ELb1ELb0ELb1ELb1EEENS1_21CollectiveEpilogueFwdINS6_IJS8_SA_S9_EEENS6_IJNS7_ILi1EEESI_SI_EEESC_SE_Li256ELb0ELb1ELb1ELb0EEENS1_19SingleTileSchedulerILb0ELb1ELb1ELi128EEEEEEEEEvNT_6ParamsE,@function
        .size           _ZN7cutlass13device_kernelIN5flash19enable_sm80_to_sm89INS1_16FlashAttnFwdSm80INS1_25CollectiveMainloopFwdSm80ILi8ELi1ELb1EN4cute5tupleIJNS5_1CILi128EEENS7_ILi64EEENS7_ILi256EEEEEELi256ENS_10bfloat16_tEfNS_4arch4Sm80ELb0ELb0ELb0ELb0ELb1ELb0ELb1ELb1EEENS1_21CollectiveEpilogueFwdINS6_IJS8_SA_S9_EEENS6_IJNS7_ILi1EEESI_SI_EEESC_SE_Li256ELb0ELb1ELb1ELb0EEENS1_19SingleTileSchedulerILb0ELb1ELb1ELi128EEEEEEEEEvNT_6ParamsE,(.L_x_54 - _ZN7cutlass13device_kernelIN5flash19enable_sm80_to_sm89INS1_16FlashAttnFwdSm80INS1_25CollectiveMainloopFwdSm80ILi8ELi1ELb1EN4cute5tupleIJNS5_1CILi128EEENS7_ILi64EEENS7_ILi256EEEEEELi256ENS_10bfloat16_tEfNS_4arch4Sm80ELb0ELb0ELb0ELb0ELb1ELb0ELb1ELb1EEENS1_21CollectiveEpilogueFwdINS6_IJS8_SA_S9_EEENS6_IJNS7_ILi1EEESI_SI_EEESC_SE_Li256ELb0ELb1ELb1ELb0EEENS1_19SingleTileSchedulerILb0ELb1ELb1ELi128EEEEEEEEEvNT_6ParamsE)
        .other          _ZN7cutlass13device_kernelIN5flash19enable_sm80_to_sm89INS1_16FlashAttnFwdSm80INS1_25CollectiveMainloopFwdSm80ILi8ELi1ELb1EN4cute5tupleIJNS5_1CILi128EEENS7_ILi64EEENS7_ILi256EEEEEELi256ENS_10bfloat16_tEfNS_4arch4Sm80ELb0ELb0ELb0ELb0ELb1ELb0ELb1ELb1EEENS1_21CollectiveEpilogueFwdINS6_IJS8_SA_S9_EEENS6_IJNS7_ILi1EEESI_SI_EEESC_SE_Li256ELb0ELb1ELb1ELb0EEENS1_19SingleTileSchedulerILb0ELb1ELb1ELi128EEEEEEEEEvNT_6ParamsE,@"STO_CUDA_ENTRY STV_DEFAULT"
_ZN7cutlass13device_kernelIN5flash19enable_sm80_to_sm89INS1_16FlashAttnFwdSm80INS1_25CollectiveMainloopFwdSm80ILi8ELi1ELb1EN4cute5tupleIJNS5_1CILi128EEENS7_ILi64EEENS7_ILi256EEEEEELi256ENS_10bfloat16_tEfNS_4arch4Sm80ELb0ELb0ELb0ELb0ELb1ELb0ELb1ELb1EEENS1_21CollectiveEpilogueFwdINS6_IJS8_SA_S9_EEENS6_IJNS7_ILi1EEESI_SI_EEESC_SE_Li256ELb0ELb1ELb1ELb0EEENS1_19SingleTileSchedulerILb0ELb1ELb1ELi128EEEEEEEEEvNT_6ParamsE:
[----:B------:R-:W-:Y:S01]  /*0000*/  LDC R1, c[0x0][0x28] ;  /* 0x00000a00ff017b82 */ /* 0x000fe20000000800 */
[----:B------:R-:W-:Y:S05]  /*0010*/  EXIT ;  /* 0x000000000000794d */ /* 0x000fea0003800000 */
.L_x_18:
        /* <DEDUP_REMOVED lines=14> */
.L_x_54:


//--------------------- .text._ZN7cutlass13device_kernelIN5flash19enable_sm80_to_sm89INS1_16FlashAttnFwdSm80INS1_25CollectiveMainloopFwdSm80ILi8ELi1ELb1EN4cute5tupleIJNS5_1CILi128EEENS7_ILi48EEENS7_ILi256EEEEEELi256ENS_10bfloat16_tEfNS_4arch4Sm80ELb0ELb0ELb0ELb1ELb1ELb0ELb1ELb1EEENS1_21CollectiveEpilogueFwdINS6_IJS8_SA_S9_EEENS6_IJNS7_ILi1EEESI_SI_EEESC_SE_Li256ELb1ELb1ELb1ELb0EEENS1_36VarlenDynamicPersistentTileSchedulerILi128ELi48ELi256ELi256ELb1ELb1ELb0ELb0ELb1ELb1EEEEEEEEEvNT_6ParamsE --------------------------
	.section	.text._ZN7cutlass13device_kernelIN5flash19enable_sm80_to_sm89INS1_16FlashAttnFwdSm80INS1_25CollectiveMainloopFwdSm80ILi8ELi1ELb1EN4cute5tupleIJNS5_1CILi128EEENS7_ILi48EEENS7_ILi256EEEEEELi256ENS_10bfloat16_tEfNS_4arch4Sm80ELb0ELb0ELb0ELb1ELb1ELb0ELb1ELb1EEENS1_21CollectiveEpilogueFwdINS6_IJS8_SA_S9_EEENS6_IJNS7_ILi1EEESI_SI_EEESC_SE_Li256ELb1ELb1ELb1ELb0EEENS1_36VarlenDynamicPersistentTileSchedulerILi128ELi48ELi256ELi256ELb1ELb1ELb0ELb0ELb1ELb1EEEEEEEEEvNT_6ParamsE,"ax",@progbits
	.align	128
.text._ZN7cutlass13device_kernelIN5flash19enable_sm80_to_sm89INS1_16FlashAttnFwdSm80INS1_25CollectiveMainloopFwdSm80ILi8ELi1ELb1EN4cute5tupleIJNS5_1CILi128EEENS7_ILi48EEENS7_ILi256EEEEEELi256ENS_10bfloat16_tEfNS_4arch4Sm80ELb0ELb0ELb0ELb1ELb1ELb0ELb1ELb1EEENS1_21CollectiveEpilogueFwdINS6_IJS8_SA_S9_EEENS6_IJNS7_ILi1EEESI_SI_EEESC_SE_Li256ELb1ELb1ELb1ELb0EEENS1_36VarlenDynamicPersistentTileSchedulerILi128ELi48ELi256ELi256ELb1ELb1ELb0ELb0ELb1ELb1EEEEEEEEEvNT_6ParamsE:
        .type           _ZN7cutlass13device_kernelIN5flash19enable_sm80_to_sm89INS1_16FlashAttnFwdSm80INS1_25CollectiveMainloopFwdSm80ILi8ELi1ELb1EN4cute5tupleIJNS5_1CILi128EEENS7_ILi48EEENS7_ILi256EEEEEELi256ENS_10bfloat16_tEfNS_4arch4Sm80ELb0ELb0ELb0ELb1ELb1ELb0ELb1ELb1EEENS1_21CollectiveEpilogueFwdINS6_IJS8_SA_S9_EEENS6_IJNS7_ILi1EEESI_SI_EEESC_SE_Li256ELb1ELb1ELb1ELb0EEENS1_36VarlenDynamicPersistentTileSchedulerILi128ELi48ELi256ELi256ELb1ELb1ELb0ELb0ELb1ELb1EEEEEEEEEvNT_6ParamsE,@function
        .size           _ZN7cutlass13device_kernelIN5flash19enable_sm80_to_sm89INS1_16FlashAttnFwdSm80INS1_25CollectiveMainloopFwdSm80ILi8ELi1ELb1EN4cute5tupleIJNS5_1CILi128EEENS7_ILi48EEENS7_ILi256EEEEEELi256ENS_10bfloat16_tEfNS_4arch4Sm80ELb0ELb0ELb0ELb1ELb1ELb0ELb1ELb1EEENS1_21CollectiveEpilogueFwdINS6_IJS8_SA_S9_EEENS6_IJNS7_ILi1EEESI_SI_EEESC_SE_Li256ELb1ELb1ELb1ELb0EEENS1_36VarlenDynamicPersistentTileSchedulerILi128ELi48ELi256ELi256ELb1ELb1ELb0ELb0ELb1ELb1EEEEEEEEEvNT_6ParamsE,(.L_x_55 - _ZN7cutlass13device_kernelIN5flash19enable_sm80_to_sm89INS1_16FlashAttnFwdSm80INS1_25CollectiveMainloopFwdSm80ILi8ELi1ELb1EN4cute5tupleIJNS5_1CILi128EEENS7_ILi48EEENS7_ILi256EEEEEELi256ENS_10bfloat16_tEfNS_4arch4Sm80ELb0ELb0ELb0ELb1ELb1ELb0ELb1ELb1EEENS1_21CollectiveEpilogueFwdINS6_IJS8_SA_S9_EEENS6_IJNS7_ILi1EEESI_SI_EEESC_SE_Li256ELb1ELb1ELb1ELb0EEENS1_36VarlenDynamicPersistentTileSchedulerILi128ELi48ELi256ELi256ELb1ELb1ELb0ELb0ELb1ELb1EEEEEEEEEvNT_6ParamsE)
        .other          _ZN7cutlass13device_kernelIN5flash19enable_sm80_to_sm89INS1_16FlashAttnFwdSm80INS1_25CollectiveMainloopFwdSm80ILi8ELi1ELb1EN4cute5tupleIJNS5_1CILi128EEENS7_ILi48EEENS7_ILi256EEEEEELi256ENS_10bfloat16_tEfNS_4arch4Sm80ELb0ELb0ELb0ELb1ELb1ELb0ELb1ELb1EEENS1_21CollectiveEpilogueFwdINS6_IJS8_SA_S9_EEENS6_IJNS7_ILi1EEESI_SI_EEESC_SE_Li256ELb1ELb1ELb1ELb0EEENS1_36VarlenDynamicPersistentTileSchedulerILi128ELi48ELi256ELi256ELb1ELb1ELb0ELb0ELb1ELb1EEEEEEEEEvNT_6ParamsE,@"STO_CUDA_ENTRY STV_DEFAULT"
_ZN7cutlass13device_kernelIN5flash19enable_sm80_to_sm89INS1_16FlashAttnFwdSm80INS1_25CollectiveMainloopFwdSm80ILi8ELi1ELb1EN4cute5tupleIJNS5_1CILi128EEENS7_ILi48EEENS7_ILi256EEEEEELi256ENS_10bfloat16_tEfNS_4arch4Sm80ELb0ELb0ELb0ELb1ELb1ELb0ELb1ELb1EEENS1_21CollectiveEpilogueFwdINS6_IJS8_SA_S9_EEENS6_IJNS7_ILi1EEESI_SI_EEESC_SE_Li256ELb1ELb1ELb1ELb0EEENS1_36VarlenDynamicPersistentTileSchedulerILi128ELi48ELi256ELi256ELb1ELb1ELb0ELb0ELb1ELb1EEEEEEEEEvNT_6ParamsE:
[----:B------:R-:W-:Y:S01]  /*0000*/  LDC R1, c[0x0][0x28] ;  /* 0x00000a00ff017b82 */ /* 0x000fe20000000800 */
[----:B------:R-:W-:Y:S05]  /*0010*/  EXIT ;  /* 0x000000000000794d */ /* 0x000fea0003800000 */
.L_x_19:
        /* <DEDUP_REMOVED lines=14> */
.L_x_55:


//--------------------- .text._ZN7cutlass13device_kernelIN5flash19enable_sm80_to_sm89INS1_16FlashAttnFwdSm80INS1_25CollectiveMainloopFwdSm80ILi8ELi1ELb0EN4cute5tupleIJNS5_1CILi128EEENS7_ILi32EEENS7_ILi256EEEEEELi256ENS_10bfloat16_tEfNS_4arch4Sm80ELb0ELb0ELb0ELb1ELb1ELb1ELb1ELb1EEENS1_21CollectiveEpilogueFwdINS6_IJS8_SA_S9_EEENS6_IJNS7_ILi1EEESI_SI_EEESC_SE_Li256ELb1ELb1ELb1ELb0EEENS1_36VarlenDynamicPersistentTileSchedulerILi128ELi32ELi256ELi256ELb1ELb1ELb0ELb0ELb1ELb1EEEEEEEEEvNT_6ParamsE --------------------------
	.section	.text._ZN7cutlass13device_kernelIN5flash19enable_sm80_to_sm89INS1_16FlashAttnFwdSm80INS1_25CollectiveMainloopFwdSm80ILi8ELi1ELb0EN4cute5tupleIJNS5_1CILi128EEENS7_ILi32EEENS7_ILi256EEEEEELi256ENS_10bfloat16_tEfNS_4arch4Sm80ELb0ELb0ELb0ELb1ELb1ELb1ELb1ELb1EEENS1_21CollectiveEpilogueFwdINS6_IJS8_SA_S9_EEENS6_IJNS7_ILi1EEESI_SI_EEESC_SE_Li256ELb1ELb1ELb1ELb0EEENS1_36VarlenDynamicPersistentTileSchedulerILi128ELi32ELi256ELi256ELb1ELb1ELb0ELb0ELb1ELb1EEEEEEEEEvNT_6ParamsE,"ax",@progbits
	.align	128
.text._ZN7cutlass13device_kernelIN5flash19enable_sm80_to_sm89INS1_16FlashAttnFwdSm80INS1_25CollectiveMainloopFwdSm80ILi8ELi1ELb0EN4cute5tupleIJNS5_1CILi128EEENS7_ILi32EEENS7_ILi256EEEEEELi256ENS_10bfloat16_tEfNS_4arch4Sm80ELb0ELb0ELb0ELb1ELb1ELb1ELb1ELb1EEENS1_21CollectiveEpilogueFwdINS6_IJS8_SA_S9_EEENS6_IJNS7_ILi1EEESI_SI_EEESC_SE_Li256ELb1ELb1ELb1ELb0EEENS1_36VarlenDynamicPersistentTileSchedulerILi128ELi32ELi256ELi256ELb1ELb1ELb0ELb0ELb1ELb1EEEEEEEEEvNT_6ParamsE:
        .type           _ZN7cutlass13device_kernelIN5flash19enable_sm80_to_sm89INS1_16FlashAttnFwdSm80INS1_25CollectiveMainloopFwdSm80ILi8ELi1ELb0EN4cute5tupleIJNS5_1CILi128EEENS7_ILi32EEENS7_ILi256EEEEEELi256ENS_10bfloat16_tEfNS_4arch4Sm80ELb0ELb0ELb0ELb1ELb1ELb1ELb1ELb1EEENS1_21CollectiveEpilogueFwdINS6_IJS8_SA_S9_EEENS6_IJNS7_ILi1EEESI_SI_EEESC_SE_Li256ELb1ELb1ELb1ELb0EEENS1_36VarlenDynamicPersistentTileSchedulerILi128ELi32ELi256ELi256ELb1ELb1ELb0ELb0ELb1ELb1EEEEEEEEEvNT_6ParamsE,@function
        .size           _ZN7cutlass13device_kernelIN5flash19enable_sm80_to_sm89INS1_16FlashAttnFwdSm80INS1_25CollectiveMainloopFwdSm80ILi8ELi1ELb0EN4cute5tupleIJNS5_1CILi128EEENS7_ILi32EEENS7_ILi256EEEEEELi256ENS_10bfloat16_tEfNS_4arch4Sm80ELb0ELb0ELb0ELb1ELb1ELb1ELb1ELb1EEENS1_21CollectiveEpilogueFwdINS6_IJS8_SA_S9_EEENS6_IJNS7_ILi1EEESI_SI_EEESC_SE_Li256ELb1ELb1ELb1ELb0EEENS1_36VarlenDynamicPersistentTileSchedulerILi128ELi32ELi256ELi256ELb1ELb1ELb0ELb0ELb1ELb1EEEEEEEEEvNT_6ParamsE,(.L_x_56 - _ZN7cutlass13device_kernelIN5flash19enable_sm80_to_sm89INS1_16FlashAttnFwdSm80INS1_25CollectiveMainloopFwdSm80ILi8ELi1ELb0EN4cute5tupleIJNS5_1CILi128EEENS7_ILi32EEENS7_ILi256EEEEEELi256ENS_10bfloat16_tEfNS_4arch4Sm80ELb0ELb0ELb0ELb1ELb1ELb1ELb1ELb1EEENS1_21CollectiveEpilogueFwdINS6_IJS8_SA_S9_EEENS6_IJNS7_ILi1EEESI_SI_EEESC_SE_Li256ELb1ELb1ELb1ELb0EEENS1_36VarlenDynamicPersistentTileSchedulerILi128ELi32ELi256ELi256ELb1ELb1ELb0ELb0ELb1ELb1EEEEEEEEEvNT_6ParamsE)
        .other          _ZN7cutlass13device_kernelIN5flash19enable_sm80_to_sm89INS1_16FlashAttnFwdSm80INS1_25CollectiveMainloopFwdSm80ILi8ELi1ELb0EN4cute5tupleIJNS5_1CILi128EEENS7_ILi32EEENS7_ILi256EEEEEELi256ENS_10bfloat16_tEfNS_4arch4Sm80ELb0ELb0ELb0ELb1ELb1ELb1ELb1ELb1EEENS1_21CollectiveEpilogueFwdINS6_IJS8_SA_S9_EEENS6_IJNS7_ILi1EEESI_SI_EEESC_SE_Li256ELb1ELb1ELb1ELb0EEENS1_36VarlenDynamicPersistentTileSchedulerILi128ELi32ELi256ELi256ELb1ELb1ELb0ELb0ELb1ELb1EEEEEEEEEvNT_6ParamsE,@"STO_CUDA_ENTRY STV_DEFAULT"
_ZN7cutlass13device_kernelIN5flash19enable_sm80_to_sm89INS1_16FlashAttnFwdSm80INS1_25CollectiveMainloopFwdSm80ILi8ELi1ELb0EN4cute5tupleIJNS5_1CILi128EEENS7_ILi32EEENS7_ILi256EEEEEELi256ENS_10bfloat16_tEfNS_4arch4Sm80ELb0ELb0ELb0ELb1ELb1ELb1ELb1ELb1EEENS1_21CollectiveEpilogueFwdINS6_IJS8_SA_S9_EEENS6_IJNS7_ILi1EEESI_SI_EEESC_SE_Li256ELb1ELb1ELb1ELb0EEENS1_36VarlenDynamicPersistentTileSchedulerILi128ELi32ELi256ELi256ELb1ELb1ELb0ELb0ELb1ELb1EEEEEEEEEvNT_6ParamsE:
[----:B------:R-:W-:Y:S01]  /*0000*/  LDC R1, c[0x0][0x28] ;  /* 0x00000a00ff017b82 */ /* 0x000fe20000000800 */
[----:B------:R-:W-:Y:S05]  /*0010*/  EXIT ;  /* 0x000000000000794d */ /* 0x000fea0003800000 */
.L_x_20:
        /* <DEDUP_REMOVED lines=14> */
.L_x_56:


//--------------------- .text._ZN7cutlass13device_kernelIN5flash19enable_sm80_to_sm89INS1_16FlashAttnFwdSm80INS1_25CollectiveMainloopFwdSm80ILi8ELi1ELb1EN4cute5tupleIJNS5_1CILi128EEENS7_ILi48EEENS7_ILi256EEEEEELi256ENS_10bfloat16_tEfNS_4arch4Sm80ELb0ELb1ELb0ELb0ELb1ELb0ELb1ELb1EEENS1_21CollectiveEpilogueFwdINS6_IJS8_SA_S9_EEENS6_IJNS7_ILi1EEESI_SI_EEESC_SE_Li256ELb0ELb1ELb1ELb0EEENS1_19SingleTileSchedulerILb0ELb1ELb1ELi128EEEEEEEEEvNT_6ParamsE --------------------------
	.section	.text._ZN7cutlass13device_kernelIN5flash19enable_sm80_to_sm89INS1_16FlashAttnFwdSm80INS1_25CollectiveMainloopFwdSm80ILi8ELi1ELb1EN4cute5tupleIJNS5_1CILi128EEENS7_ILi48EEENS7_ILi256EEEEEELi256ENS_10bfloat16_tEfNS_4arch4Sm80ELb0ELb1ELb0ELb0ELb1ELb0ELb1ELb1EEENS1_21CollectiveEpilogueFwdINS6_IJS8_SA_S9_EEENS6_IJNS7_ILi1EEESI_SI_EEESC_SE_Li256ELb0ELb1ELb1ELb0EEENS1_19SingleTileSchedulerILb0ELb1ELb1ELi128EEEEEEEEEvNT_6ParamsE,"ax",@progbits
	.align	128
.text._ZN7cutlass13device_kernelIN5flash19enable_sm80_to_sm89INS1_16FlashAttnFwdSm80INS1_25CollectiveMainloopFwdSm80ILi8ELi1ELb1EN4cute5tupleIJNS5_1CILi128EEENS7_ILi48EEENS7_ILi256EEEEEELi256ENS_10bfloat16_tEfNS_4arch4Sm80ELb0ELb1ELb0ELb0ELb1ELb0ELb1ELb1EEENS1_21CollectiveEpilogueFwdINS6_IJS8_SA_S9_EEENS6_IJNS7_ILi1EEESI_SI_EEESC_SE_Li256ELb0ELb1ELb1ELb0EEENS1_19SingleTileSchedulerILb0ELb1ELb1ELi128EEEEEEEEEvNT_6ParamsE:
        .type           _ZN7cutlass13device_kernelIN5flash19enable_sm80_to_sm89INS1_16FlashAttnFwdSm80INS1_25CollectiveMainloopFwdSm80ILi8ELi1ELb1EN4cute5tupleIJNS5_1CILi128EEENS7_ILi48EEENS7_ILi256EEEEEELi256ENS_10bfloat16_tEfNS_4arch4Sm80ELb0ELb1ELb0ELb0ELb1ELb0ELb1ELb1EEENS1_21CollectiveEpilogueFwdINS6_IJS8_SA_S9_EEENS6_IJNS7_ILi1EEESI_SI_EEESC_SE_Li256ELb0ELb1ELb1ELb0EEENS1_19SingleTileSchedulerILb0ELb1ELb1ELi128EEEEEEEEEvNT_6ParamsE,@function
        .size           _ZN7cutlass13device_kernelIN5flash19enable_sm80_to_sm89INS1_16FlashAttnFwdSm80INS1_25CollectiveMainloopFwdSm80ILi8ELi1ELb1EN4cute5tupleIJNS5_1CILi128EEENS7_ILi48EEENS7_ILi256EEEEEELi256ENS_10bfloat16_tEfNS_4arch4Sm80ELb0ELb1ELb0ELb0ELb1ELb0ELb1ELb1EEENS1_21CollectiveEpilogueFwdINS6_IJS8_SA_S9_EEENS6_IJNS7_ILi1EEESI_SI_EEESC_SE_Li256ELb0ELb1ELb1ELb0EEENS1_19SingleTileSchedulerILb0ELb1ELb1ELi128EEEEEEEEEvNT_6ParamsE,(.L_x_57 - _ZN7cutlass13device_kernelIN5flash19enable_sm80_to_sm89INS1_16FlashAttnFwdSm80INS1_25CollectiveMainloopFwdSm80ILi8ELi1ELb1EN4cute5tupleIJNS5_1CILi128EEENS7_ILi48EEENS7_ILi256EEEEEELi256ENS_10bfloat16_tEfNS_4arch4Sm80ELb0ELb1ELb0ELb0ELb1ELb0ELb1ELb1EEENS1_21CollectiveEpilogueFwdINS6_IJS8_SA_S9_EEENS6_IJNS7_ILi1EEESI_SI_EEESC_SE_Li256ELb0ELb1ELb1ELb0EEENS1_19SingleTileSchedulerILb0ELb1ELb1ELi128EEEEEEEEEvNT_6ParamsE)
        .other          _ZN7cutlass13device_kernelIN5flash19enable_sm80_to_sm89INS1_16FlashAttnFwdSm80INS1_25CollectiveMainloopFwdSm80ILi8ELi1ELb1EN4cute5tupleIJNS5_1CILi128EEENS7_ILi48EEENS7_ILi256EEEEEELi256ENS_10bfloat16_tEfNS_4arch4Sm80ELb0ELb1ELb0ELb0ELb1ELb0ELb1ELb1EEENS1_21CollectiveEpilogueFwdINS6_IJS8_SA_S9_EEENS6_IJNS7_ILi1EEESI_SI_EEESC_SE_Li256ELb0ELb1ELb1ELb0EEENS1_19SingleTileSchedulerILb0ELb1ELb1ELi128EEEEEEEEEvNT_6ParamsE,@"STO_CUDA_ENTRY STV_DEFAULT"
_ZN7cutlass13device_kernelIN5flash19enable_sm80_to_sm89INS1_16FlashAttnFwdSm80INS1_25CollectiveMainloopFwdSm80ILi8ELi1ELb1EN4cute5tupleIJNS5_1CILi128EEENS7_ILi48EEENS7_ILi256EEEEEELi256ENS_10bfloat16_tEfNS_4arch4Sm80ELb0ELb1ELb0ELb0ELb1ELb0ELb1ELb1EEENS1_21CollectiveEpilogueFwdINS6_IJS8_SA_S9_EEENS6_IJNS7_ILi1EEESI_SI_EEESC_SE_Li256ELb0ELb1ELb1ELb0EEENS1_19SingleTileSchedulerILb0ELb1ELb1ELi128EEEEEEEEEvNT_6ParamsE:
[----:B------:R-:W-:Y:S01]  /*0000*/  LDC R1, c[0x0][0x28] ;  /* 0x00000a00ff017b82 */ /* 0x000fe20000000800 */
[----:B------:R-:W-:Y:S05]  /*0010*/  EXIT ;  /* 0x000000000000794d */ /* 0x000fea0003800000 */
.L_x_21:
        /* <DEDUP_REMOVED lines=14> */
.L_x_57:


//--------------------- .text._ZN7cutlass13device_kernelIN5flash19enable_sm80_to_sm89INS1_16FlashAttnFwdSm80INS1_25CollectiveMainloopFwdSm80ILi8ELi1ELb1EN4cute5tupleIJNS5_1CILi128EEENS7_ILi48EEENS7_ILi256EEEEEELi256ENS_10bfloat16_tEfNS_4arch4Sm80ELb0ELb1ELb0ELb1ELb1ELb0ELb1ELb1EEENS1_21CollectiveEpilogueFwdINS6_IJS8_SA_S9_EEENS6_IJNS7_ILi1EEESI_SI_EEESC_SE_Li256ELb1ELb1ELb1ELb0EEENS1_36VarlenDynamicPersistentTileSchedulerILi128ELi48ELi256ELi256ELb1ELb1ELb0ELb1ELb0ELb1EEEEEEEEEvNT_6ParamsE --------------------------
	.section	.text._ZN7cutlass13device_kernelIN5flash19enable_sm80_to_sm89INS1_16FlashAttnFwdSm80INS1_25CollectiveMainloopFwdSm80ILi8ELi1ELb1EN4cute5tupleIJNS5_1CILi128EEENS7_ILi48EEENS7_ILi256EEEEEELi256ENS_10bfloat16_tEfNS_4arch4Sm80ELb0ELb1ELb0ELb1ELb1ELb0ELb1ELb1EEENS1_21CollectiveEpilogueFwdINS6_IJS8_SA_S9_EEENS6_IJNS7_ILi1EEESI_SI_EEESC_SE_Li256ELb1ELb1ELb1ELb0EEENS1_36VarlenDynamicPersistentTileSchedulerILi128ELi48ELi256ELi256ELb1ELb1ELb0ELb1ELb0ELb1EEEEEEEEEvNT_6ParamsE,"ax",@progbits
	.align	128
.text._ZN7cutlass13device_kernelIN5flash19enable_sm80_to_sm89INS1_16FlashAttnFwdSm80INS1_25CollectiveMainloopFwdSm80ILi8ELi1ELb1EN4cute5tupleIJNS5_1CILi128EEENS7_ILi48EEENS7_ILi256EEEEEELi256ENS_10bfloat16_tEfNS_4arch4Sm80ELb0ELb1ELb0ELb1ELb1ELb0ELb1ELb1EEENS1_21CollectiveEpilogueFwdINS6_IJS8_SA_S9_EEENS6_IJNS7_ILi1EEESI_SI_EEESC_SE_Li256ELb1ELb1ELb1ELb0EEENS1_36VarlenDynamicPersistentTileSchedulerILi128ELi48ELi256ELi256ELb1ELb1ELb0ELb1ELb0ELb1EEEEEEEEEvNT_6ParamsE:
        .type           _ZN7cutlass13device_kernelIN5flash19enable_sm80_to_sm89INS1_16FlashAttnFwdSm80INS1_25CollectiveMainloopFwdSm80ILi8ELi1ELb1EN4cute5tupleIJNS5_1CILi128EEENS7_ILi48EEENS7_ILi256EEEEEELi256ENS_10bfloat16_tEfNS_4arch4Sm80ELb0ELb1ELb0ELb1ELb1ELb0ELb1ELb1EEENS1_21CollectiveEpilogueFwdINS6_IJS8_SA_S9_EEENS6_IJNS7_ILi1EEESI_SI_EEESC_SE_Li256ELb1ELb1ELb1ELb0EEENS1_36VarlenDynamicPersistentTileSchedulerILi128ELi48ELi256ELi256ELb1ELb1ELb0ELb1ELb0ELb1EEEEEEEEEvNT_6ParamsE,@function
        .size           _ZN7cutlass13device_kernelIN5flash19enable_sm80_to_sm89INS1_16FlashAttnFwdSm80INS1_25CollectiveMainloopFwdSm80ILi8ELi1ELb1EN4cute5tupleIJNS5_1CILi128EEENS7_ILi48EEENS7_ILi256EEEEEELi256ENS_10bfloat16_tEfNS_4arch4Sm80ELb0ELb1ELb0ELb1ELb1ELb0ELb1ELb1EEENS1_21CollectiveEpilogueFwdINS6_IJS8_SA_S9_EEENS6_IJNS7_ILi1EEESI_SI_EEESC_SE_Li256ELb1ELb1ELb1ELb0EEENS1_36VarlenDynamicPersistentTileSchedulerILi128ELi48ELi256ELi256ELb1ELb1ELb0ELb1ELb0ELb1EEEEEEEEEvNT_6ParamsE,(.L_x_58 - _ZN7cutlass13device_kernelIN5flash19enable_sm80_to_sm89INS1_16FlashAttnFwdSm80INS1_25CollectiveMainloopFwdSm80ILi8ELi1ELb1EN4cute5tupleIJNS5_1CILi128EEENS7_ILi48EEENS7_ILi256EEEEEELi256ENS_10bfloat16_tEfNS_4arch4Sm80ELb0ELb1ELb0ELb1ELb1ELb0ELb1ELb1EEENS1_21CollectiveEpilogueFwdINS6_IJS8_SA_S9_EEENS6_IJNS7_ILi1EEESI_SI_EEESC_SE_Li256ELb1ELb1ELb1ELb0EEENS1_36VarlenDynamicPersistentTileSchedulerILi128ELi48ELi256ELi256ELb1ELb1ELb0ELb1ELb0ELb1EEEEEEEEEvNT_6ParamsE)
        .other          _ZN7cutlass13device_kernelIN5flash19enable_sm80_to_sm89INS1_16FlashAttnFwdSm80INS1_25CollectiveMainloopFwdSm80ILi8ELi1ELb1EN4cute5tupleIJNS5_1CILi128EEENS7_ILi48EEENS7_ILi256EEEEEELi256ENS_10bfloat16_tEfNS_4arch4Sm80ELb0ELb1ELb0ELb1ELb1ELb0ELb1ELb1EEENS1_21CollectiveEpilogueFwdINS6_IJS8_SA_S9_EEENS6_IJNS7_ILi1EEESI_SI_EEESC_SE_Li256ELb1ELb1ELb1ELb0EEENS1_36VarlenDynamicPersistentTileSchedulerILi128ELi48ELi256ELi256ELb1ELb1ELb0ELb1ELb0ELb1EEEEEEEEEvNT_6ParamsE,@"STO_CUDA_ENTRY STV_DEFAULT"
_ZN7cutlass13device_kernelIN5flash19enable_sm80_to_sm89INS1_16FlashAttnFwdSm80INS1_25CollectiveMainloopFwdSm80ILi8ELi1ELb1EN4cute5tupleIJNS5_1CILi128EEENS7_ILi48EEENS7_ILi256EEEEEELi256ENS_10bfloat16_tEfNS_4arch4Sm80ELb0ELb1ELb0ELb1ELb1ELb0ELb1ELb1EEENS1_21CollectiveEpilogueFwdINS6_IJS8_SA_S9_EEENS6_IJNS7_ILi1EEESI_SI_EEESC_SE_Li256ELb1ELb1ELb1ELb0EEENS1_36VarlenDynamicPersistentTileSchedulerILi128ELi48ELi256ELi256ELb1ELb1ELb0ELb1ELb0ELb1EEEEEEEEEvNT_6ParamsE:
[----:B------:R-:W-:Y:S01]  /*0000*/  LDC R1, c[0x0][0x28] ;  /* 0x00000a00ff017b82 */ /* 0x000fe20000000800 */
[----:B------:R-:W-:Y:S05]  /*0010*/  EXIT ;  /* 0x000000000000794d */ /* 0x000fea0003800000 */
.L_x_22:
        /* <DEDUP_REMOVED lines=14> */
.L_x_58:


//--------------------- .text._ZN7cutlass13device_kernelIN5flash19enable_sm80_to_sm89INS1_16FlashAttnFwdSm80INS1_25CollectiveMainloopFwdSm80ILi8ELi1ELb0EN4cute5tupleIJNS5_1CILi128EEENS7_ILi32EEENS7_ILi256EEEEEELi256ENS_10bfloat16_tEfNS_4arch4Sm80ELb0ELb1ELb0ELb1ELb1ELb1ELb1ELb1EEENS1_21CollectiveEpilogueFwdINS6_IJS8_SA_S9_EEENS6_IJNS7_ILi1EEESI_SI_EEESC_SE_Li256ELb1ELb1ELb1ELb0EEENS1_36VarlenDynamicPersistentTileSchedulerILi128ELi32ELi256ELi256ELb1ELb1ELb0ELb1ELb0ELb1EEEEEEEEEvNT_6ParamsE --------------------------
	.section	.text._ZN7cutlass13device_kernelIN5flash19enable_sm80_to_sm89INS1_16FlashAttnFwdSm80INS1_25CollectiveMainloopFwdSm80ILi8ELi1ELb0EN4cute5tupleIJNS5_1CILi128EEENS7_ILi32EEENS7_ILi256EEEEEELi256ENS_10bfloat16_tEfNS_4arch4Sm80ELb0ELb1ELb0ELb1ELb1ELb1ELb1ELb1EEENS1_21CollectiveEpilogueFwdINS6_IJS8_SA_S9_EEENS6_IJNS7_ILi1EEESI_SI_EEESC_SE_Li256ELb1ELb1ELb1ELb0EEENS1_36VarlenDynamicPersistentTileSchedulerILi128ELi32ELi256ELi256ELb1ELb1ELb0ELb1ELb0ELb1EEEEEEEEEvNT_6ParamsE,"ax",@progbits
	.align	128
.text._ZN7cutlass13device_kernelIN5flash19enable_sm80_to_sm89INS1_16FlashAttnFwdSm80INS1_25CollectiveMainloopFwdSm80ILi8ELi1ELb0EN4cute5tupleIJNS5_1CILi128EEENS7_ILi32EEENS7_ILi256EEEEEELi256ENS_10bfloat16_tEfNS_4arch4Sm80ELb0ELb1ELb0ELb1ELb1ELb1ELb1ELb1EEENS1_21CollectiveEpilogueFwdINS6_IJS8_SA_S9_EEENS6_IJNS7_ILi1EEESI_SI_EEESC_SE_Li256ELb1ELb1ELb1ELb0EEENS1_36VarlenDynamicPersistentTileSchedulerILi128ELi32ELi256ELi256ELb1ELb1ELb0ELb1ELb0ELb1EEEEEEEEEvNT_6ParamsE:
        .type           _ZN7cutlass13device_kernelIN5flash19enable_sm80_to_sm89INS1_16FlashAttnFwdSm80INS1_25CollectiveMainloopFwdSm80ILi8ELi1ELb0EN4cute5tupleIJNS5_1CILi128EEENS7_ILi32EEENS7_ILi256EEEEEELi256ENS_10bfloat16_tEfNS_4arch4Sm80ELb0ELb1ELb0ELb1ELb1ELb1ELb1ELb1EEENS1_21CollectiveEpilogueFwdINS6_IJS8_SA_S9_EEENS6_IJNS7_ILi1EEESI_SI_EEESC_SE_Li256ELb1ELb1ELb1ELb0EEENS1_36VarlenDynamicPersistentTileSchedulerILi128ELi32ELi256ELi256ELb1ELb1ELb0ELb1ELb0ELb1EEEEEEEEEvNT_6ParamsE,@function
        .size           _ZN7cutlass13device_kernelIN5flash19enable_sm80_to_sm89INS1_16FlashAttnFwdSm80INS1_25CollectiveMainloopFwdSm80ILi8ELi1ELb0EN4cute5tupleIJNS5_1CILi128EEENS7_ILi32EEENS7_ILi256EEEEEELi256ENS_10bfloat16_tEfNS_4arch4Sm80ELb0ELb1ELb0ELb1ELb1ELb1ELb1ELb1EEENS1_21CollectiveEpilogueFwdINS6_IJS8_SA_S9_EEENS6_IJNS7_ILi1EEESI_SI_EEESC_SE_Li256ELb1ELb1ELb1ELb0EEENS1_36VarlenDynamicPersistentTileSchedulerILi128ELi32ELi256ELi256ELb1ELb1ELb0ELb1ELb0ELb1EEEEEEEEEvNT_6ParamsE,(.L_x_59 - _ZN7cutlass13device_kernelIN5flash19enable_sm80_to_sm89INS1_16FlashAttnFwdSm80INS1_25CollectiveMainloopFwdSm80ILi8ELi1ELb0EN4cute5tupleIJNS5_1CILi128EEENS7_ILi32EEENS7_ILi256EEEEEELi256ENS_10bfloat16_tEfNS_4arch4Sm80ELb0ELb1ELb0ELb1ELb1ELb1ELb1ELb1EEENS1_21CollectiveEpilogueFwdINS6_IJS8_SA_S9_EEENS6_IJNS7_ILi1EEESI_SI_EEESC_SE_Li256ELb1ELb1ELb1ELb0EEENS1_36VarlenDynamicPersistentTileSchedulerILi128ELi32ELi256ELi256ELb1ELb1ELb0ELb1ELb0ELb1EEEEEEEEEvNT_6ParamsE)
        .other          _ZN7cutlass13device_kernelIN5flash19enable_sm80_to_sm89INS1_16FlashAttnFwdSm80INS1_25CollectiveMainloopFwdSm80ILi8ELi1ELb0EN4cute5tupleIJNS5_1CILi128EEENS7_ILi32EEENS7_ILi256EEEEEELi256ENS_10bfloat16_tEfNS_4arch4Sm80ELb0ELb1ELb0ELb1ELb1ELb1ELb1ELb1EEENS1_21CollectiveEpilogueFwdINS6_IJS8_SA_S9_EEENS6_IJNS7_ILi1EEESI_SI_EEESC_SE_Li256ELb1ELb1ELb1ELb0EEENS1_36VarlenDynamicPersistentTileSchedulerILi128ELi32ELi256ELi256ELb1ELb1ELb0ELb1ELb0ELb1EEEEEEEEEvNT_6ParamsE,@"STO_CUDA_ENTRY STV_DEFAULT"
_ZN7cutlass13device_kernelIN5flash19enable_sm80_to_sm89INS1_16FlashAttnFwdSm80INS1_25CollectiveMainloopFwdSm80ILi8ELi1ELb0EN4cute5tupleIJNS5_1CILi128EEENS7_ILi32EEENS7_ILi256EEEEEELi256ENS_10bfloat16_tEfNS_4arch4Sm80ELb0ELb1ELb0ELb1ELb1ELb1ELb1ELb1EEENS1_21CollectiveEpilogueFwdINS6_IJS8_SA_S9_EEENS6_IJNS7_ILi1EEESI_SI_EEESC_SE_Li256ELb1ELb1ELb1ELb0EEENS1_36VarlenDynamicPersistentTileSchedulerILi128ELi32ELi256ELi256ELb1ELb1ELb0ELb1ELb0ELb1EEEEEEEEEvNT_6ParamsE:
[----:B------:R-:W-:Y:S01]  /*0000*/  LDC R1, c[0x0][0x28] ;  /* 0x00000a00ff017b82 */ /* 0x000fe20000000800 */
[----:B------:R-:W-:Y:S05]  /*0010*/  EXIT ;  /* 0x000000000000794d */ /* 0x000fea0003800000 */
.L_x_23:
        /* <DEDUP_REMOVED lines=14> */
.L_x_59:


//--------------------- .text._ZN7cutlass13device_kernelIN5flash19enable_sm80_to_sm89INS1_16FlashAttnFwdSm80INS1_25CollectiveMainloopFwdSm80ILi8ELi1ELb1EN4cute5tupleIJNS5_1CILi128EEENS7_ILi64EEENS7_ILi256EEEEEELi256ENS_10bfloat16_tEfNS_4arch4Sm80ELb1ELb0ELb0ELb0ELb1ELb0ELb1ELb1EEENS1_21CollectiveEpilogueFwdINS6_IJS8_SA_S9_EEENS6_IJNS7_ILi1EEESI_SI_EEESC_SE_Li256ELb0ELb1ELb1ELb0EEENS1_30DynamicPersistentTileSchedulerILi256ELi256ELb1ELb1ELb0EEEEEEEEEvNT_6ParamsE --------------------------
	.section	.text._ZN7cutlass13device_kernelIN5flash19enable_sm80_to_sm89INS1_16FlashAttnFwdSm80INS1_25CollectiveMainloopFwdSm80ILi8ELi1ELb1EN4cute5tupleIJNS5_1CILi128EEENS7_ILi64EEENS7_ILi256EEEEEELi256ENS_10bfloat16_tEfNS_4arch4Sm80ELb1ELb0ELb0ELb0ELb1ELb0ELb1ELb1EEENS1_21CollectiveEpilogueFwdINS6_IJS8_SA_S9_EEENS6_IJNS7_ILi1EEESI_SI_EEESC_SE_Li256ELb0ELb1ELb1ELb0EEENS1_30DynamicPersistentTileSchedulerILi256ELi256ELb1ELb1ELb0EEEEEEEEEvNT_6ParamsE,"ax",@progbits
	.align	128
.text._ZN7cutlass13device_kernelIN5flash19enable_sm80_to_sm89INS1_16FlashAttnFwdSm80INS1_25CollectiveMainloopFwdSm80ILi8ELi1ELb1EN4cute5tupleIJNS5_1CILi128EEENS7_ILi64EEENS7_ILi256EEEEEELi256ENS_10bfloat16_tEfNS_4arch4Sm80ELb1ELb0ELb0ELb0ELb1ELb0ELb1ELb1EEENS1_21CollectiveEpilogueFwdINS6_IJS8_SA_S9_EEENS6_IJNS7_ILi1EEESI_SI_EEESC_SE_Li256ELb0ELb1ELb1ELb0EEENS1_30DynamicPersistentTileSchedulerILi256ELi256ELb1ELb1ELb0EEEEEEEEEvNT_6ParamsE:
        .type           _ZN7cutlass13device_kernelIN5flash19enable_sm80_to_sm89INS1_16FlashAttnFwdSm80INS1_25CollectiveMainloopFwdSm80ILi8ELi1ELb1EN4cute5tupleIJNS5_1CILi128EEENS7_ILi64EEENS7_ILi256EEEEEELi256ENS_10bfloat16_tEfNS_4arch4Sm80ELb1ELb0ELb0ELb0ELb1ELb0ELb1ELb1EEENS1_21CollectiveEpilogueFwdINS6_IJS8_SA_S9_EEENS6_IJNS7_ILi1EEESI_SI_EEESC_SE_Li256ELb0ELb1ELb1ELb0EEENS1_30DynamicPersistentTileSchedulerILi256ELi256ELb1ELb1ELb0EEEEEEEEEvNT_6ParamsE,@function
        .size           _ZN7cutlass13device_kernelIN5flash19enable_sm80_to_sm89INS1_16FlashAttnFwdSm80INS1_25CollectiveMainloopFwdSm80ILi8ELi1ELb1EN4cute5tupleIJNS5_1CILi128EEENS7_ILi64EEENS7_ILi256EEEEEELi256ENS_10bfloat16_tEfNS_4arch4Sm80ELb1ELb0ELb0ELb0ELb1ELb0ELb1ELb1EEENS1_21CollectiveEpilogueFwdINS6_IJS8_SA_S9_EEENS6_IJNS7_ILi1EEESI_SI_EEESC_SE_Li256ELb0ELb1ELb1ELb0EEENS1_30DynamicPersistentTileSchedulerILi256ELi256ELb1ELb1ELb0EEEEEEEEEvNT_6ParamsE,(.L_x_60 - _ZN7cutlass13device_kernelIN5flash19enable_sm80_to_sm89INS1_16FlashAttnFwdSm80INS1_25CollectiveMainloopFwdSm80ILi8ELi1ELb1EN4cute5tupleIJNS5_1CILi128EEENS7_ILi64EEENS7_ILi256EEEEEELi256ENS_10bfloat16_tEfNS_4arch4Sm80ELb1ELb0ELb0ELb0ELb1ELb0ELb1ELb1EEENS1_21CollectiveEpilogueFwdINS6_IJS8_SA_S9_EEENS6_IJNS7_ILi1EEESI_SI_EEESC_SE_Li256ELb0ELb1ELb1ELb0EEENS1_30DynamicPersistentTileSchedulerILi256ELi256ELb1ELb1ELb0EEEEEEEEEvNT_6ParamsE)
        .other          _ZN7cutlass13device_kernelIN5flash19enable_sm80_to_sm89INS1_16FlashAttnFwdSm80INS1_25CollectiveMainloopFwdSm80ILi8ELi1ELb1EN4cute5tupleIJNS5_1CILi128EEENS7_ILi64EEENS7_ILi256EEEEEELi256ENS_10bfloat16_tEfNS_4arch4Sm80ELb1ELb0ELb0ELb0ELb1ELb0ELb1ELb1EEENS1_21CollectiveEpilogueFwdINS6_IJS8_SA_S9_EEENS6_IJNS7_ILi1EEESI_SI_EEESC_SE_Li256ELb0ELb1ELb1ELb0EEENS1_30DynamicPersistentTileSchedulerILi256ELi256ELb1ELb1ELb0EEEEEEEEEvNT_6ParamsE,@"STO_CUDA_ENTRY STV_DEFAULT"
_ZN7cutlass13device_kernelIN5flash19enable_sm80_to_sm89INS1_16FlashAttnFwdSm80INS1_25CollectiveMainloopFwdSm80ILi8ELi1ELb1EN4cute5tupleIJNS5_1CILi128EEENS7_ILi64EEENS7_ILi256EEEEEELi256ENS_10bfloat16_tEfNS_4arch4Sm80ELb1ELb0ELb0ELb0ELb1ELb0ELb1ELb1EEENS1_21CollectiveEpilogueFwdINS6_IJS8_SA_S9_EEENS6_IJNS7_ILi1EEESI_SI_EEESC_SE_Li256ELb0ELb1ELb1ELb0EEENS1_30DynamicPersistentTileSchedulerILi256ELi256ELb1ELb1ELb0EEEEEEEEEvNT_6ParamsE:
[----:B------:R-:W-:Y:S01]  /*0000*/  LDC R1, c[0x0][0x28] ;  /* 0x00000a00ff017b82 */ /* 0x000fe20000000800 */
[----:B------:R-:W-:Y:S05]  /*0010*/  EXIT ;  /* 0x000000000000794d */ /* 0x000fea0003800000 */
.L_x_24:
        /* <DEDUP_REMOVED lines=14> */
.L_x_60:


//--------------------- .text._ZN7cutlass13device_kernelIN5flash19enable_sm80_to_sm89INS1_16FlashAttnFwdSm80INS1_25CollectiveMainloopFwdSm80ILi8ELi1ELb1EN4cute5tupleIJNS5_1CILi128EEENS7_ILi48EEENS7_ILi256EEEEEELi256ENS_10bfloat16_tEfNS_4arch4Sm80ELb1ELb0ELb0ELb1ELb1ELb0ELb1ELb1EEENS1_21CollectiveEpilogueFwdINS6_IJS8_SA_S9_EEENS6_IJNS7_ILi1EEESI_SI_EEESC_SE_Li256ELb1ELb1ELb1ELb0EEENS1_36VarlenDynamicPersistentTileSchedulerILi128ELi48ELi256ELi256ELb1ELb1ELb0ELb1ELb1ELb1EEEEEEEEEvNT_6ParamsE --------------------------
	.section	.text._ZN7cutlass13device_kernelIN5flash19enable_sm80_to_sm89INS1_16FlashAttnFwdSm80INS1_25CollectiveMainloopFwdSm80ILi8ELi1ELb1EN4cute5tupleIJNS5_1CILi128EEENS7_ILi48EEENS7_ILi256EEEEEELi256ENS_10bfloat16_tEfNS_4arch4Sm80ELb1ELb0ELb0ELb1ELb1ELb0ELb1ELb1EEENS1_21CollectiveEpilogueFwdINS6_IJS8_SA_S9_EEENS6_IJNS7_ILi1EEESI_SI_EEESC_SE_Li256ELb1ELb1ELb1ELb0EEENS1_36VarlenDynamicPersistentTileSchedulerILi128ELi48ELi256ELi256ELb1ELb1ELb0ELb1ELb1ELb1EEEEEEEEEvNT_6ParamsE,"ax",@progbits
	.align	128
.text._ZN7cutlass13device_kernelIN5flash19enable_sm80_to_sm89INS1_16FlashAttnFwdSm80INS1_25CollectiveMainloopFwdSm80ILi8ELi1ELb1EN4cute5tupleIJNS5_1CILi128EEENS7_ILi48EEENS7_ILi256EEEEEELi256ENS_10bfloat16_tEfNS_4arch4Sm80ELb1ELb0ELb0ELb1ELb1ELb0ELb1ELb1EEENS1_21CollectiveEpilogueFwdINS6_IJS8_SA_S9_EEENS6_IJNS7_ILi1EEESI_SI_EEESC_SE_Li256ELb1ELb1ELb1ELb0EEENS1_36VarlenDynamicPersistentTileSchedulerILi128ELi48ELi256ELi256ELb1ELb1ELb0ELb1ELb1ELb1EEEEEEEEEvNT_6ParamsE:
        .type           _ZN7cutlass13device_kernelIN5flash19enable_sm80_to_sm89INS1_16FlashAttnFwdSm80INS1_25CollectiveMainloopFwdSm80ILi8ELi1ELb1EN4cute5tupleIJNS5_1CILi128EEENS7_ILi48EEENS7_ILi256EEEEEELi256ENS_10bfloat16_tEfNS_4arch4Sm80ELb1ELb0ELb0ELb1ELb1ELb0ELb1ELb1EEENS1_21CollectiveEpilogueFwdINS6_IJS8_SA_S9_EEENS6_IJNS7_ILi1EEESI_SI_EEESC_SE_Li256ELb1ELb1ELb1ELb0EEENS1_36VarlenDynamicPersistentTileSchedulerILi128ELi48ELi256ELi256ELb1ELb1ELb0ELb1ELb1ELb1EEEEEEEEEvNT_6ParamsE,@function
        .size           _ZN7cutlass13device_kernelIN5flash19enable_sm80_to_sm89INS1_16FlashAttnFwdSm80INS1_25CollectiveMainloopFwdSm80ILi8ELi1ELb1EN4cute5tupleIJNS5_1CILi128EEENS7_ILi48EEENS7_ILi256EEEEEELi256ENS_10bfloat16_tEfNS_4arch4Sm80ELb1ELb0ELb0ELb1ELb1ELb0ELb1ELb1EEENS1_21CollectiveEpilogueFwdINS6_IJS8_SA_S9_EEENS6_IJNS7_ILi1EEESI_SI_EEESC_SE_Li256ELb1ELb1ELb1ELb0EEENS1_36VarlenDynamicPersistentTileSchedulerILi128ELi48ELi256ELi256ELb1ELb1ELb0ELb1ELb1ELb1EEEEEEEEEvNT_6ParamsE,(.L_x_61 - _ZN7cutlass13device_kernelIN5flash19enable_sm80_to_sm89INS1_16FlashAttnFwdSm80INS1_25CollectiveMainloopFwdSm80ILi8ELi1ELb1EN4cute5tupleIJNS5_1CILi128EEENS7_ILi48EEENS7_ILi256EEEEEELi256ENS_10bfloat16_tEfNS_4arch4Sm80ELb1ELb0ELb0ELb1ELb1ELb0ELb1ELb1EEENS1_21CollectiveEpilogueFwdINS6_IJS8_SA_S9_EEENS6_IJNS7_ILi1EEESI_SI_EEESC_SE_Li256ELb1ELb1ELb1ELb0EEENS1_36VarlenDynamicPersistentTileSchedulerILi128ELi48ELi256ELi256ELb1ELb1ELb0ELb1ELb1ELb1EEEEEEEEEvNT_6ParamsE)
        .other          _ZN7cutlass13device_kernelIN5flash19enable_sm80_to_sm89INS1_16FlashAttnFwdSm80INS1_25CollectiveMainloopFwdSm80ILi8ELi1ELb1EN4cute5tupleIJNS5_1CILi128EEENS7_ILi48EEENS7_ILi256EEEEEELi256ENS_10bfloat16_tEfNS_4arch4Sm80ELb1ELb0ELb0ELb1ELb1ELb0ELb1ELb1EEENS1_21CollectiveEpilogueFwdINS6_IJS8_SA_S9_EEENS6_IJNS7_ILi1EEESI_SI_EEESC_SE_Li256ELb1ELb1ELb1ELb0EEENS1_36VarlenDynamicPersistentTileSchedulerILi128ELi48ELi256ELi256ELb1ELb1ELb0ELb1ELb1ELb1EEEEEEEEEvNT_6ParamsE,@"STO_CUDA_ENTRY STV_DEFAULT"
_ZN7cutlass13device_kernelIN5flash19enable_sm80_to_sm89INS1_16FlashAttnFwdSm80INS1_25CollectiveMainloopFwdSm80ILi8ELi1ELb1EN4cute5tupleIJNS5_1CILi128EEENS7_ILi48EEENS7_ILi256EEEEEELi256ENS_10bfloat16_tEfNS_4arch4Sm80ELb1ELb0ELb0ELb1ELb1ELb0ELb1ELb1EEENS1_21CollectiveEpilogueFwdINS6_IJS8_SA_S9_EEENS6_IJNS7_ILi1EEESI_SI_EEESC_SE_Li256ELb1ELb1ELb1ELb0EEENS1_36VarlenDynamicPersistentTileSchedulerILi128ELi48ELi256ELi256ELb1ELb1ELb0ELb1ELb1ELb1EEEEEEEEEvNT_6ParamsE:
[----:B------:R-:W-:Y:S01]  /*0000*/  LDC R1, c[0x0][0x28] ;  /* 0x00000a00ff017b82 */ /* 0x000fe20000000800 */
[----:B------:R-:W-:Y:S05]  /*0010*/  EXIT ;  /* 0x000000000000794d */ /* 0x000fea0003800000 */
.L_x_25:
        /* <DEDUP_REMOVED lines=14> */
.L_x_61:


//--------------------- .text._ZN7cutlass13device_kernelIN5flash19enable_sm80_to_sm89INS1_16FlashAttnFwdSm80INS1_25CollectiveMainloopFwdSm80ILi8ELi1ELb0EN4cute5tupleIJNS5_1CILi128EEENS7_ILi32EEENS7_ILi256EEEEEELi256ENS_10bfloat16_tEfNS_4arch4Sm80ELb1ELb0ELb0ELb1ELb1ELb1ELb1ELb1EEENS1_21CollectiveEpilogueFwdINS6_IJS8_SA_S9_EEENS6_IJNS7_ILi1EEESI_SI_EEESC_SE_Li256ELb1ELb1ELb1ELb0EEENS1_36VarlenDynamicPersistentTileSchedulerILi128ELi32ELi256ELi256ELb1ELb1ELb0ELb1ELb1ELb1EEEEEEEEEvNT_6ParamsE --------------------------
	.section	.text._ZN7cutlass13device_kernelIN5flash19enable_sm80_to_sm89INS1_16FlashAttnFwdSm80INS1_25CollectiveMainloopFwdSm80ILi8ELi1ELb0EN4cute5tupleIJNS5_1CILi128EEENS7_ILi32EEENS7_ILi256EEEEEELi256ENS_10bfloat16_tEfNS_4arch4Sm80ELb1ELb0ELb0ELb1ELb1ELb1ELb1ELb1EEENS1_21CollectiveEpilogueFwdINS6_IJS8_SA_S9_EEENS6_IJNS7_ILi1EEESI_SI_EEESC_SE_Li256ELb1ELb1ELb1ELb0EEENS1_36VarlenDynamicPersistentTileSchedulerILi128ELi32ELi256ELi256ELb1ELb1ELb0ELb1ELb1ELb1EEEEEEEEEvNT_6ParamsE,"ax",@progbits
	.align	128
.text._ZN7cutlass13device_kernelIN5flash19enable_sm80_to_sm89INS1_16FlashAttnFwdSm80INS1_25CollectiveMainloopFwdSm80ILi8ELi1ELb0EN4cute5tupleIJNS5_1CILi128EEENS7_ILi32EEENS7_ILi256EEEEEELi256ENS_10bfloat16_tEfNS_4arch4Sm80ELb1ELb0ELb0ELb1ELb1ELb1ELb1ELb1EEENS1_21CollectiveEpilogueFwdINS6_IJS8_SA_S9_EEENS6_IJNS7_ILi1EEESI_SI_EEESC_SE_Li256ELb1ELb1ELb1ELb0EEENS1_36VarlenDynamicPersistentTileSchedulerILi128ELi32ELi256ELi256ELb1ELb1ELb0ELb1ELb1ELb1EEEEEEEEEvNT_6ParamsE:
        .type           _ZN7cutlass13device_kernelIN5flash19enable_sm80_to_sm89INS1_16FlashAttnFwdSm80INS1_25CollectiveMainloopFwdSm80ILi8ELi1ELb0EN4cute5tupleIJNS5_1CILi128EEENS7_ILi32EEENS7_ILi256EEEEEELi256ENS_10bfloat16_tEfNS_4arch4Sm80ELb1ELb0ELb0ELb1ELb1ELb1ELb1ELb1EEENS1_21CollectiveEpilogueFwdINS6_IJS8_SA_S9_EEENS6_IJNS7_ILi1EEESI_SI_EEESC_SE_Li256ELb1ELb1ELb1ELb0EEENS1_36VarlenDynamicPersistentTileSchedulerILi128ELi32ELi256ELi256ELb1ELb1ELb0ELb1ELb1ELb1EEEEEEEEEvNT_6ParamsE,@function
        .size           _ZN7cutlass13device_kernelIN5flash19enable_sm80_to_sm89INS1_16FlashAttnFwdSm80INS1_25CollectiveMainloopFwdSm80ILi8ELi1ELb0EN4cute5tupleIJNS5_1CILi128EEENS7_ILi32EEENS7_ILi256EEEEEELi256ENS_10bfloat16_tEfNS_4arch4Sm80ELb1ELb0ELb0ELb1ELb1ELb1ELb1ELb1EEENS1_21CollectiveEpilogueFwdINS6_IJS8_SA_S9_EEENS6_IJNS7_ILi1EEESI_SI_EEESC_SE_Li256ELb1ELb1ELb1ELb0EEENS1_36VarlenDynamicPersistentTileSchedulerILi128ELi32ELi256ELi256ELb1ELb1ELb0ELb1ELb1ELb1EEEEEEEEEvNT_6ParamsE,(.L_x_62 - _ZN7cutlass13device_kernelIN5flash19enable_sm80_to_sm89INS1_16FlashAttnFwdSm80INS1_25CollectiveMainloopFwdSm80ILi8ELi1ELb0EN4cute5tupleIJNS5_1CILi128EEENS7_ILi32EEENS7_ILi256EEEEEELi256ENS_10bfloat16_tEfNS_4arch4Sm80ELb1ELb0ELb0ELb1ELb1ELb1ELb1ELb1EEENS1_21CollectiveEpilogueFwdINS6_IJS8_SA_S9_EEENS6_IJNS7_ILi1EEESI_SI_EEESC_SE_Li256ELb1ELb1ELb1ELb0EEENS1_36VarlenDynamicPersistentTileSchedulerILi128ELi32ELi256ELi256ELb1ELb1ELb0ELb1ELb1ELb1EEEEEEEEEvNT_6ParamsE)
        .other          _ZN7cutlass13device_kernelIN5flash19enable_sm80_to_sm89INS1_16FlashAttnFwdSm80INS1_25CollectiveMainloopFwdSm80ILi8ELi1ELb0EN4cute5tupleIJNS5_1CILi128EEENS7_ILi32EEENS7_ILi256EEEEEELi256ENS_10bfloat16_tEfNS_4arch4Sm80ELb1ELb0ELb0ELb1ELb1ELb1ELb1ELb1EEENS1_21CollectiveEpilogueFwdINS6_IJS8_SA_S9_EEENS6_IJNS7_ILi1EEESI_SI_EEESC_SE_Li256ELb1ELb1ELb1ELb0EEENS1_36VarlenDynamicPersistentTileSchedulerILi128ELi32ELi256ELi256ELb1ELb1ELb0ELb1ELb1ELb1EEEEEEEEEvNT_6ParamsE,@"STO_CUDA_ENTRY STV_DEFAULT"
_ZN7cutlass13device_kernelIN5flash19enable_sm80_to_sm89INS1_16FlashAttnFwdSm80INS1_25CollectiveMainloopFwdSm80ILi8ELi1ELb0EN4cute5tupleIJNS5_1CILi128EEENS7_ILi32EEENS7_ILi256EEEEEELi256ENS_10bfloat16_tEfNS_4arch4Sm80ELb1ELb0ELb0ELb1ELb1ELb1ELb1ELb1EEENS1_21CollectiveEpilogueFwdINS6_IJS8_SA_S9_EEENS6_IJNS7_ILi1EEESI_SI_EEESC_SE_Li256ELb1ELb1ELb1ELb0EEENS1_36VarlenDynamicPersistentTileSchedulerILi128ELi32ELi256ELi256ELb1ELb1ELb0ELb1ELb1ELb1EEEEEEEEEvNT_6ParamsE:
[----:B------:R-:W-:Y:S01]  /*0000*/  LDC R1, c[0x0][0x28] ;  /* 0x00000a00ff017b82 */ /* 0x000fe20000000800 */
[----:B------:R-:W-:Y:S05]  /*0010*/  EXIT ;  /* 0x000000000000794d */ /* 0x000fea0003800000 */
.L_x_26:
        /* <DEDUP_REMOVED lines=14> */
.L_x_62:


//--------------------- .text._ZN7cutlass13device_kernelIN5flash19enable_sm80_to_sm89INS1_16FlashAttnFwdSm80INS1_25CollectiveMainloopFwdSm80ILi8ELi1ELb0EN4cute5tupleIJNS5_1CILi128EEENS7_ILi96EEENS7_ILi256EEEEEELi256ENS_10bfloat16_tEfNS_4arch4Sm80ELb0ELb0ELb0ELb0ELb1ELb0ELb1ELb1EEENS1_21CollectiveEpilogueFwdINS6_IJS8_SA_S9_EEENS6_IJNS7_ILi1EEESI_SI_EEESC_SE_Li256ELb0ELb1ELb1ELb0EEENS1_19SingleTileSchedulerILb0ELb1ELb1ELi128EEEEEEEEEvNT_6ParamsE --------------------------
	.section	.text._ZN7cutlass13device_kernelIN5flash19enable_sm80_to_sm89INS1_16FlashAttnFwdSm80INS1_25CollectiveMainloopFwdSm80ILi8ELi1ELb0EN4cute5tupleIJNS5_1CILi128EEENS7_ILi96EEENS7_ILi256EEEEEELi256ENS_10bfloat16_tEfNS_4arch4Sm80ELb0ELb0ELb0ELb0ELb1ELb0ELb1ELb1EEENS1_21CollectiveEpilogueFwdINS6_IJS8_SA_S9_EEENS6_IJNS7_ILi1EEESI_SI_EEESC_SE_Li256ELb0ELb1ELb1ELb0EEENS1_19SingleTileSchedulerILb0ELb1ELb1ELi128EEEEEEEEEvNT_6ParamsE,"ax",@progbits
	.align	128
.text._ZN7cutlass13device_kernelIN5flash19enable_sm80_to_sm89INS1_16FlashAttnFwdSm80INS1_25CollectiveMainloopFwdSm80ILi8ELi1ELb0EN4cute5tupleIJNS5_1CILi128EEENS7_ILi96EEENS7_ILi256EEEEEELi256ENS_10bfloat16_tEfNS_4arch4Sm80ELb0ELb0ELb0ELb0ELb1ELb0ELb1ELb1EEENS1_21CollectiveEpilogueFwdINS6_IJS8_SA_S9_EEENS6_IJNS7_ILi1EEESI_SI_EEESC_SE_Li256ELb0ELb1ELb1ELb0EEENS1_19SingleTileSchedulerILb0ELb1ELb1ELi128EEEEEEEEEvNT_6ParamsE:
        .type           _ZN7cutlass13device_kernelIN5flash19enable_sm80_to_sm89INS1_16FlashAttnFwdSm80INS1_25CollectiveMainloopFwdSm80ILi8ELi1ELb0EN4cute5tupleIJNS5_1CILi128EEENS7_ILi96EEENS7_ILi256EEEEEELi256ENS_10bfloat16_tEfNS_4arch4Sm80ELb0ELb0ELb0ELb0ELb1ELb0ELb1ELb1EEENS1_21CollectiveEpilogueFwdINS6_IJS8_SA_S9_EEENS6_IJNS7_ILi1EEESI_SI_EEESC_SE_Li256ELb0ELb1ELb1ELb0EEENS1_19SingleTileSchedulerILb0ELb1ELb1ELi128EEEEEEEEEvNT_6ParamsE,@function
        .size           _ZN7cutlass13device_kernelIN5flash19enable_sm80_to_sm89INS1_16FlashAttnFwdSm80INS1_25CollectiveMainloopFwdSm80ILi8ELi1ELb0EN4cute5tupleIJNS5_1CILi128EEENS7_ILi96EEENS7_ILi256EEEEEELi256ENS_10bfloat16_tEfNS_4arch4Sm80ELb0ELb0ELb0ELb0ELb1ELb0ELb1ELb1EEENS1_21CollectiveEpilogueFwdINS6_IJS8_SA_S9_EEENS6_IJNS7_ILi1EEESI_SI_EEESC_SE_Li256ELb0ELb1ELb1ELb0EEENS1_19SingleTileSchedulerILb0ELb1ELb1ELi128EEEEEEEEEvNT_6ParamsE,(.L_x_63 - _ZN7cutlass13device_kernelIN5flash19enable_sm80_to_sm89INS1_16FlashAttnFwdSm80INS1_25CollectiveMainloopFwdSm80ILi8ELi1ELb0EN4cute5tupleIJNS5_1CILi128EEENS7_ILi96EEENS7_ILi256EEEEEELi256ENS_10bfloat16_tEfNS_4arch4Sm80ELb0ELb0ELb0ELb0ELb1ELb0ELb1ELb1EEENS1_21CollectiveEpilogueFwdINS6_IJS8_SA_S9_EEENS6_IJNS7_ILi1EEESI_SI_EEESC_SE_Li256ELb0ELb1ELb1ELb0EEENS1_19SingleTileSchedulerILb0ELb1ELb1ELi128EEEEEEEEEvNT_6ParamsE)
        .other          _ZN7cutlass13device_kernelIN5flash19enable_sm80_to_sm89INS1_16FlashAttnFwdSm80INS1_25CollectiveMainloopFwdSm80ILi8ELi1ELb0EN4cute5tupleIJNS5_1CILi128EEENS7_ILi96EEENS7_ILi256EEEEEELi256ENS_10bfloat16_tEfNS_4arch4Sm80ELb0ELb0ELb0ELb0ELb1ELb0ELb1ELb1EEENS1_21CollectiveEpilogueFwdINS6_IJS8_SA_S9_EEENS6_IJNS7_ILi1EEESI_SI_EEESC_SE_Li256ELb0ELb1ELb1ELb0EEENS1_19SingleTileSchedulerILb0ELb1ELb1ELi128EEEEEEEEEvNT_6ParamsE,@"STO_CUDA_ENTRY STV_DEFAULT"
_ZN7cutlass13device_kernelIN5flash19enable_sm80_to_sm89INS1_16FlashAttnFwdSm80INS1_25CollectiveMainloopFwdSm80ILi8ELi1ELb0EN4cute5tupleIJNS5_1CILi128EEENS7_ILi96EEENS7_ILi256EEEEEELi256ENS_10bfloat16_tEfNS_4arch4Sm80ELb0ELb0ELb0ELb0ELb1ELb0ELb1ELb1EEENS1_21CollectiveEpilogueFwdINS6_IJS8_SA_S9_EEENS6_IJNS7_ILi1EEESI_SI_EEESC_SE_Li256ELb0ELb1ELb1ELb0EEENS1_19SingleTileSchedulerILb0ELb1ELb1ELi128EEEEEEEEEvNT_6ParamsE:
[----:B------:R-:W-:Y:S01]  /*0000*/  LDC R1, c[0x0][0x28] ;  /* 0x00000a00ff017b82 */ /* 0x000fe20000000800 */
[----:B------:R-:W-:Y:S05]  /*0010*/  EXIT ;  /* 0x000000000000794d */ /* 0x000fea0003800000 */
.L_x_27:
        /* <DEDUP_REMOVED lines=14> */
.L_x_63:


//--------------------- .text._ZN7cutlass13device_kernelIN5flash19enable_sm80_to_sm89INS1_16FlashAttnFwdSm80INS1_25CollectiveMainloopFwdSm80ILi8ELi1ELb0EN4cute5tupleIJNS5_1CILi128EEENS7_ILi64EEENS7_ILi256EEEEEELi256ENS_10bfloat16_tEfNS_4arch4Sm80ELb0ELb0ELb0ELb1ELb1ELb0ELb1ELb1EEENS1_21CollectiveEpilogueFwdINS6_IJS8_SA_S9_EEENS6_IJNS7_ILi1EEESI_SI_EEESC_SE_Li256ELb1ELb1ELb1ELb0EEENS1_36VarlenDynamicPersistentTileSchedulerILi128ELi64ELi256ELi256ELb1ELb1ELb0ELb0ELb1ELb1EEEEEEEEEvNT_6ParamsE --------------------------
	.section	.text._ZN7cutlass13device_kernelIN5flash19enable_sm80_to_sm89INS1_16FlashAttnFwdSm80INS1_25CollectiveMainloopFwdSm80ILi8ELi1ELb0EN4cute5tupleIJNS5_1CILi128EEENS7_ILi64EEENS7_ILi256EEEEEELi256ENS_10bfloat16_tEfNS_4arch4Sm80ELb0ELb0ELb0ELb1ELb1ELb0ELb1ELb1EEENS1_21CollectiveEpilogueFwdINS6_IJS8_SA_S9_EEENS6_IJNS7_ILi1EEESI_SI_EEESC_SE_Li256ELb1ELb1ELb1ELb0EEENS1_36VarlenDynamicPersistentTileSchedulerILi128ELi64ELi256ELi256ELb1ELb1ELb0ELb0ELb1ELb1EEEEEEEEEvNT_6ParamsE,"ax",@progbits
	.align	128
.text._ZN7cutlass13device_kernelIN5flash19enable_sm80_to_sm89INS1_16FlashAttnFwdSm80INS1_25CollectiveMainloopFwdSm80ILi8ELi1ELb0EN4cute5tupleIJNS5_1CILi128EEENS7_ILi64EEENS7_ILi256EEEEEELi256ENS_10bfloat16_tEfNS_4arch4Sm80ELb0ELb0ELb0ELb1ELb1ELb0ELb1ELb1EEENS1_21CollectiveEpilogueFwdINS6_IJS8_SA_S9_EEENS6_IJNS7_ILi1EEESI_SI_EEESC_SE_Li256ELb1ELb1ELb1ELb0EEENS1_36VarlenDynamicPersistentTileSchedulerILi128ELi64ELi256ELi256ELb1ELb1ELb0ELb0ELb1ELb1EEEEEEEEEvNT_6ParamsE:
        .type           _ZN7cutlass13device_kernelIN5flash19enable_sm80_to_sm89INS1_16FlashAttnFwdSm80INS1_25CollectiveMainloopFwdSm80ILi8ELi1ELb0EN4cute5tupleIJNS5_1CILi128EEENS7_ILi64EEENS7_ILi256EEEEEELi256ENS_10bfloat16_tEfNS_4arch4Sm80ELb0ELb0ELb0ELb1ELb1ELb0ELb1ELb1EEENS1_21CollectiveEpilogueFwdINS6_IJS8_SA_S9_EEENS6_IJNS7_ILi1EEESI_SI_EEESC_SE_Li256ELb1ELb1ELb1ELb0EEENS1_36VarlenDynamicPersistentTileSchedulerILi128ELi64ELi256ELi256ELb1ELb1ELb0ELb0ELb1ELb1EEEEEEEEEvNT_6ParamsE,@function
        .size           _ZN7cutlass13device_kernelIN5flash19enable_sm80_to_sm89INS1_16FlashAttnFwdSm80INS1_25CollectiveMainloopFwdSm80ILi8ELi1ELb0EN4cute5tupleIJNS5_1CILi128EEENS7_ILi64EEENS7_ILi256EEEEEELi256ENS_10bfloat16_tEfNS_4arch4Sm80ELb0ELb0ELb0ELb1ELb1ELb0ELb1ELb1EEENS1_21CollectiveEpilogueFwdINS6_IJS8_SA_S9_EEENS6_IJNS7_ILi1EEESI_SI_EEESC_SE_Li256ELb1ELb1ELb1ELb0EEENS1_36VarlenDynamicPersistentTileSchedulerILi128ELi64ELi256ELi256ELb1ELb1ELb0ELb0ELb1ELb1EEEEEEEEEvNT_6ParamsE,(.L_x_64 - _ZN7cutlass13device_kernelIN5flash19enable_sm80_to_sm89INS1_16FlashAttnFwdSm80INS1_25CollectiveMainloopFwdSm80ILi8ELi1ELb0EN4cute5tupleIJNS5_1CILi128EEENS7_ILi64EEENS7_ILi256EEEEEELi256ENS_10bfloat16_tEfNS_4arch4Sm80ELb0ELb0ELb0ELb1ELb1ELb0ELb1ELb1EEENS1_21CollectiveEpilogueFwdINS6_IJS8_SA_S9_EEENS6_IJNS7_ILi1EEESI_SI_EEESC_SE_Li256ELb1ELb1ELb1ELb0EEENS1_36VarlenDynamicPersistentTileSchedulerILi128ELi64ELi256ELi256ELb1ELb1ELb0ELb0ELb1ELb1EEEEEEEEEvNT_6ParamsE)
        .other          _ZN7cutlass13device_kernelIN5flash19enable_sm80_to_sm89INS1_16FlashAttnFwdSm80INS1_25CollectiveMainloopFwdSm80ILi8ELi1ELb0EN4cute5tupleIJNS5_1CILi128EEENS7_ILi64EEENS7_ILi256EEEEEELi256ENS_10bfloat16_tEfNS_4arch4Sm80ELb0ELb0ELb0ELb1ELb1ELb0ELb1ELb1EEENS1_21CollectiveEpilogueFwdINS6_IJS8_SA_S9_EEENS6_IJNS7_ILi1EEESI_SI_EEESC_SE_Li256ELb1ELb1ELb1ELb0EEENS1_36VarlenDynamicPersistentTileSchedulerILi128ELi64ELi256ELi256ELb1ELb1ELb0ELb0ELb1ELb1EEEEEEEEEvNT_6ParamsE,@"STO_CUDA_ENTRY STV_DEFAULT"
_ZN7cutlass13device_kernelIN5flash19enable_sm80_to_sm89INS1_16FlashAttnFwdSm80INS1_25CollectiveMainloopFwdSm80ILi8ELi1ELb0EN4cute5tupleIJNS5_1CILi128EEENS7_ILi64EEENS7_ILi256EEEEEELi256ENS_10bfloat16_tEfNS_4arch4Sm80ELb0ELb0ELb0ELb1ELb1ELb0ELb1ELb1EEENS1_21CollectiveEpilogueFwdINS6_IJS8_SA_S9_EEENS6_IJNS7_ILi1EEESI_SI_EEESC_SE_Li256ELb1ELb1ELb1ELb0EEENS1_36VarlenDynamicPersistentTileSchedulerILi128ELi64ELi256ELi256ELb1ELb1ELb0ELb0ELb1ELb1EEEEEEEEEvNT_6ParamsE:
[----:B------:R-:W-:Y:S01]  /*0000*/  LDC R1, c[0x0][0x28] ;  /* 0x00000a00ff017b82 */ /* 0x000fe20000000800 */
[----:B------:R-:W-:Y:S05]  /*0010*/  EXIT ;  /* 0x000000000000794d */ /* 0x000fea0003800000 */
.L_x_28:
        /* <DEDUP_REMOVED lines=14> */
.L_x_64:


//--------------------- .text._ZN7cutlass13device_kernelIN5flash19enable_sm80_to_sm89INS1_16FlashAttnFwdSm80INS1_25CollectiveMainloopFwdSm80ILi8ELi1ELb0EN4cute5tupleIJNS5_1CILi128EEENS7_ILi48EEENS7_ILi256EEEEEELi256ENS_10bfloat16_tEfNS_4arch4Sm80ELb0ELb0ELb0ELb1ELb1ELb1ELb1ELb1EEENS1_21CollectiveEpilogueFwdINS6_IJS8_SA_S9_EEENS6_IJNS7_ILi1EEESI_SI_EEESC_SE_Li256ELb1ELb1ELb1ELb0EEENS1_36VarlenDynamicPersistentTileSchedulerILi128ELi48ELi256ELi256ELb1ELb1ELb0ELb0ELb1ELb1EEEEEEEEEvNT_6ParamsE --------------------------
	.section	.text._ZN7cutlass13device_kernelIN5flash19enable_sm80_to_sm89INS1_16FlashAttnFwdSm80INS1_25CollectiveMainloopFwdSm80ILi8ELi1ELb0EN4cute5tupleIJNS5_1CILi128EEENS7_ILi48EEENS7_ILi256EEEEEELi256ENS_10bfloat16_tEfNS_4arch4Sm80ELb0ELb0ELb0ELb1ELb1ELb1ELb1ELb1EEENS1_21CollectiveEpilogueFwdINS6_IJS8_SA_S9_EEENS6_IJNS7_ILi1EEESI_SI_EEESC_SE_Li256ELb1ELb1ELb1ELb0EEENS1_36VarlenDynamicPersistentTileSchedulerILi128ELi48ELi256ELi256ELb1ELb1ELb0ELb0ELb1ELb1EEEEEEEEEvNT_6ParamsE,"ax",@progbits
	.align	128
.text._ZN7cutlass13device_kernelIN5flash19enable_sm80_to_sm89INS1_16FlashAttnFwdSm80INS1_25CollectiveMainloopFwdSm80ILi8ELi1ELb0EN4cute5tupleIJNS5_1CILi128EEENS7_ILi48EEENS7_ILi256EEEEEELi256ENS_10bfloat16_tEfNS_4arch4Sm80ELb0ELb0ELb0ELb1ELb1ELb1ELb1ELb1EEENS1_21CollectiveEpilogueFwdINS6_IJS8_SA_S9_EEENS6_IJNS7_ILi1EEESI_SI_EEESC_SE_Li256ELb1ELb1ELb1ELb0EEENS1_36VarlenDynamicPersistentTileSchedulerILi128ELi48ELi256ELi256ELb1ELb1ELb0ELb0ELb1ELb1EEEEEEEEEvNT_6ParamsE:
        .type           _ZN7cutlass13device_kernelIN5flash19enable_sm80_to_sm89INS1_16FlashAttnFwdSm80INS1_25CollectiveMainloopFwdSm80ILi8ELi1ELb0EN4cute5tupleIJNS5_1CILi128EEENS7_ILi48EEENS7_ILi256EEEEEELi256ENS_10bfloat16_tEfNS_4arch4Sm80ELb0ELb0ELb0ELb1ELb1ELb1ELb1ELb1EEENS1_21CollectiveEpilogueFwdINS6_IJS8_SA_S9_EEENS6_IJNS7_ILi1EEESI_SI_EEESC_SE_Li256ELb1ELb1ELb1ELb0EEENS1_36VarlenDynamicPersistentTileSchedulerILi128ELi48ELi256ELi256ELb1ELb1ELb0ELb0ELb1ELb1EEEEEEEEEvNT_6ParamsE,@function
        .size           _ZN7cutlass13device_kernelIN5flash19enable_sm80_to_sm89INS1_16FlashAttnFwdSm80INS1_25CollectiveMainloopFwdSm80ILi8ELi1ELb0EN4cute5tupleIJNS5_1CILi128EEENS7_ILi48EEENS7_ILi256EEEEEELi256ENS_10bfloat16_tEfNS_4arch4Sm80ELb0ELb0ELb0ELb1ELb1ELb1ELb1ELb1EEENS1_21CollectiveEpilogueFwdINS6_IJS8_SA_S9_EEENS6_IJNS7_ILi1EEESI_SI_EEESC_SE_Li256ELb1ELb1ELb1ELb0EEENS1_36VarlenDynamicPersistentTileSchedulerILi128ELi48ELi256ELi256ELb1ELb1ELb0ELb0ELb1ELb1EEEEEEEEEvNT_6ParamsE,(.L_x_65 - _ZN7cutlass13device_kernelIN5flash19enable_sm80_to_sm89INS1_16FlashAttnFwdSm80INS1_25CollectiveMainloopFwdSm80ILi8ELi1ELb0EN4cute5tupleIJNS5_1CILi128EEENS7_ILi48EEENS7_ILi256EEEEEELi256ENS_10bfloat16_tEfNS_4arch4Sm80ELb0ELb0ELb0ELb1ELb1ELb1ELb1ELb1EEENS1_21CollectiveEpilogueFwdINS6_IJS8_SA_S9_EEENS6_IJNS7_ILi1EEESI_SI_EEESC_SE_Li256ELb1ELb1ELb1ELb0EEENS1_36VarlenDynamicPersistentTileSchedulerILi128ELi48ELi256ELi256ELb1ELb1ELb0ELb0ELb1ELb1EEEEEEEEEvNT_6ParamsE)
        .other          _ZN7cutlass13device_kernelIN5flash19enable_sm80_to_sm89INS1_16FlashAttnFwdSm80INS1_25CollectiveMainloopFwdSm80ILi8ELi1ELb0EN4cute5tupleIJNS5_1CILi128EEENS7_ILi48EEENS7_ILi256EEEEEELi256ENS_10bfloat16_tEfNS_4arch4Sm80ELb0ELb0ELb0ELb1ELb1ELb1ELb1ELb1EEENS1_21CollectiveEpilogueFwdINS6_IJS8_SA_S9_EEENS6_IJNS7_ILi1EEESI_SI_EEESC_SE_Li256ELb1ELb1ELb1ELb0EEENS1_36VarlenDynamicPersistentTileSchedulerILi128ELi48ELi256ELi256ELb1ELb1ELb0ELb0ELb1ELb1EEEEEEEEEvNT_6ParamsE,@"STO_CUDA_ENTRY STV_DEFAULT"
_ZN7cutlass13device_kernelIN5flash19enable_sm80_to_sm89INS1_16FlashAttnFwdSm80INS1_25CollectiveMainloopFwdSm80ILi8ELi1ELb0EN4cute5tupleIJNS5_1CILi128EEENS7_ILi48EEENS7_ILi256EEEEEELi256ENS_10bfloat16_tEfNS_4arch4Sm80ELb0ELb0ELb0ELb1ELb1ELb1ELb1ELb1EEENS1_21CollectiveEpilogueFwdINS6_IJS8_SA_S9_EEENS6_IJNS7_ILi1EEESI_SI_EEESC_SE_Li256ELb1ELb1ELb1ELb0EEENS1_36VarlenDynamicPersistentTileSchedulerILi128ELi48ELi256ELi256ELb1ELb1ELb0ELb0ELb1ELb1EEEEEEEEEvNT_6ParamsE:
[----:B------:R-:W-:Y:S01]  /*0000*/  LDC R1, c[0x0][0x28] ;  /* 0x00000a00ff017b82 */ /* 0x000fe20000000800 */
[----:B------:R-:W-:Y:S05]  /*0010*/  EXIT ;  /* 0x000000000000794d */ /* 0x000fea0003800000 */
.L_x_29:
        /* <DEDUP_REMOVED lines=14> */
.L_x_65:


//--------------------- .text._ZN7cutlass13device_kernelIN5flash19enable_sm80_to_sm89INS1_16FlashAttnFwdSm80INS1_25CollectiveMainloopFwdSm80ILi8ELi1ELb0EN4cute5tupleIJNS5_1CILi128EEENS7_ILi64EEENS7_ILi256EEEEEELi256ENS_10bfloat16_tEfNS_4arch4Sm80ELb0ELb1ELb0ELb0ELb1ELb0ELb1ELb1EEENS1_21CollectiveEpilogueFwdINS6_IJS8_SA_S9_EEENS6_IJNS7_ILi1EEESI_SI_EEESC_SE_Li256ELb0ELb1ELb1ELb0EEENS1_19SingleTileSchedulerILb0ELb1ELb1ELi128EEEEEEEEEvNT_6ParamsE --------------------------
	.section	.text._ZN7cutlass13device_kernelIN5flash19enable_sm80_to_sm89INS1_16FlashAttnFwdSm80INS1_25CollectiveMainloopFwdSm80ILi8ELi1ELb0EN4cute5tupleIJNS5_1CILi128EEENS7_ILi64EEENS7_ILi256EEEEEELi256ENS_10bfloat16_tEfNS_4arch4Sm80ELb0ELb1ELb0ELb0ELb1ELb0ELb1ELb1EEENS1_21CollectiveEpilogueFwdINS6_IJS8_SA_S9_EEENS6_IJNS7_ILi1EEESI_SI_EEESC_SE_Li256ELb0ELb1ELb1ELb0EEENS1_19SingleTileSchedulerILb0ELb1ELb1ELi128EEEEEEEEEvNT_6ParamsE,"ax",@progbits
	.align	128
.text._ZN7cutlass13device_kernelIN5flash19enable_sm80_to_sm89INS1_16FlashAttnFwdSm80INS1_25CollectiveMainloopFwdSm80ILi8ELi1ELb0EN4cute5tupleIJNS5_1CILi128EEENS7_ILi64EEENS7_ILi256EEEEEELi256ENS_10bfloat16_tEfNS_4arch4Sm80ELb0ELb1ELb0ELb0ELb1ELb0ELb1ELb1EEENS1_21CollectiveEpilogueFwdINS6_IJS8_SA_S9_EEENS6_IJNS7_ILi1EEESI_SI_EEESC_SE_Li256ELb0ELb1ELb1ELb0EEENS1_19SingleTileSchedulerILb0ELb1ELb1ELi128EEEEEEEEEvNT_6ParamsE:
        .type           _ZN7cutlass13device_kernelIN5flash19enable_sm80_to_sm89INS1_16FlashAttnFwdSm80INS1_25CollectiveMainloopFwdSm80ILi8ELi1ELb0EN4cute5tupleIJNS5_1CILi128EEENS7_ILi64EEENS7_ILi256EEEEEELi256ENS_10bfloat16_tEfNS_4arch4Sm80ELb0ELb1ELb0ELb0ELb1ELb0ELb1ELb1EEENS1_21CollectiveEpilogueFwdINS6_IJS8_SA_S9_EEENS6_IJNS7_ILi1EEESI_SI_EEESC_SE_Li256ELb0ELb1ELb1ELb0EEENS1_19SingleTileSchedulerILb0ELb1ELb1ELi128EEEEEEEEEvNT_6ParamsE,@function
        .size           _ZN7cutlass13device_kernelIN5flash19enable_sm80_to_sm89INS1_16FlashAttnFwdSm80INS1_25CollectiveMainloopFwdSm80ILi8ELi1ELb0EN4cute5tupleIJNS5_1CILi128EEENS7_ILi64EEENS7_ILi256EEEEEELi256ENS_10bfloat16_tEfNS_4arch4Sm80ELb0ELb1ELb0ELb0ELb1ELb0ELb1ELb1EEENS1_21CollectiveEpilogueFwdINS6_IJS8_SA_S9_EEENS6_IJNS7_ILi1EEESI_SI_EEESC_SE_Li256ELb0ELb1ELb1ELb0EEENS1_19SingleTileSchedulerILb0ELb1ELb1ELi128EEEEEEEEEvNT_6ParamsE,(.L_x_66 - _ZN7cutlass13device_kernelIN5flash19enable_sm80_to_sm89INS1_16FlashAttnFwdSm80INS1_25CollectiveMainloopFwdSm80ILi8ELi1ELb0EN4cute5tupleIJNS5_1CILi128EEENS7_ILi64EEENS7_ILi256EEEEEELi256ENS_10bfloat16_tEfNS_4arch4Sm80ELb0ELb1ELb0ELb0ELb1ELb0ELb1ELb1EEENS1_21CollectiveEpilogueFwdINS6_IJS8_SA_S9_EEENS6_IJNS7_ILi1EEESI_SI_EEESC_SE_Li256ELb0ELb1ELb1ELb0EEENS1_19SingleTileSchedulerILb0ELb1ELb1ELi128EEEEEEEEEvNT_6ParamsE)
        .other          _ZN7cutlass13device_kernelIN5flash19enable_sm80_to_sm89INS1_16FlashAttnFwdSm80INS1_25CollectiveMainloopFwdSm80ILi8ELi1ELb0EN4cute5tupleIJNS5_1CILi128EEENS7_ILi64EEENS7_ILi256EEEEEELi256ENS_10bfloat16_tEfNS_4arch4Sm80ELb0ELb1ELb0ELb0ELb1ELb0ELb1ELb1EEENS1_21CollectiveEpilogueFwdINS6_IJS8_SA_S9_EEENS6_IJNS7_ILi1EEESI_SI_EEESC_SE_Li256ELb0ELb1ELb1ELb0EEENS1_19SingleTileSchedulerILb0ELb1ELb1ELi128EEEEEEEEEvNT_6ParamsE,@"STO_CUDA_ENTRY STV_DEFAULT"
_ZN7cutlass13device_kernelIN5flash19enable_sm80_to_sm89INS1_16FlashAttnFwdSm80INS1_25CollectiveMainloopFwdSm80ILi8ELi1ELb0EN4cute5tupleIJNS5_1CILi128EEENS7_ILi64EEENS7_ILi256EEEEEELi256ENS_10bfloat16_tEfNS_4arch4Sm80ELb0ELb1ELb0ELb0ELb1ELb0ELb1ELb1EEENS1_21CollectiveEpilogueFwdINS6_IJS8_SA_S9_EEENS6_IJNS7_ILi1EEESI_SI_EEESC_SE_Li256ELb0ELb1ELb1ELb0EEENS1_19SingleTileSchedulerILb0ELb1ELb1ELi128EEEEEEEEEvNT_6ParamsE:
[----:B------:R-:W-:Y:S01]  /*0000*/  LDC R1, c[0x0][0x28] ;  /* 0x00000a00ff017b82 */ /* 0x000fe20000000800 */
[----:B------:R-:W-:Y:S05]  /*0010*/  EXIT ;  /* 0x000000000000794d */ /* 0x000fea0003800000 */
.L_x_30:
        /* <DEDUP_REMOVED lines=14> */
.L_x_66:


//--------------------- .text._ZN7cutlass13device_kernelIN5flash19enable_sm80_to_sm89INS1_16FlashAttnFwdSm80INS1_25CollectiveMainloopFwdSm80ILi8ELi1ELb0EN4cute5tupleIJNS5_1CILi128EEENS7_ILi64EEENS7_ILi256EEEEEELi256ENS_10bfloat16_tEfNS_4arch4Sm80ELb0ELb1ELb0ELb1ELb1ELb0ELb1ELb1EEENS1_21CollectiveEpilogueFwdINS6_IJS8_SA_S9_EEENS6_IJNS7_ILi1EEESI_SI_EEESC_SE_Li256ELb1ELb1ELb1ELb0EEENS1_36VarlenDynamicPersistentTileSchedulerILi128ELi64ELi256ELi256ELb1ELb1ELb0ELb1ELb0ELb1EEEEEEEEEvNT_6ParamsE --------------------------
	.section	.text._ZN7cutlass13device_kernelIN5flash19enable_sm80_to_sm89INS1_16FlashAttnFwdSm80INS1_25CollectiveMainloopFwdSm80ILi8ELi1ELb0EN4cute5tupleIJNS5_1CILi128EEENS7_ILi64EEENS7_ILi256EEEEEELi256ENS_10bfloat16_tEfNS_4arch4Sm80ELb0ELb1ELb0ELb1ELb1ELb0ELb1ELb1EEENS1_21CollectiveEpilogueFwdINS6_IJS8_SA_S9_EEENS6_IJNS7_ILi1EEESI_SI_EEESC_SE_Li256ELb1ELb1ELb1ELb0EEENS1_36VarlenDynamicPersistentTileSchedulerILi128ELi64ELi256ELi256ELb1ELb1ELb0ELb1ELb0ELb1EEEEEEEEEvNT_6ParamsE,"ax",@progbits
	.align	128
.text._ZN7cutlass13device_kernelIN5flash19enable_sm80_to_sm89INS1_16FlashAttnFwdSm80INS1_25CollectiveMainloopFwdSm80ILi8ELi1ELb0EN4cute5tupleIJNS5_1CILi128EEENS7_ILi64EEENS7_ILi256EEEEEELi256ENS_10bfloat16_tEfNS_4arch4Sm80ELb0ELb1ELb0ELb1ELb1ELb0ELb1ELb1EEENS1_21CollectiveEpilogueFwdINS6_IJS8_SA_S9_EEENS6_IJNS7_ILi1EEESI_SI_EEESC_SE_Li256ELb1ELb1ELb1ELb0EEENS1_36VarlenDynamicPersistentTileSchedulerILi128ELi64ELi256ELi256ELb1ELb1ELb0ELb1ELb0ELb1EEEEEEEEEvNT_6ParamsE:
        .type           _ZN7cutlass13device_kernelIN5flash19enable_sm80_to_sm89INS1_16FlashAttnFwdSm80INS1_25CollectiveMainloopFwdSm80ILi8ELi1ELb0EN4cute5tupleIJNS5_1CILi128EEENS7_ILi64EEENS7_ILi256EEEEEELi256ENS_10bfloat16_tEfNS_4arch4Sm80ELb0ELb1ELb0ELb1ELb1ELb0ELb1ELb1EEENS1_21CollectiveEpilogueFwdINS6_IJS8_SA_S9_EEENS6_IJNS7_ILi1EEESI_SI_EEESC_SE_Li256ELb1ELb1ELb1ELb0EEENS1_36VarlenDynamicPersistentTileSchedulerILi128ELi64ELi256ELi256ELb1ELb1ELb0ELb1ELb0ELb1EEEEEEEEEvNT_6ParamsE,@function
        .size           _ZN7cutlass13device_kernelIN5flash19enable_sm80_to_sm89INS1_16FlashAttnFwdSm80INS1_25CollectiveMainloopFwdSm80ILi8ELi1ELb0EN4cute5tupleIJNS5_1CILi128EEENS7_ILi64EEENS7_ILi256EEEEEELi256ENS_10bfloat16_tEfNS_4arch4Sm80ELb0ELb1ELb0ELb1ELb1ELb0ELb1ELb1EEENS1_21CollectiveEpilogueFwdINS6_IJS8_SA_S9_EEENS6_IJNS7_ILi1EEESI_SI_EEESC_SE_Li256ELb1ELb1ELb1ELb0EEENS1_36VarlenDynamicPersistentTileSchedulerILi128ELi64ELi256ELi256ELb1ELb1ELb0ELb1ELb0ELb1EEEEEEEEEvNT_6ParamsE,(.L_x_67 - _ZN7cutlass13device_kernelIN5flash19enable_sm80_to_sm89INS1_16FlashAttnFwdSm80INS1_25CollectiveMainloopFwdSm80ILi8ELi1ELb0EN4cute5tupleIJNS5_1CILi128EEENS7_ILi64EEENS7_ILi256EEEEEELi256ENS_10bfloat16_tEfNS_4arch4Sm80ELb0ELb1ELb0ELb1ELb1ELb0ELb1ELb1EEENS1_21CollectiveEpilogueFwdINS6_IJS8_SA_S9_EEENS6_IJNS7_ILi1EEESI_SI_EEESC_SE_Li256ELb1ELb1ELb1ELb0EEENS1_36VarlenDynamicPersistentTileSchedulerILi128ELi64ELi256ELi256ELb1ELb1ELb0ELb1ELb0ELb1EEEEEEEEEvNT_6ParamsE)
        .other          _ZN7cutlass13device_kernelIN5flash19enable_sm80_to_sm89INS1_16FlashAttnFwdSm80INS1_25CollectiveMainloopFwdSm80ILi8ELi1ELb0EN4cute5tupleIJNS5_1CILi128EEENS7_ILi64EEENS7_ILi256EEEEEELi256ENS_10bfloat16_tEfNS_4arch4Sm80ELb0ELb1ELb0ELb1ELb1ELb0ELb1ELb1EEENS1_21CollectiveEpilogueFwdINS6_IJS8_SA_S9_EEENS6_IJNS7_ILi1EEESI_SI_EEESC_SE_Li256ELb1ELb1ELb1ELb0EEENS1_36VarlenDynamicPersistentTileSchedulerILi128ELi64ELi256ELi256ELb1ELb1ELb0ELb1ELb0ELb1EEEEEEEEEvNT_6ParamsE,@"STO_CUDA_ENTRY STV_DEFAULT"
_ZN7cutlass13device_kernelIN5flash19enable_sm80_to_sm89INS1_16FlashAttnFwdSm80INS1_25CollectiveMainloopFwdSm80ILi8ELi1ELb0EN4cute5tupleIJNS5_1CILi128EEENS7_ILi64EEENS7_ILi256EEEEEELi256ENS_10bfloat16_tEfNS_4arch4Sm80ELb0ELb1ELb0ELb1ELb1ELb0ELb1ELb1EEENS1_21CollectiveEpilogueFwdINS6_IJS8_SA_S9_EEENS6_IJNS7_ILi1EEESI_SI_EEESC_SE_Li256ELb1ELb1ELb1ELb0EEENS1_36VarlenDynamicPersistentTileSchedulerILi128ELi64ELi256ELi256ELb1ELb1ELb0ELb1ELb0ELb1EEEEEEEEEvNT_6ParamsE:
[----:B------:R-:W-:Y:S01]  /*0000*/  LDC R1, c[0x0][0x28] ;  /* 0x00000a00ff017b82 */ /* 0x000fe20000000800 */
[----:B------:R-:W-:Y:S05]  /*0010*/  EXIT ;  /* 0x000000000000794d */ /* 0x000fea0003800000 */
.L_x_31:
        /* <DEDUP_REMOVED lines=14> */
.L_x_67:


//--------------------- .text._ZN7cutlass13device_kernelIN5flash19enable_sm80_to_sm89INS1_16FlashAttnFwdSm80INS1_25CollectiveMainloopFwdSm80ILi8ELi1ELb0EN4cute5tupleIJNS5_1CILi128EEENS7_ILi48EEENS7_ILi256EEEEEELi256ENS_10bfloat16_tEfNS_4arch4Sm80ELb0ELb1ELb0ELb1ELb1ELb1ELb1ELb1EEENS1_21CollectiveEpilogueFwdINS6_IJS8_SA_S9_EEENS6_IJNS7_ILi1EEESI_SI_EEESC_SE_Li256ELb1ELb1ELb1ELb0EEENS1_36VarlenDynamicPersistentTileSchedulerILi128ELi48ELi256ELi256ELb1ELb1ELb0ELb1ELb0ELb1EEEEEEEEEvNT_6ParamsE --------------------------
	.section	.text._ZN7cutlass13device_kernelIN5flash19enable_sm80_to_sm89INS1_16FlashAttnFwdSm80INS1_25CollectiveMainloopFwdSm80ILi8ELi1ELb0EN4cute5tupleIJNS5_1CILi128EEENS7_ILi48EEENS7_ILi256EEEEEELi256ENS_10bfloat16_tEfNS_4arch4Sm80ELb0ELb1ELb0ELb1ELb1ELb1ELb1ELb1EEENS1_21CollectiveEpilogueFwdINS6_IJS8_SA_S9_EEENS6_IJNS7_ILi1EEESI_SI_EEESC_SE_Li256ELb1ELb1ELb1ELb0EEENS1_36VarlenDynamicPersistentTileSchedulerILi128ELi48ELi256ELi256ELb1ELb1ELb0ELb1ELb0ELb1EEEEEEEEEvNT_6ParamsE,"ax",@progbits
	.align	128
.text._ZN7cutlass13device_kernelIN5flash19enable_sm80_to_sm89INS1_16FlashAttnFwdSm80INS1_25CollectiveMainloopFwdSm80ILi8ELi1ELb0EN4cute5tupleIJNS5_1CILi128EEENS7_ILi48EEENS7_ILi256EEEEEELi256ENS_10bfloat16_tEfNS_4arch4Sm80ELb0ELb1ELb0ELb1ELb1ELb1ELb1ELb1EEENS1_21CollectiveEpilogueFwdINS6_IJS8_SA_S9_EEENS6_IJNS7_ILi1EEESI_SI_EEESC_SE_Li256ELb1ELb1ELb1ELb0EEENS1_36VarlenDynamicPersistentTileSchedulerILi128ELi48ELi256ELi256ELb1ELb1ELb0ELb1ELb0ELb1EEEEEEEEEvNT_6ParamsE:
        .type           _ZN7cutlass13device_kernelIN5flash19enable_sm80_to_sm89INS1_16FlashAttnFwdSm80INS1_25CollectiveMainloopFwdSm80ILi8ELi1ELb0EN4cute5tupleIJNS5_1CILi128EEENS7_ILi48EEENS7_ILi256EEEEEELi256ENS_10bfloat16_tEfNS_4arch4Sm80ELb0ELb1ELb0ELb1ELb1ELb1ELb1ELb1EEENS1_21CollectiveEpilogueFwdINS6_IJS8_SA_S9_EEENS6_IJNS7_ILi1EEESI_SI_EEESC_SE_Li256ELb1ELb1ELb1ELb0EEENS1_36VarlenDynamicPersistentTileSchedulerILi128ELi48ELi256ELi256ELb1ELb1ELb0ELb1ELb0ELb1EEEEEEEEEvNT_6ParamsE,@function
        .size           _ZN7cutlass13device_kernelIN5flash19enable_sm80_to_sm89INS1_16FlashAttnFwdSm80INS1_25CollectiveMainloopFwdSm80ILi8ELi1ELb0EN4cute5tupleIJNS5_1CILi128EEENS7_ILi48EEENS7_ILi256EEEEEELi256ENS_10bfloat16_tEfNS_4arch4Sm80ELb0ELb1ELb0ELb1ELb1ELb1ELb1ELb1EEENS1_21CollectiveEpilogueFwdINS6_IJS8_SA_S9_EEENS6_IJNS7_ILi1EEESI_SI_EEESC_SE_Li256ELb1ELb1ELb1ELb0EEENS1_36VarlenDynamicPersistentTileSchedulerILi128ELi48ELi256ELi256ELb1ELb1ELb0ELb1ELb0ELb1EEEEEEEEEvNT_6ParamsE,(.L_x_68 - _ZN7cutlass13device_kernelIN5flash19enable_sm80_to_sm89INS1_16FlashAttnFwdSm80INS1_25CollectiveMainloopFwdSm80ILi8ELi1ELb0EN4cute5tupleIJNS5_1CILi128EEENS7_ILi48EEENS7_ILi256EEEEEELi256ENS_10bfloat16_tEfNS_4arch4Sm80ELb0ELb1ELb0ELb1ELb1ELb1ELb1ELb1EEENS1_21CollectiveEpilogueFwdINS6_IJS8_SA_S9_EEENS6_IJNS7_ILi1EEESI_SI_EEESC_SE_Li256ELb1ELb1ELb1ELb0EEENS1_36VarlenDynamicPersistentTileSchedulerILi128ELi48ELi256ELi256ELb1ELb1ELb0ELb1ELb0ELb1EEEEEEEEEvNT_6ParamsE)
        .other          _ZN7cutlass13device_kernelIN5flash19enable_sm80_to_sm89INS1_16FlashAttnFwdSm80INS1_25CollectiveMainloopFwdSm80ILi8ELi1ELb0EN4cute5tupleIJNS5_1CILi128EEENS7_ILi48EEENS7_ILi256EEEEEELi256ENS_10bfloat16_tEfNS_4arch4Sm80ELb0ELb1ELb0ELb1ELb1ELb1ELb1ELb1EEENS1_21CollectiveEpilogueFwdINS6_IJS8_SA_S9_EEENS6_IJNS7_ILi1EEESI_SI_EEESC_SE_Li256ELb1ELb1ELb1ELb0EEENS1_36VarlenDynamicPersistentTileSchedulerILi128ELi48ELi256ELi256ELb1ELb1ELb0ELb1ELb0ELb1EEEEEEEEEvNT_6ParamsE,@"STO_CUDA_ENTRY STV_DEFAULT"
_ZN7cutlass13device_kernelIN5flash19enable_sm80_to_sm89INS1_16FlashAttnFwdSm80INS1_25CollectiveMainloopFwdSm80ILi8ELi1ELb0EN4cute5tupleIJNS5_1CILi128EEENS7_ILi48EEENS7_ILi256EEEEEELi256ENS_10bfloat16_tEfNS_4arch4Sm80ELb0ELb1ELb0ELb1ELb1ELb1ELb1ELb1EEENS1_21CollectiveEpilogueFwdINS6_IJS8_SA_S9_EEENS6_IJNS7_ILi1EEESI_SI_EEESC_SE_Li256ELb1ELb1ELb1ELb0EEENS1_36VarlenDynamicPersistentTileSchedulerILi128ELi48ELi256ELi256ELb1ELb1ELb0ELb1ELb0ELb1EEEEEEEEEvNT_6ParamsE:
[----:B------:R-:W-:Y:S01]  /*0000*/  LDC R1, c[0x0][0x28] ;  /* 0x00000a00ff017b82 */ /* 0x000fe20000000800 */
[----:B------:R-:W-:Y:S05]  /*0010*/  EXIT ;  /* 0x000000000000794d */ /* 0x000fea0003800000 */
.L_x_32:
        /* <DEDUP_REMOVED lines=14> */
.L_x_68:


//--------------------- .text._ZN7cutlass13device_kernelIN5flash19enable_sm80_to_sm89INS1_16FlashAttnFwdSm80INS1_25CollectiveMainloopFwdSm80ILi8ELi1ELb0EN4cute5tupleIJNS5_1CILi128EEENS7_ILi96EEENS7_ILi256EEEEEELi256ENS_10bfloat16_tEfNS_4arch4Sm80ELb1ELb0ELb0ELb0ELb1ELb0ELb1ELb1EEENS1_21CollectiveEpilogueFwdINS6_IJS8_SA_S9_EEENS6_IJNS7_ILi1EEESI_SI_EEESC_SE_Li256ELb0ELb1ELb1ELb0EEENS1_30DynamicPersistentTileSchedulerILi256ELi256ELb1ELb1ELb0EEEEEEEEEvNT_6ParamsE --------------------------
	.section	.text._ZN7cutlass13device_kernelIN5flash19enable_sm80_to_sm89INS1_16FlashAttnFwdSm80INS1_25CollectiveMainloopFwdSm80ILi8ELi1ELb0EN4cute5tupleIJNS5_1CILi128EEENS7_ILi96EEENS7_ILi256EEEEEELi256ENS_10bfloat16_tEfNS_4arch4Sm80ELb1ELb0ELb0ELb0ELb1ELb0ELb1ELb1EEENS1_21CollectiveEpilogueFwdINS6_IJS8_SA_S9_EEENS6_IJNS7_ILi1EEESI_SI_EEESC_SE_Li256ELb0ELb1ELb1ELb0EEENS1_30DynamicPersistentTileSchedulerILi256ELi256ELb1ELb1ELb0EEEEEEEEEvNT_6ParamsE,"ax",@progbits
	.align	128
.text._ZN7cutlass13device_kernelIN5flash19enable_sm80_to_sm89INS1_16FlashAttnFwdSm80INS1_25CollectiveMainloopFwdSm80ILi8ELi1ELb0EN4cute5tupleIJNS5_1CILi128EEENS7_ILi96EEENS7_ILi256EEEEEELi256ENS_10bfloat16_tEfNS_4arch4Sm80ELb1ELb0ELb0ELb0ELb1ELb0ELb1ELb1EEENS1_21CollectiveEpilogueFwdINS6_IJS8_SA_S9_EEENS6_IJNS7_ILi1EEESI_SI_EEESC_SE_Li256ELb0ELb1ELb1ELb0EEENS1_30DynamicPersistentTileSchedulerILi256ELi256ELb1ELb1ELb0EEEEEEEEEvNT_6ParamsE:
        .type           _ZN7cutlass13device_kernelIN5flash19enable_sm80_to_sm89INS1_16FlashAttnFwdSm80INS1_25CollectiveMainloopFwdSm80ILi8ELi1ELb0EN4cute5tupleIJNS5_1CILi128EEENS7_ILi96EEENS7_ILi256EEEEEELi256ENS_10bfloat16_tEfNS_4arch4Sm80ELb1ELb0ELb0ELb0ELb1ELb0ELb1ELb1EEENS1_21CollectiveEpilogueFwdINS6_IJS8_SA_S9_EEENS6_IJNS7_ILi1EEESI_SI_EEESC_SE_Li256ELb0ELb1ELb1ELb0EEENS1_30DynamicPersistentTileSchedulerILi256ELi256ELb1ELb1ELb0EEEEEEEEEvNT_6ParamsE,@function
        .size           _ZN7cutlass13device_kernelIN5flash19enable_sm80_to_sm89INS1_16FlashAttnFwdSm80INS1_25CollectiveMainloopFwdSm80ILi8ELi1ELb0EN4cute5tupleIJNS5_1CILi128EEENS7_ILi96EEENS7_ILi256EEEEEELi256ENS_10bfloat16_tEfNS_4arch4Sm80ELb1ELb0ELb0ELb0ELb1ELb0ELb1ELb1EEENS1_21CollectiveEpilogueFwdINS6_IJS8_SA_S9_EEENS6_IJNS7_ILi1EEESI_SI_EEESC_SE_Li256ELb0ELb1ELb1ELb0EEENS1_30DynamicPersistentTileSchedulerILi256ELi256ELb1ELb1ELb0EEEEEEEEEvNT_6ParamsE,(.L_x_69 - _ZN7cutlass13device_kernelIN5flash19enable_sm80_to_sm89INS1_16FlashAttnFwdSm80INS1_25CollectiveMainloopFwdSm80ILi8ELi1ELb0EN4cute5tupleIJNS5_1CILi128EEENS7_ILi96EEENS7_ILi256EEEEEELi256ENS_10bfloat16_tEfNS_4arch4Sm80ELb1ELb0ELb0ELb0ELb1ELb0ELb1ELb1EEENS1_21CollectiveEpilogueFwdINS6_IJS8_SA_S9_EEENS6_IJNS7_ILi1EEESI_SI_EEESC_SE_Li256ELb0ELb1ELb1ELb0EEENS1_30DynamicPersistentTileSchedulerILi256ELi256ELb1ELb1ELb0EEEEEEEEEvNT_6ParamsE)
        .other          _ZN7cutlass13device_kernelIN5flash19enable_sm80_to_sm89INS1_16FlashAttnFwdSm80INS1_25CollectiveMainloopFwdSm80ILi8ELi1ELb0EN4cute5tupleIJNS5_1CILi128EEENS7_ILi96EEENS7_ILi256EEEEEELi256ENS_10bfloat16_tEfNS_4arch4Sm80ELb1ELb0ELb0ELb0ELb1ELb0ELb1ELb1EEENS1_21CollectiveEpilogueFwdINS6_IJS8_SA_S9_EEENS6_IJNS7_ILi1EEESI_SI_EEESC_SE_Li256ELb0ELb1ELb1ELb0EEENS1_30DynamicPersistentTileSchedulerILi256ELi256ELb1ELb1ELb0EEEEEEEEEvNT_6ParamsE,@"STO_CUDA_ENTRY STV_DEFAULT"
_ZN7cutlass13device_kernelIN5flash19enable_sm80_to_sm89INS1_16FlashAttnFwdSm80INS1_25CollectiveMainloopFwdSm80ILi8ELi1ELb0EN4cute5tupleIJNS5_1CILi128EEENS7_ILi96EEENS7_ILi256EEEEEELi256ENS_10bfloat16_tEfNS_4arch4Sm80ELb1ELb0ELb0ELb0ELb1ELb0ELb1ELb1EEENS1_21CollectiveEpilogueFwdINS6_IJS8_SA_S9_EEENS6_IJNS7_ILi1EEESI_SI_EEESC_SE_Li256ELb0ELb1ELb1ELb0EEENS1_30DynamicPersistentTileSchedulerILi256ELi256ELb1ELb1ELb0EEEEEEEEEvNT_6ParamsE:
[----:B------:R-:W-:Y:S01]  /*0000*/  LDC R1, c[0x0][0x28] ;  /* 0x00000a00ff017b82 */ /* 0x000fe20000000800 */
[----:B------:R-:W-:Y:S05]  /*0010*/  EXIT ;  /* 0x000000000000794d */ /* 0x000fea0003800000 */
.L_x_33:
        /* <DEDUP_REMOVED lines=14> */
.L_x_69:


//--------------------- .text._ZN7cutlass13device_kernelIN5flash19enable_sm80_to_sm89INS1_16FlashAttnFwdSm80INS1_25CollectiveMainloopFwdSm80ILi8ELi1ELb0EN4cute5tupleIJNS5_1CILi128EEENS7_ILi64EEENS7_ILi256EEEEEELi256ENS_10bfloat16_tEfNS_4arch4Sm80ELb1ELb0ELb0ELb1ELb1ELb0ELb1ELb1EEENS1_21CollectiveEpilogueFwdINS6_IJS8_SA_S9_EEENS6_IJNS7_ILi1EEESI_SI_EEESC_SE_Li256ELb1ELb1ELb1ELb0EEENS1_36VarlenDynamicPersistentTileSchedulerILi128ELi64ELi256ELi256ELb1ELb1ELb0ELb1ELb1ELb1EEEEEEEEEvNT_6ParamsE --------------------------
	.section	.text._ZN7cutlass13device_kernelIN5flash19enable_sm80_to_sm89INS1_16FlashAttnFwdSm80INS1_25CollectiveMainloopFwdSm80ILi8ELi1ELb0EN4cute5tupleIJNS5_1CILi128EEENS7_ILi64EEENS7_ILi256EEEEEELi256ENS_10bfloat16_tEfNS_4arch4Sm80ELb1ELb0ELb0ELb1ELb1ELb0ELb1ELb1EEENS1_21CollectiveEpilogueFwdINS6_IJS8_SA_S9_EEENS6_IJNS7_ILi1EEESI_SI_EEESC_SE_Li256ELb1ELb1ELb1ELb0EEENS1_36VarlenDynamicPersistentTileSchedulerILi128ELi64ELi256ELi256ELb1ELb1ELb0ELb1ELb1ELb1EEEEEEEEEvNT_6ParamsE,"ax",@progbits
	.align	128
.text._ZN7cutlass13device_kernelIN5flash19enable_sm80_to_sm89INS1_16FlashAttnFwdSm80INS1_25CollectiveMainloopFwdSm80ILi8ELi1ELb0EN4cute5tupleIJNS5_1CILi128EEENS7_ILi64EEENS7_ILi256EEEEEELi256ENS_10bfloat16_tEfNS_4arch4Sm80ELb1ELb0ELb0ELb1ELb1ELb0ELb1ELb1EEENS1_21CollectiveEpilogueFwdINS6_IJS8_SA_S9_EEENS6_IJNS7_ILi1EEESI_SI_EEESC_SE_Li256ELb1ELb1ELb1ELb0EEENS1_36VarlenDynamicPersistentTileSchedulerILi128ELi64ELi256ELi256ELb1ELb1ELb0ELb1ELb1ELb1EEEEEEEEEvNT_6ParamsE:
        .type           _ZN7cutlass13device_kernelIN5flash19enable_sm80_to_sm89INS1_16FlashAttnFwdSm80INS1_25CollectiveMainloopFwdSm80ILi8ELi1ELb0EN4cute5tupleIJNS5_1CILi128EEENS7_ILi64EEENS7_ILi256EEEEEELi256ENS_10bfloat16_tEfNS_4arch4Sm80ELb1ELb0ELb0ELb1ELb1ELb0ELb1ELb1EEENS1_21CollectiveEpilogueFwdINS6_IJS8_SA_S9_EEENS6_IJNS7_ILi1EEESI_SI_EEESC_SE_Li256ELb1ELb1ELb1ELb0EEENS1_36VarlenDynamicPersistentTileSchedulerILi128ELi64ELi256ELi256ELb1ELb1ELb0ELb1ELb1ELb1EEEEEEEEEvNT_6ParamsE,@function
        .size           _ZN7cutlass13device_kernelIN5flash19enable_sm80_to_sm89INS1_16FlashAttnFwdSm80INS1_25CollectiveMainloopFwdSm80ILi8ELi1ELb0EN4cute5tupleIJNS5_1CILi128EEENS7_ILi64EEENS7_ILi256EEEEEELi256ENS_10bfloat16_tEfNS_4arch4Sm80ELb1ELb0ELb0ELb1ELb1ELb0ELb1ELb1EEENS1_21CollectiveEpilogueFwdINS6_IJS8_SA_S9_EEENS6_IJNS7_ILi1EEESI_SI_EEESC_SE_Li256ELb1ELb1ELb1ELb0EEENS1_36VarlenDynamicPersistentTileSchedulerILi128ELi64ELi256ELi256ELb1ELb1ELb0ELb1ELb1ELb1EEEEEEEEEvNT_6ParamsE,(.L_x_70 - _ZN7cutlass13device_kernelIN5flash19enable_sm80_to_sm89INS1_16FlashAttnFwdSm80INS1_25CollectiveMainloopFwdSm80ILi8ELi1ELb0EN4cute5tupleIJNS5_1CILi128EEENS7_ILi64EEENS7_ILi256EEEEEELi256ENS_10bfloat16_tEfNS_4arch4Sm80ELb1ELb0ELb0ELb1ELb1ELb0ELb1ELb1EEENS1_21CollectiveEpilogueFwdINS6_IJS8_SA_S9_EEENS6_IJNS7_ILi1EEESI_SI_EEESC_SE_Li256ELb1ELb1ELb1ELb0EEENS1_36VarlenDynamicPersistentTileSchedulerILi128ELi64ELi256ELi256ELb1ELb1ELb0ELb1ELb1ELb1EEEEEEEEEvNT_6ParamsE)
        .other          _ZN7cutlass13device_kernelIN5flash19enable_sm80_to_sm89INS1_16FlashAttnFwdSm80INS1_25CollectiveMainloopFwdSm80ILi8ELi1ELb0EN4cute5tupleIJNS5_1CILi128EEENS7_ILi64EEENS7_ILi256EEEEEELi256ENS_10bfloat16_tEfNS_4arch4Sm80ELb1ELb0ELb0ELb1ELb1ELb0ELb1ELb1EEENS1_21CollectiveEpilogueFwdINS6_IJS8_SA_S9_EEENS6_IJNS7_ILi1EEESI_SI_EEESC_SE_Li256ELb1ELb1ELb1ELb0EEENS1_36VarlenDynamicPersistentTileSchedulerILi128ELi64ELi256ELi256ELb1ELb1ELb0ELb1ELb1ELb1EEEEEEEEEvNT_6ParamsE,@"STO_CUDA_ENTRY STV_DEFAULT"
_ZN7cutlass13device_kernelIN5flash19enable_sm80_to_sm89INS1_16FlashAttnFwdSm80INS1_25CollectiveMainloopFwdSm80ILi8ELi1ELb0EN4cute5tupleIJNS5_1CILi128EEENS7_ILi64EEENS7_ILi256EEEEEELi256ENS_10bfloat16_tEfNS_4arch4Sm80ELb1ELb0ELb0ELb1ELb1ELb0ELb1ELb1EEENS1_21CollectiveEpilogueFwdINS6_IJS8_SA_S9_EEENS6_IJNS7_ILi1EEESI_SI_EEESC_SE_Li256ELb1ELb1ELb1ELb0EEENS1_36VarlenDynamicPersistentTileSchedulerILi128ELi64ELi256ELi256ELb1ELb1ELb0ELb1ELb1ELb1EEEEEEEEEvNT_6ParamsE:
[----:B------:R-:W-:Y:S01]  /*0000*/  LDC R1, c[0x0][0x28] ;  /* 0x00000a00ff017b82 */ /* 0x000fe20000000800 */
[----:B------:R-:W-:Y:S05]  /*0010*/  EXIT ;  /* 0x000000000000794d */ /* 0x000fea0003800000 */
.L_x_34:
        /* <DEDUP_REMOVED lines=14> */
.L_x_70:


//--------------------- .text._ZN7cutlass13device_kernelIN5flash19enable_sm80_to_sm89INS1_16FlashAttnFwdSm80INS1_25CollectiveMainloopFwdSm80ILi8ELi1ELb0EN4cute5tupleIJNS5_1CILi128EEENS7_ILi48EEENS7_ILi256EEEEEELi256ENS_10bfloat16_tEfNS_4arch4Sm80ELb1ELb0ELb0ELb1ELb1ELb1ELb1ELb1EEENS1_21CollectiveEpilogueFwdINS6_IJS8_SA_S9_EEENS6_IJNS7_ILi1EEESI_SI_EEESC_SE_Li256ELb1ELb1ELb1ELb0EEENS1_36VarlenDynamicPersistentTileSchedulerILi128ELi48ELi256ELi256ELb1ELb1ELb0ELb1ELb1ELb1EEEEEEEEEvNT_6ParamsE --------------------------
	.section	.text._ZN7cutlass13device_kernelIN5flash19enable_sm80_to_sm89INS1_16FlashAttnFwdSm80INS1_25CollectiveMainloopFwdSm80ILi8ELi1ELb0EN4cute5tupleIJNS5_1CILi128EEENS7_ILi48EEENS7_ILi256EEEEEELi256ENS_10bfloat16_tEfNS_4arch4Sm80ELb1ELb0ELb0ELb1ELb1ELb1ELb1ELb1EEENS1_21CollectiveEpilogueFwdINS6_IJS8_SA_S9_EEENS6_IJNS7_ILi1EEESI_SI_EEESC_SE_Li256ELb1ELb1ELb1ELb0EEENS1_36VarlenDynamicPersistentTileSchedulerILi128ELi48ELi256ELi256ELb1ELb1ELb0ELb1ELb1ELb1EEEEEEEEEvNT_6ParamsE,"ax",@progbits
	.align	128
.text._ZN7cutlass13device_kernelIN5flash19enable_sm80_to_sm89INS1_16FlashAttnFwdSm80INS1_25CollectiveMainloopFwdSm80ILi8ELi1ELb0EN4cute5tupleIJNS5_1CILi128EEENS7_ILi48EEENS7_ILi256EEEEEELi256ENS_10bfloat16_tEfNS_4arch4Sm80ELb1ELb0ELb0ELb1ELb1ELb1ELb1ELb1EEENS1_21CollectiveEpilogueFwdINS6_IJS8_SA_S9_EEENS6_IJNS7_ILi1EEESI_SI_EEESC_SE_Li256ELb1ELb1ELb1ELb0EEENS1_36VarlenDynamicPersistentTileSchedulerILi128ELi48ELi256ELi256ELb1ELb1ELb0ELb1ELb1ELb1EEEEEEEEEvNT_6ParamsE:
        .type           _ZN7cutlass13device_kernelIN5flash19enable_sm80_to_sm89INS1_16FlashAttnFwdSm80INS1_25CollectiveMainloopFwdSm80ILi8ELi1ELb0EN4cute5tupleIJNS5_1CILi128EEENS7_ILi48EEENS7_ILi256EEEEEELi256ENS_10bfloat16_tEfNS_4arch4Sm80ELb1ELb0ELb0ELb1ELb1ELb1ELb1ELb1EEENS1_21CollectiveEpilogueFwdINS6_IJS8_SA_S9_EEENS6_IJNS7_ILi1EEESI_SI_EEESC_SE_Li256ELb1ELb1ELb1ELb0EEENS1_36VarlenDynamicPersistentTileSchedulerILi128ELi48ELi256ELi256ELb1ELb1ELb0ELb1ELb1ELb1EEEEEEEEEvNT_6ParamsE,@function
        .size           _ZN7cutlass13device_kernelIN5flash19enable_sm80_to_sm89INS1_16FlashAttnFwdSm80INS1_25CollectiveMainloopFwdSm80ILi8ELi1ELb0EN4cute5tupleIJNS5_1CILi128EEENS7_ILi48EEENS7_ILi256EEEEEELi256ENS_10bfloat16_tEfNS_4arch4Sm80ELb1ELb0ELb0ELb1ELb1ELb1ELb1ELb1EEENS1_21CollectiveEpilogueFwdINS6_IJS8_SA_S9_EEENS6_IJNS7_ILi1EEESI_SI_EEESC_SE_Li256ELb1ELb1ELb1ELb0EEENS1_36VarlenDynamicPersistentTileSchedulerILi128ELi48ELi256ELi256ELb1ELb1ELb0ELb1ELb1ELb1EEEEEEEEEvNT_6ParamsE,(.L_x_71 - _ZN7cutlass13device_kernelIN5flash19enable_sm80_to_sm89INS1_16FlashAttnFwdSm80INS1_25CollectiveMainloopFwdSm80ILi8ELi1ELb0EN4cute5tupleIJNS5_1CILi128EEENS7_ILi48EEENS7_ILi256EEEEEELi256ENS_10bfloat16_tEfNS_4arch4Sm80ELb1ELb0ELb0ELb1ELb1ELb1ELb1ELb1EEENS1_21CollectiveEpilogueFwdINS6_IJS8_SA_S9_EEENS6_IJNS7_ILi1EEESI_SI_EEESC_SE_Li256ELb1ELb1ELb1ELb0EEENS1_36VarlenDynamicPersistentTileSchedulerILi128ELi48ELi256ELi256ELb1ELb1ELb0ELb1ELb1ELb1EEEEEEEEEvNT_6ParamsE)
        .other          _ZN7cutlass13device_kernelIN5flash19enable_sm80_to_sm89INS1_16FlashAttnFwdSm80INS1_25CollectiveMainloopFwdSm80ILi8ELi1ELb0EN4cute5tupleIJNS5_1CILi128EEENS7_ILi48EEENS7_ILi256EEEEEELi256ENS_10bfloat16_tEfNS_4arch4Sm80ELb1ELb0ELb0ELb1ELb1ELb1ELb1ELb1EEENS1_21CollectiveEpilogueFwdINS6_IJS8_SA_S9_EEENS6_IJNS7_ILi1EEESI_SI_EEESC_SE_Li256ELb1ELb1ELb1ELb0EEENS1_36VarlenDynamicPersistentTileSchedulerILi128ELi48ELi256ELi256ELb1ELb1ELb0ELb1ELb1ELb1EEEEEEEEEvNT_6ParamsE,@"STO_CUDA_ENTRY STV_DEFAULT"
_ZN7cutlass13device_kernelIN5flash19enable_sm80_to_sm89INS1_16FlashAttnFwdSm80INS1_25CollectiveMainloopFwdSm80ILi8ELi1ELb0EN4cute5tupleIJNS5_1CILi128EEENS7_ILi48EEENS7_ILi256EEEEEELi256ENS_10bfloat16_tEfNS_4arch4Sm80ELb1ELb0ELb0ELb1ELb1ELb1ELb1ELb1EEENS1_21CollectiveEpilogueFwdINS6_IJS8_SA_S9_EEENS6_IJNS7_ILi1EEESI_SI_EEESC_SE_Li256ELb1ELb1ELb1ELb0EEENS1_36VarlenDynamicPersistentTileSchedulerILi128ELi48ELi256ELi256ELb1ELb1ELb0ELb1ELb1ELb1EEEEEEEEEvNT_6ParamsE:
[----:B------:R-:W-:Y:S01]  /*0000*/  LDC R1, c[0x0][0x28] ;  /* 0x00000a00ff017b82 */ /* 0x000fe20000000800 */
[----:B------:R-:W-:Y:S05]  /*0010*/  EXIT ;  /* 0x000000000000794d */ /* 0x000fea0003800000 */
.L_x_35:
        /* <DEDUP_REMOVED lines=14> */
.L_x_71:


//--------------------- .nv.shared.reserved.0     --------------------------
	.section	.nv.shared.reserved.0,"aw",@nobits
	.weak		__nv_reservedSMEM_offset_0_alias
	.size		__nv_reservedSMEM_offset_0_alias, 0, 0
	.other		__nv_reservedSMEM_offset_0_alias,@"STO_CUDA_RESERVED_SHARED STV_DEFAULT"
__nv_reservedSMEM_offset_0_alias:
	.zero		0


//--------------------- .nv.global                --------------------------
	.section	.nv.global,"aw",@nobits
.nv.global:
	.type		_ZN89_INTERNAL_0b48053f_53_flash_fwd_hdim256_bf16_paged_split_softcapall_sm80_cu_1f2e7571_36624cute1_E,@object
	.size		_ZN89_INTERNAL_0b48053f_53_flash_fwd_hdim256_bf16_paged_split_softcapall_sm80_cu_1f2e7571_36624cute1_E,(_ZN89_INTERNAL_0b48053f_53_flash_fwd_hdim256_bf16_paged_split_softcapall_sm80_cu_1f2e7571_36624cuda3std3__45__cpo6cbeginE - _ZN89_INTERNAL_0b48053f_53_flash_fwd_hdim256_bf16_paged_split_softcapall_sm80_cu_1f2e7571_36624cute1_E)
_ZN89_INTERNAL_0b48053f_53_flash_fwd_hdim256_bf16_paged_split_softcapall_sm80_cu_1f2e7571_36624cute1_E:
	.zero		1
	.type		_ZN89_INTERNAL_0b48053f_53_flash_fwd_hdim256_bf16_paged_split_softcapall_sm80_cu_1f2e7571_36624cuda3std3__45__cpo6cbeginE,@object
	.size		_ZN89_INTERNAL_0b48053f_53_flash_fwd_hdim256_bf16_paged_split_softcapall_sm80_cu_1f2e7571_36624cuda3std3__45__cpo6cbeginE,(_ZN89_INTERNAL_0b48053f_53_flash_fwd_hdim256_bf16_paged_split_softcapall_sm80_cu_1f2e7571_36624cuda3std3__48in_placeE - _ZN89_INTERNAL_0b48053f_53_flash_fwd_hdim256_bf16_paged_split_softcapall_sm80_cu_1f2e7571_36624cuda3std3__45__cpo6cbeginE)
_ZN89_INTERNAL_0b48053f_53_flash_fwd_hdim256_bf16_paged_split_softcapall_sm80_cu_1f2e7571_36624cuda3std3__45__cpo6cbeginE:
	.zero		1
	.type		_ZN89_INTERNAL_0b48053f_53_flash_fwd_hdim256_bf16_paged_split_softcapall_sm80_cu_1f2e7571_36624cuda3std3__48in_placeE,@object
	.size		_ZN89_INTERNAL_0b48053f_53_flash_fwd_hdim256_bf16_paged_split_softcapall_sm80_cu_1f2e7571_36624cuda3std3__48in_placeE,(_ZN89_INTERNAL_0b48053f_53_flash_fwd_hdim256_bf16_paged_split_softcapall_sm80_cu_1f2e7571_36624cuda3std6ranges3__45__cpo9iter_moveE - _ZN89_INTERNAL_0b48053f_53_flash_fwd_hdim256_bf16_paged_split_softcapall_sm80_cu_1f2e7571_36624cuda3std3__48in_placeE)
_ZN89_INTERNAL_0b48053f_53_flash_fwd_hdim256_bf16_paged_split_softcapall_sm80_cu_1f2e7571_36624cuda3std3__48in_placeE:
	.zero		1
	.type		_ZN89_INTERNAL_0b48053f_53_flash_fwd_hdim256_bf16_paged_split_softcapall_sm80_cu_1f2e7571_36624cuda3std6ranges3__45__cpo9iter_moveE,@object
	.size		_ZN89_INTERNAL_0b48053f_53_flash_fwd_hdim256_bf16_paged_split_softcapall_sm80_cu_1f2e7571_36624cuda3std6ranges3__45__cpo9iter_moveE,(_ZN89_INTERNAL_0b48053f_53_flash_fwd_hdim256_bf16_paged_split_softcapall_sm80_cu_1f2e7571_36624cuda3std3__45__cpo5beginE - _ZN89_INTERNAL_0b48053f_53_flash_fwd_hdim256_bf16_paged_split_softcapall_sm80_cu_1f2e7571_36624cuda3std6ranges3__45__cpo9iter_moveE)
_ZN89_INTERNAL_0b48053f_53_flash_fwd_hdim256_bf16_paged_split_softcapall_sm80_cu_1f2e7571_36624cuda3std6ranges3__45__cpo9iter_moveE:
	.zero		1
	.type		_ZN89_INTERNAL_0b48053f_53_flash_fwd_hdim256_bf16_paged_split_softcapall_sm80_cu_1f2e7571_36624cuda3std3__45__cpo5beginE,@object
	.size		_ZN89_INTERNAL_0b48053f_53_flash_fwd_hdim256_bf16_paged_split_softcapall_sm80_cu_1f2e7571_36624cuda3std3__45__cpo5beginE,(_ZN89_INTERNAL_0b48053f_53_flash_fwd_hdim256_bf16_paged_split_softcapall_sm80_cu_1f2e7571_36624cuda3std3__491_GLOBAL__N__0b48053f_53_flash_fwd_hdim256_bf16_paged_split_softcapall_sm80_cu_1f2e7571_36626ignoreE - _ZN89_INTERNAL_0b48053f_53_flash_fwd_hdim256_bf16_paged_split_softcapall_sm80_cu_1f2e7571_36624cuda3std3__45__cpo5beginE)
_ZN89_INTERNAL_0b48053f_53_flash_fwd_hdim256_bf16_paged_split_softcapall_sm80_cu_1f2e7571_36624cuda3std3__45__cpo5beginE:
	.zero		1
	.type		_ZN89_INTERNAL_0b48053f_53_flash_fwd_hdim256_bf16_paged_split_softcapall_sm80_cu_1f2e7571_36624cuda3std3__491_GLOBAL__N__0b48053f_53_flash_fwd_hdim256_bf16_paged_split_softcapall_sm80_cu_1f2e7571_36626ignoreE,@object
	.size		_ZN89_INTERNAL_0b48053f_53_flash_fwd_hdim256_bf16_paged_split_softcapall_sm80_cu_1f2e7571_36624cuda3std3__491_GLOBAL__N__0b48053f_53_flash_fwd_hdim256_bf16_paged_split_softcapall_sm80_cu_1f2e7571_36626ignoreE,(_ZN89_INTERNAL_0b48053f_53_flash_fwd_hdim256_bf16_paged_split_softcapall_sm80_cu_1f2e7571_36624cute7productE - _ZN89_INTERNAL_0b48053f_53_flash_fwd_hdim256_bf16_paged_split_softcapall_sm80_cu_1f2e7571_36624cuda3std3__491_GLOBAL__N__0b48053f_53_flash_fwd_hdim256_bf16_paged_split_softcapall_sm80_cu_1f2e7571_36626ignoreE)
_ZN89_INTERNAL_0b48053f_53_flash_fwd_hdim256_bf16_paged_split_softcapall_sm80_cu_1f2e7571_36624cuda3std3__491_GLOBAL__N__0b48053f_53_flash_fwd_hdim256_bf16_paged_split_softcapall_sm80_cu_1f2e7571_36626ignoreE:
	.zero		1
	.type		_ZN89_INTERNAL_0b48053f_53_flash_fwd_hdim256_bf16_paged_split_softcapall_sm80_cu_1f2e7571_36624cute7productE,@object
	.size		_ZN89_INTERNAL_0b48053f_53_flash_fwd_hdim256_bf16_paged_split_softcapall_sm80_cu_1f2e7571_36624cute7productE,(_ZN89_INTERNAL_0b48053f_53_flash_fwd_hdim256_bf16_paged_split_softcapall_sm80_cu_1f2e7571_36624cuda3std3__45__cpo3endE - _ZN89_INTERNAL_0b48053f_53_flash_fwd_hdim256_bf16_paged_split_softcapall_sm80_cu_1f2e7571_36624cute7productE)
_ZN89_INTERNAL_0b48053f_53_flash_fwd_hdim256_bf16_paged_split_softcapall_sm80_cu_1f2e7571_36624cute7productE:
	.zero		1
	.type		_ZN89_INTERNAL_0b48053f_53_flash_fwd_hdim256_bf16_paged_split_softcapall_sm80_cu_1f2e7571_36624cuda3std3__45__cpo3endE,@object
	.size		_ZN89_INTERNAL_0b48053f_53_flash_fwd_hdim256_bf16_paged_split_softcapall_sm80_cu_1f2e7571_36624cuda3std3__45__cpo3endE,(_ZN89_INTERNAL_0b48053f_53_flash_fwd_hdim256_bf16_paged_split_softcapall_sm80_cu_1f2e7571_36624cuda3std3__419piecewise_constructE - _ZN89_INTERNAL_0b48053f_53_flash_fwd_hdim256_bf16_paged_split_softcapall_sm80_cu_1f2e7571_36624cuda3std3__45__cpo3endE)
_ZN89_INTERNAL_0b48053f_53_flash_fwd_hdim256_bf16_paged_split_softcapall_sm80_cu_1f2e7571_36624cuda3std3__45__cpo3endE:
	.zero		1
	.type		_ZN89_INTERNAL_0b48053f_53_flash_fwd_hdim256_bf16_paged_split_softcapall_sm80_cu_1f2e7571_36624cuda3std3__419piecewise_constructE,@object
	.size		_ZN89_INTERNAL_0b48053f_53_flash_fwd_hdim256_bf16_paged_split_softcapall_sm80_cu_1f2e7571_36624cuda3std3__419piecewise_constructE,(_ZN89_INTERNAL_0b48053f_53_flash_fwd_hdim256_bf16_paged_split_softcapall_sm80_cu_1f2e7571_36624cuda3std3__45__cpo4cendE - _ZN89_INTERNAL_0b48053f_53_flash_fwd_hdim256_bf16_paged_split_softcapall_sm80_cu_1f2e7571_36624cuda3std3__419piecewise_constructE)
_ZN89_INTERNAL_0b48053f_53_flash_fwd_hdim256_bf16_paged_split_softcapall_sm80_cu_1f2e7571_36624cuda3std3__419piecewise_constructE:
	.zero		1
	.type		_ZN89_INTERNAL_0b48053f_53_flash_fwd_hdim256_bf16_paged_split_softcapall_sm80_cu_1f2e7571_36624cuda3std3__45__cpo4cendE,@object
	.size		_ZN89_INTERNAL_0b48053f_53_flash_fwd_hdim256_bf16_paged_split_softcapall_sm80_cu_1f2e7571_36624cuda3std3__45__cpo4cendE,(_ZN89_INTERNAL_0b48053f_53_flash_fwd_hdim256_bf16_paged_split_softcapall_sm80_cu_1f2e7571_36624cuda3std6ranges3__45__cpo4swapE - _ZN89_INTERNAL_0b48053f_53_flash_fwd_hdim256_bf16_paged_split_softcapall_sm80_cu_1f2e7571_36624cuda3std3__45__cpo4cendE)
_ZN89_INTERNAL_0b48053f_53_flash_fwd_hdim256_bf16_paged_split_softcapall_sm80_cu_1f2e7571_36624cuda3std3__45__cpo4cendE:
	.zero		1
	.type		_ZN89_INTERNAL_0b48053f_53_flash_fwd_hdim256_bf16_paged_split_softcapall_sm80_cu_1f2e7571_36624cuda3std6ranges3__45__cpo4swapE,@object
	.size		_ZN89_INTERNAL_0b48053f_53_flash_fwd_hdim256_bf16_paged_split_softcapall_sm80_cu_1f2e7571_36624cuda3std6ranges3__45__cpo4swapE,(.L_7 - _ZN89_INTERNAL_0b48053f_53_flash_fwd_hdim256_bf16_paged_split_softcapall_sm80_cu_1f2e7571_36624cuda3std6ranges3__45__cpo4swapE)
_ZN89_INTERNAL_0b48053f_53_flash_fwd_hdim256_bf16_paged_split_softcapall_sm80_cu_1f2e7571_36624cuda3std6ranges3__45__cpo4swapE:
	.zero		1
.L_7:


//--------------------- .nv.constant0._ZN7cutlass13device_kernelIN5flash19enable_sm80_to_sm89INS1_16FlashAttnFwdSm80INS1_25CollectiveMainloopFwdSm80ILi8ELi1ELb1EN4cute5tupleIJNS5_1CILi128EEENS7_ILi64EEENS7_ILi256EEEEEELi256ENS_10bfloat16_tEfNS_4arch4Sm80ELb0ELb0ELb1ELb0ELb1ELb0ELb1ELb1EEENS1_21CollectiveEpilogueFwdINS6_IJS8_SA_S9_EEENS6_IJNS7_ILi1EEESI_SI_EEESC_SE_Li256ELb0ELb1ELb1ELb0EEENS1_19SingleTileSchedulerILb0ELb1ELb1ELi128EEEEEEEEEvNT_6ParamsE --------------------------
	.section	.nv.constant0._ZN7cutlass13device_kernelIN5flash19enable_sm80_to_sm89INS1_16FlashAttnFwdSm80INS1_25CollectiveMainloopFwdSm80ILi8ELi1ELb1EN4cute5tupleIJNS5_1CILi128EEENS7_ILi64EEENS7_ILi256EEEEEELi256ENS_10bfloat16_tEfNS_4arch4Sm80ELb0ELb0ELb1ELb0ELb1ELb0ELb1ELb1EEENS1_21CollectiveEpilogueFwdINS6_IJS8_SA_S9_EEENS6_IJNS7_ILi1EEESI_SI_EEESC_SE_Li256ELb0ELb1ELb1ELb0EEENS1_19SingleTileSchedulerILb0ELb1ELb1ELi128EEEEEEEEEvNT_6ParamsE,"a",@progbits
	.sectionflags	@""
	.align	4
.nv.constant0._ZN7cutlass13device_kernelIN5flash19enable_sm80_to_sm89INS1_16FlashAttnFwdSm80INS1_25CollectiveMainloopFwdSm80ILi8ELi1ELb1EN4cute5tupleIJNS5_1CILi128EEENS7_ILi64EEENS7_ILi256EEEEEELi256ENS_10bfloat16_tEfNS_4arch4Sm80ELb0ELb0ELb1ELb0ELb1ELb0ELb1ELb1EEENS1_21CollectiveEpilogueFwdINS6_IJS8_SA_S9_EEENS6_IJNS7_ILi1EEESI_SI_EEESC_SE_Li256ELb0ELb1ELb1ELb0EEENS1_19SingleTileSchedulerILb0ELb1ELb1ELi128EEEEEEEEEvNT_6ParamsE:
	.zero		1576


//--------------------- .nv.constant0._ZN7cutlass13device_kernelIN5flash19enable_sm80_to_sm89INS1_16FlashAttnFwdSm80INS1_25CollectiveMainloopFwdSm80ILi8ELi1ELb1EN4cute5tupleIJNS5_1CILi128EEENS7_ILi48EEENS7_ILi256EEEEEELi256ENS_10bfloat16_tEfNS_4arch4Sm80ELb0ELb0ELb1ELb1ELb1ELb0ELb1ELb1EEENS1_21CollectiveEpilogueFwdINS6_IJS8_SA_S9_EEENS6_IJNS7_ILi1EEESI_SI_EEESC_SE_Li256ELb1ELb1ELb1ELb0EEENS1_36VarlenDynamicPersistentTileSchedulerILi128ELi48ELi256ELi256ELb1ELb1ELb0ELb0ELb1ELb1EEEEEEEEEvNT_6ParamsE --------------------------
	.section	.nv.constant0._ZN7cutlass13device_kernelIN5flash19enable_sm80_to_sm89INS1_16FlashAttnFwdSm80INS1_25CollectiveMainloopFwdSm80ILi8ELi1ELb1EN4cute5tupleIJNS5_1CILi128EEENS7_ILi48EEENS7_ILi256EEEEEELi256ENS_10bfloat16_tEfNS_4arch4Sm80ELb0ELb0ELb1ELb1ELb1ELb0ELb1ELb1EEENS1_21CollectiveEpilogueFwdINS6_IJS8_SA_S9_EEENS6_IJNS7_ILi1EEESI_SI_EEESC_SE_Li256ELb1ELb1ELb1ELb0EEENS1_36VarlenDynamicPersistentTileSchedulerILi128ELi48ELi256ELi256ELb1ELb1ELb0ELb0ELb1ELb1EEEEEEEEEvNT_6ParamsE,"a",@progbits
	.sectionflags	@""
	.align	4
.nv.constant0._ZN7cutlass13device_kernelIN5flash19enable_sm80_to_sm89INS1_16FlashAttnFwdSm80INS1_25CollectiveMainloopFwdSm80ILi8ELi1ELb1EN4cute5tupleIJNS5_1CILi128EEENS7_ILi48EEENS7_ILi256EEEEEELi256ENS_10bfloat16_tEfNS_4arch4Sm80ELb0ELb0ELb1ELb1ELb1ELb0ELb1ELb1EEENS1_21CollectiveEpilogueFwdINS6_IJS8_SA_S9_EEENS6_IJNS7_ILi1EEESI_SI_EEESC_SE_Li256ELb1ELb1ELb1ELb0EEENS1_36VarlenDynamicPersistentTileSchedulerILi128ELi48ELi256ELi256ELb1ELb1ELb0ELb0ELb1ELb1EEEEEEEEEvNT_6ParamsE:
	.zero		1608


//--------------------- .nv.constant0._ZN7cutlass13device_kernelIN5flash19enable_sm80_to_sm89INS1_16FlashAttnFwdSm80INS1_25CollectiveMainloopFwdSm80ILi8ELi1ELb0EN4cute5tupleIJNS5_1CILi128EEENS7_ILi32EEENS7_ILi256EEEEEELi256ENS_10bfloat16_tEfNS_4arch4Sm80ELb0ELb0ELb1ELb1ELb1ELb1ELb1ELb1EEENS1_21CollectiveEpilogueFwdINS6_IJS8_SA_S9_EEENS6_IJNS7_ILi1EEESI_SI_EEESC_SE_Li256ELb1ELb1ELb1ELb0EEENS1_36VarlenDynamicPersistentTileSchedulerILi128ELi32ELi256ELi256ELb1ELb1ELb0ELb0ELb1ELb1EEEEEEEEEvNT_6ParamsE --------------------------
	.section	.nv.constant0._ZN7cutlass13device_kernelIN5flash19enable_sm80_to_sm89INS1_16FlashAttnFwdSm80INS1_25CollectiveMainloopFwdSm80ILi8ELi1ELb0EN4cute5tupleIJNS5_1CILi128EEENS7_ILi32EEENS7_ILi256EEEEEELi256ENS_10bfloat16_tEfNS_4arch4Sm80ELb0ELb0ELb1ELb1ELb1ELb1ELb1ELb1EEENS1_21CollectiveEpilogueFwdINS6_IJS8_SA_S9_EEENS6_IJNS7_ILi1EEESI_SI_EEESC_SE_Li256ELb1ELb1ELb1ELb0EEENS1_36VarlenDynamicPersistentTileSchedulerILi128ELi32ELi256ELi256ELb1ELb1ELb0ELb0ELb1ELb1EEEEEEEEEvNT_6ParamsE,"a",@progbits
	.sectionflags	@""
	.align	4
.nv.constant0._ZN7cutlass13device_kernelIN5flash19enable_sm80_to_sm89INS1_16FlashAttnFwdSm80INS1_25CollectiveMainloopFwdSm80ILi8ELi1ELb0EN4cute5tupleIJNS5_1CILi128EEENS7_ILi32EEENS7_ILi256EEEEEELi256ENS_10bfloat16_tEfNS_4arch4Sm80ELb0ELb0ELb1ELb1ELb1ELb1ELb1ELb1EEENS1_21CollectiveEpilogueFwdINS6_IJS8_SA_S9_EEENS6_IJNS7_ILi1EEESI_SI_EEESC_SE_Li256ELb1ELb1ELb1ELb0EEENS1_36VarlenDynamicPersistentTileSchedulerILi128ELi32ELi256ELi256ELb1ELb1ELb0ELb0ELb1ELb1EEEEEEEEEvNT_6ParamsE:
	.zero		1608


//--------------------- .nv.constant0._ZN7cutlass13device_kernelIN5flash19enable_sm80_to_sm89INS1_16FlashAttnFwdSm80INS1_25CollectiveMainloopFwdSm80ILi8ELi1ELb1EN4cute5tupleIJNS5_1CILi128EEENS7_ILi48EEENS7_ILi256EEEEEELi256ENS_10bfloat16_tEfNS_4arch4Sm80ELb0ELb1ELb1ELb0ELb1ELb0ELb1ELb1EEENS1_21CollectiveEpilogueFwdINS6_IJS8_SA_S9_EEENS6_IJNS7_ILi1EEESI_SI_EEESC_SE_Li256ELb0ELb1ELb1ELb0EEENS1_19SingleTileSchedulerILb0ELb1ELb1ELi128EEEEEEEEEvNT_6ParamsE --------------------------
	.section	.nv.constant0._ZN7cutlass13device_kernelIN5flash19enable_sm80_to_sm89INS1_16FlashAttnFwdSm80INS1_25CollectiveMainloopFwdSm80ILi8ELi1ELb1EN4cute5tupleIJNS5_1CILi128EEENS7_ILi48EEENS7_ILi256EEEEEELi256ENS_10bfloat16_tEfNS_4arch4Sm80ELb0ELb1ELb1ELb0ELb1ELb0ELb1ELb1EEENS1_21CollectiveEpilogueFwdINS6_IJS8_SA_S9_EEENS6_IJNS7_ILi1EEESI_SI_EEESC_SE_Li256ELb0ELb1ELb1ELb0EEENS1_19SingleTileSchedulerILb0ELb1ELb1ELi128EEEEEEEEEvNT_6ParamsE,"a",@progbits
	.sectionflags	@""
	.align	4
.nv.constant0._ZN7cutlass13device_kernelIN5flash19enable_sm80_to_sm89INS1_16FlashAttnFwdSm80INS1_25CollectiveMainloopFwdSm80ILi8ELi1ELb1EN4cute5tupleIJNS5_1CILi128EEENS7_ILi48EEENS7_ILi256EEEEEELi256ENS_10bfloat16_tEfNS_4arch4Sm80ELb0ELb1ELb1ELb0ELb1ELb0ELb1ELb1EEENS1_21CollectiveEpilogueFwdINS6_IJS8_SA_S9_EEENS6_IJNS7_ILi1EEESI_SI_EEESC_SE_Li256ELb0ELb1ELb1ELb0EEENS1_19SingleTileSchedulerILb0ELb1ELb1ELi128EEEEEEEEEvNT_6ParamsE:
	.zero		1576


//--------------------- .nv.constant0._ZN7cutlass13device_kernelIN5flash19enable_sm80_to_sm89INS1_16FlashAttnFwdSm80INS1_25CollectiveMainloopFwdSm80ILi8ELi1ELb1EN4cute5tupleIJNS5_1CILi128EEENS7_ILi48EEENS7_ILi256EEEEEELi256ENS_10bfloat16_tEfNS_4arch4Sm80ELb0ELb1ELb1ELb1ELb1ELb0ELb1ELb1EEENS1_21CollectiveEpilogueFwdINS6_IJS8_SA_S9_EEENS6_IJNS7_ILi1EEESI_SI_EEESC_SE_Li256ELb1ELb1ELb1ELb0EEENS1_36VarlenDynamicPersistentTileSchedulerILi128ELi48ELi256ELi256ELb1ELb1ELb0ELb1ELb0ELb1EEEEEEEEEvNT_6ParamsE --------------------------
	.section	.nv.constant0._ZN7cutlass13device_kernelIN5flash19enable_sm80_to_sm89INS1_16FlashAttnFwdSm80INS1_25CollectiveMainloopFwdSm80ILi8ELi1ELb1EN4cute5tupleIJNS5_1CILi128EEENS7_ILi48EEENS7_ILi256EEEEEELi256ENS_10bfloat16_tEfNS_4arch4Sm80ELb0ELb1ELb1ELb1ELb1ELb0ELb1ELb1EEENS1_21CollectiveEpilogueFwdINS6_IJS8_SA_S9_EEENS6_IJNS7_ILi1EEESI_SI_EEESC_SE_Li256ELb1ELb1ELb1ELb0EEENS1_36VarlenDynamicPersistentTileSchedulerILi128ELi48ELi256ELi256ELb1ELb1ELb0ELb1ELb0ELb1EEEEEEEEEvNT_6ParamsE,"a",@progbits
	.sectionflags	@""
	.align	4
.nv.constant0._ZN7cutlass13device_kernelIN5flash19enable_sm80_to_sm89INS1_16FlashAttnFwdSm80INS1_25CollectiveMainloopFwdSm80ILi8ELi1ELb1EN4cute5tupleIJNS5_1CILi128EEENS7_ILi48EEENS7_ILi256EEEEEELi256ENS_10bfloat16_tEfNS_4arch4Sm80ELb0ELb1ELb1ELb1ELb1ELb0ELb1ELb1EEENS1_21CollectiveEpilogueFwdINS6_IJS8_SA_S9_EEENS6_IJNS7_ILi1EEESI_SI_EEESC_SE_Li256ELb1ELb1ELb1ELb0EEENS1_36VarlenDynamicPersistentTileSchedulerILi128ELi48ELi256ELi256ELb1ELb1ELb0ELb1ELb0ELb1EEEEEEEEEvNT_6ParamsE:
	.zero		1608


//--------------------- .nv.constant0._ZN7cutlass13device_kernelIN5flash19enable_sm80_to_sm89INS1_16FlashAttnFwdSm80INS1_25CollectiveMainloopFwdSm80ILi8ELi1ELb0EN4cute5tupleIJNS5_1CILi128EEENS7_ILi32EEENS7_ILi256EEEEEELi256ENS_10bfloat16_tEfNS_4arch4Sm80ELb0ELb1ELb1ELb1ELb1ELb1ELb1ELb1EEENS1_21CollectiveEpilogueFwdINS6_IJS8_SA_S9_EEENS6_IJNS7_ILi1EEESI_SI_EEESC_SE_Li256ELb1ELb1ELb1ELb0EEENS1_36VarlenDynamicPersistentTileSchedulerILi128ELi32ELi256ELi256ELb1ELb1ELb0ELb1ELb0ELb1EEEEEEEEEvNT_6ParamsE --------------------------
	.section	.nv.constant0._ZN7cutlass13device_kernelIN5flash19enable_sm80_to_sm89INS1_16FlashAttnFwdSm80INS1_25CollectiveMainloopFwdSm80ILi8ELi1ELb0EN4cute5tupleIJNS5_1CILi128EEENS7_ILi32EEENS7_ILi256EEEEEELi256ENS_10bfloat16_tEfNS_4arch4Sm80ELb0ELb1ELb1ELb1ELb1ELb1ELb1ELb1EEENS1_21CollectiveEpilogueFwdINS6_IJS8_SA_S9_EEENS6_IJNS7_ILi1EEESI_SI_EEESC_SE_Li256ELb1ELb1ELb1ELb0EEENS1_36VarlenDynamicPersistentTileSchedulerILi128ELi32ELi256ELi256ELb1ELb1ELb0ELb1ELb0ELb1EEEEEEEEEvNT_6ParamsE,"a",@progbits
	.sectionflags	@""
	.align	4
.nv.constant0._ZN7cutlass13device_kernelIN5flash19enable_sm80_to_sm89INS1_16FlashAttnFwdSm80INS1_25CollectiveMainloopFwdSm80ILi8ELi1ELb0EN4cute5tupleIJNS5_1CILi128EEENS7_ILi32EEENS7_ILi256EEEEEELi256ENS_10bfloat16_tEfNS_4arch4Sm80ELb0ELb1ELb1ELb1ELb1ELb1ELb1ELb1EEENS1_21CollectiveEpilogueFwdINS6_IJS8_SA_S9_EEENS6_IJNS7_ILi1EEESI_SI_EEESC_SE_Li256ELb1ELb1ELb1ELb0EEENS1_36VarlenDynamicPersistentTileSchedulerILi128ELi32ELi256ELi256ELb1ELb1ELb0ELb1ELb0ELb1EEEEEEEEEvNT_6ParamsE:
	.zero		1608


//--------------------- .nv.constant0._ZN7cutlass13device_kernelIN5flash19enable_sm80_to_sm89INS1_16FlashAttnFwdSm80INS1_25CollectiveMainloopFwdSm80ILi8ELi1ELb1EN4cute5tupleIJNS5_1CILi128EEENS7_ILi64EEENS7_ILi256EEEEEELi256ENS_10bfloat16_tEfNS_4arch4Sm80ELb1ELb0ELb1ELb0ELb1ELb0ELb1ELb1EEENS1_21CollectiveEpilogueFwdINS6_IJS8_SA_S9_EEENS6_IJNS7_ILi1EEESI_SI_EEESC_SE_Li256ELb0ELb1ELb1ELb0EEENS1_30DynamicPersistentTileSchedulerILi256ELi256ELb1ELb1ELb0EEEEEEEEEvNT_6ParamsE --------------------------
	.section	.nv.constant0._ZN7cutlass13device_kernelIN5flash19enable_sm80_to_sm89INS1_16FlashAttnFwdSm80INS1_25CollectiveMainloopFwdSm80ILi8ELi1ELb1EN4cute5tupleIJNS5_1CILi128EEENS7_ILi64EEENS7_ILi256EEEEEELi256ENS_10bfloat16_tEfNS_4arch4Sm80ELb1ELb0ELb1ELb0ELb1ELb0ELb1ELb1EEENS1_21CollectiveEpilogueFwdINS6_IJS8_SA_S9_EEENS6_IJNS7_ILi1EEESI_SI_EEESC_SE_Li256ELb0ELb1ELb1ELb0EEENS1_30DynamicPersistentTileSchedulerILi256ELi256ELb1ELb1ELb0EEEEEEEEEvNT_6ParamsE,"a",@progbits
	.sectionflags	@""
	.align	4
.nv.constant0._ZN7cutlass13device_kernelIN5flash19enable_sm80_to_sm89INS1_16FlashAttnFwdSm80INS1_25CollectiveMainloopFwdSm80ILi8ELi1ELb1EN4cute5tupleIJNS5_1CILi128EEENS7_ILi64EEENS7_ILi256EEEEEELi256ENS_10bfloat16_tEfNS_4arch4Sm80ELb1ELb0ELb1ELb0ELb1ELb0ELb1ELb1EEENS1_21CollectiveEpilogueFwdINS6_IJS8_SA_S9_EEENS6_IJNS7_ILi1EEESI_SI_EEESC_SE_Li256ELb0ELb1ELb1ELb0EEENS1_30DynamicPersistentTileSchedulerILi256ELi256ELb1ELb1ELb0EEEEEEEEEvNT_6ParamsE:
	.zero		1592


//--------------------- .nv.constant0._ZN7cutlass13device_kernelIN5flash19enable_sm80_to_sm89INS1_16FlashAttnFwdSm80INS1_25CollectiveMainloopFwdSm80ILi8ELi1ELb1EN4cute5tupleIJNS5_1CILi128EEENS7_ILi48EEENS7_ILi256EEEEEELi256ENS_10bfloat16_tEfNS_4arch4Sm80ELb1ELb0ELb1ELb1ELb1ELb0ELb1ELb1EEENS1_21CollectiveEpilogueFwdINS6_IJS8_SA_S9_EEENS6_IJNS7_ILi1EEESI_SI_EEESC_SE_Li256ELb1ELb1ELb1ELb0EEENS1_36VarlenDynamicPersistentTileSchedulerILi128ELi48ELi256ELi256ELb1ELb1ELb0ELb1ELb1ELb1EEEEEEEEEvNT_6ParamsE --------------------------
	.section	.nv.constant0._ZN7cutlass13device_kernelIN5flash19enable_sm80_to_sm89INS1_16FlashAttnFwdSm80INS1_25CollectiveMainloopFwdSm80ILi8ELi1ELb1EN4cute5tupleIJNS5_1CILi128EEENS7_ILi48EEENS7_ILi256EEEEEELi256ENS_10bfloat16_tEfNS_4arch4Sm80ELb1ELb0ELb1ELb1ELb1ELb0ELb1ELb1EEENS1_21CollectiveEpilogueFwdINS6_IJS8_SA_S9_EEENS6_IJNS7_ILi1EEESI_SI_EEESC_SE_Li256ELb1ELb1ELb1ELb0EEENS1_36VarlenDynamicPersistentTileSchedulerILi128ELi48ELi256ELi256ELb1ELb1ELb0ELb1ELb1ELb1EEEEEEEEEvNT_6ParamsE,"a",@progbits
	.sectionflags	@""
	.align	4
.nv.constant0._ZN7cutlass13device_kernelIN5flash19enable_sm80_to_sm89INS1_16FlashAttnFwdSm80INS1_25CollectiveMainloopFwdSm80ILi8ELi1ELb1EN4cute5tupleIJNS5_1CILi128EEENS7_ILi48EEENS7_ILi256EEEEEELi256ENS_10bfloat16_tEfNS_4arch4Sm80ELb1ELb0ELb1ELb1ELb1ELb0ELb1ELb1EEENS1_21CollectiveEpilogueFwdINS6_IJS8_SA_S9_EEENS6_IJNS7_ILi1EEESI_SI_EEESC_SE_Li256ELb1ELb1ELb1ELb0EEENS1_36VarlenDynamicPersistentTileSchedulerILi128ELi48ELi256ELi256ELb1ELb1ELb0ELb1ELb1ELb1EEEEEEEEEvNT_6ParamsE:
	.zero		1608


//--------------------- .nv.constant0._ZN7cutlass13device_kernelIN5flash19enable_sm80_to_sm89INS1_16FlashAttnFwdSm80INS1_25CollectiveMainloopFwdSm80ILi8ELi1ELb0EN4cute5tupleIJNS5_1CILi128EEENS7_ILi32EEENS7_ILi256EEEEEELi256ENS_10bfloat16_tEfNS_4arch4Sm80ELb1ELb0ELb1ELb1ELb1ELb1ELb1ELb1EEENS1_21CollectiveEpilogueFwdINS6_IJS8_SA_S9_EEENS6_IJNS7_ILi1EEESI_SI_EEESC_SE_Li256ELb1ELb1ELb1ELb0EEENS1_36VarlenDynamicPersistentTileSchedulerILi128ELi32ELi256ELi256ELb1ELb1ELb0ELb1ELb1ELb1EEEEEEEEEvNT_6ParamsE --------------------------
	.section	.nv.constant0._ZN7cutlass13device_kernelIN5flash19enable_sm80_to_sm89INS1_16FlashAttnFwdSm80INS1_25CollectiveMainloopFwdSm80ILi8ELi1ELb0EN4cute5tupleIJNS5_1CILi128EEENS7_ILi32EEENS7_ILi256EEEEEELi256ENS_10bfloat16_tEfNS_4arch4Sm80ELb1ELb0ELb1ELb1ELb1ELb1ELb1ELb1EEENS1_21CollectiveEpilogueFwdINS6_IJS8_SA_S9_EEENS6_IJNS7_ILi1EEESI_SI_EEESC_SE_Li256ELb1ELb1ELb1ELb0EEENS1_36VarlenDynamicPersistentTileSchedulerILi128ELi32ELi256ELi256ELb1ELb1ELb0ELb1ELb1ELb1EEEEEEEEEvNT_6ParamsE,"a",@progbits
	.sectionflags	@""
	.align	4
.nv.constant0._ZN7cutlass13device_kernelIN5flash19enable_sm80_to_sm89INS1_16FlashAttnFwdSm80INS1_25CollectiveMainloopFwdSm80ILi8ELi1ELb0EN4cute5tupleIJNS5_1CILi128EEENS7_ILi32EEENS7_ILi256EEEEEELi256ENS_10bfloat16_tEfNS_4arch4Sm80ELb1ELb0ELb1ELb1ELb1ELb1ELb1ELb1EEENS1_21CollectiveEpilogueFwdINS6_IJS8_SA_S9_EEENS6_IJNS7_ILi1EEESI_SI_EEESC_SE_Li256ELb1ELb1ELb1ELb0EEENS1_36VarlenDynamicPersistentTileSchedulerILi128ELi32ELi256ELi256ELb1ELb1ELb0ELb1ELb1ELb1EEEEEEEEEvNT_6ParamsE:
	.zero		1608


//--------------------- .nv.constant0._ZN7cutlass13device_kernelIN5flash19enable_sm80_to_sm89INS1_16FlashAttnFwdSm80INS1_25CollectiveMainloopFwdSm80ILi8ELi1ELb0EN4cute5tupleIJNS5_1CILi128EEENS7_ILi96EEENS7_ILi256EEEEEELi256ENS_10bfloat16_tEfNS_4arch4Sm80ELb0ELb0ELb1ELb0ELb1ELb0ELb1ELb1EEENS1_21CollectiveEpilogueFwdINS6_IJS8_SA_S9_EEENS6_IJNS7_ILi1EEESI_SI_EEESC_SE_Li256ELb0ELb1ELb1ELb0EEENS1_19SingleTileSchedulerILb0ELb1ELb1ELi128EEEEEEEEEvNT_6ParamsE --------------------------
	.section	.nv.constant0._ZN7cutlass13device_kernelIN5flash19enable_sm80_to_sm89INS1_16FlashAttnFwdSm80INS1_25CollectiveMainloopFwdSm80ILi8ELi1ELb0EN4cute5tupleIJNS5_1CILi128EEENS7_ILi96EEENS7_ILi256EEEEEELi256ENS_10bfloat16_tEfNS_4arch4Sm80ELb0ELb0ELb1ELb0ELb1ELb0ELb1ELb1EEENS1_21CollectiveEpilogueFwdINS6_IJS8_SA_S9_EEENS6_IJNS7_ILi1EEESI_SI_EEESC_SE_Li256ELb0ELb1ELb1ELb0EEENS1_19SingleTileSchedulerILb0ELb1ELb1ELi128EEEEEEEEEvNT_6ParamsE,"a",@progbits
	.sectionflags	@""
	.align	4
.nv.constant0._ZN7cutlass13device_kernelIN5flash19enable_sm80_to_sm89INS1_16FlashAttnFwdSm80INS1_25CollectiveMainloopFwdSm80ILi8ELi1ELb0EN4cute5tupleIJNS5_1CILi128EEENS7_ILi96EEENS7_ILi256EEEEEELi256ENS_10bfloat16_tEfNS_4arch4Sm80ELb0ELb0ELb1ELb0ELb1ELb0ELb1ELb1EEENS1_21CollectiveEpilogueFwdINS6_IJS8_SA_S9_EEENS6_IJNS7_ILi1EEESI_SI_EEESC_SE_Li256ELb0ELb1ELb1ELb0EEENS1_19SingleTileSchedulerILb0ELb1ELb1ELi128EEEEEEEEEvNT_6ParamsE:
	.zero		1576


//--------------------- .nv.constant0._ZN7cutlass13device_kernelIN5flash19enable_sm80_to_sm89INS1_16FlashAttnFwdSm80INS1_25CollectiveMainloopFwdSm80ILi8ELi1ELb0EN4cute5tupleIJNS5_1CILi128EEENS7_ILi64EEENS7_ILi256EEEEEELi256ENS_10bfloat16_tEfNS_4arch4Sm80ELb0ELb0ELb1ELb1ELb1ELb0ELb1ELb1EEENS1_21CollectiveEpilogueFwdINS6_IJS8_SA_S9_EEENS6_IJNS7_ILi1EEESI_SI_EEESC_SE_Li256ELb1ELb1ELb1ELb0EEENS1_36VarlenDynamicPersistentTileSchedulerILi128ELi64ELi256ELi256ELb1ELb1ELb0ELb0ELb1ELb1EEEEEEEEEvNT_6ParamsE --------------------------
	.section	.nv.constant0._ZN7cutlass13device_kernelIN5flash19enable_sm80_to_sm89INS1_16FlashAttnFwdSm80INS1_25CollectiveMainloopFwdSm80ILi8ELi1ELb0EN4cute5tupleIJNS5_1CILi128EEENS7_ILi64EEENS7_ILi256EEEEEELi256ENS_10bfloat16_tEfNS_4arch4Sm80ELb0ELb0ELb1ELb1ELb1ELb0ELb1ELb1EEENS1_21CollectiveEpilogueFwdINS6_IJS8_SA_S9_EEENS6_IJNS7_ILi1EEESI_SI_EEESC_SE_Li256ELb1ELb1ELb1ELb0EEENS1_36VarlenDynamicPersistentTileSchedulerILi128ELi64ELi256ELi256ELb1ELb1ELb0ELb0ELb1ELb1EEEEEEEEEvNT_6ParamsE,"a",@progbits
	.sectionflags	@""
	.align	4
.nv.constant0._ZN7cutlass13device_kernelIN5flash19enable_sm80_to_sm89INS1_16FlashAttnFwdSm80INS1_25CollectiveMainloopFwdSm80ILi8ELi1ELb0EN4cute5tupleIJNS5_1CILi128EEENS7_ILi64EEENS7_ILi256EEEEEELi256ENS_10bfloat16_tEfNS_4arch4Sm80ELb0ELb0ELb1ELb1ELb1ELb0ELb1ELb1EEENS1_21CollectiveEpilogueFwdINS6_IJS8_SA_S9_EEENS6_IJNS7_ILi1EEESI_SI_EEESC_SE_Li256ELb1ELb1ELb1ELb0EEENS1_36VarlenDynamicPersistentTileSchedulerILi128ELi64ELi256ELi256ELb1ELb1ELb0ELb0ELb1ELb1EEEEEEEEEvNT_6ParamsE:
	.zero		1608


//--------------------- .nv.constant0._ZN7cutlass13device_kernelIN5flash19enable_sm80_to_sm89INS1_16FlashAttnFwdSm80INS1_25CollectiveMainloopFwdSm80ILi8ELi1ELb0EN4cute5tupleIJNS5_1CILi128EEENS7_ILi48EEENS7_ILi256EEEEEELi256ENS_10bfloat16_tEfNS_4arch4Sm80ELb0ELb0ELb1ELb1ELb1ELb1ELb1ELb1EEENS1_21CollectiveEpilogueFwdINS6_IJS8_SA_S9_EEENS6_IJNS7_ILi1EEESI_SI_EEESC_SE_Li256ELb1ELb1ELb1ELb0EEENS1_36VarlenDynamicPersistentTileSchedulerILi128ELi48ELi256ELi256ELb1ELb1ELb0ELb0ELb1ELb1EEEEEEEEEvNT_6ParamsE --------------------------
	.section	.nv.constant0._ZN7cutlass13device_kernelIN5flash19enable_sm80_to_sm89INS1_16FlashAttnFwdSm80INS1_25CollectiveMainloopFwdSm80ILi8ELi1ELb0EN4cute5tupleIJNS5_1CILi128EEENS7_ILi48EEENS7_ILi256EEEEEELi256ENS_10bfloat16_tEfNS_4arch4Sm80ELb0ELb0ELb1ELb1ELb1ELb1ELb1ELb1EEENS1_21CollectiveEpilogueFwdINS6_IJS8_SA_S9_EEENS6_IJNS7_ILi1EEESI_SI_EEESC_SE_Li256ELb1ELb1ELb1ELb0EEENS1_36VarlenDynamicPersistentTileSchedulerILi128ELi48ELi256ELi256ELb1ELb1ELb0ELb0ELb1ELb1EEEEEEEEEvNT_6ParamsE,"a",@progbits
	.sectionflags	@""
	.align	4
.nv.constant0._ZN7cutlass13device_kernelIN5flash19enable_sm80_to_sm89INS1_16FlashAttnFwdSm80INS1_25CollectiveMainloopFwdSm80ILi8ELi1ELb0EN4cute5tupleIJNS5_1CILi128EEENS7_ILi48EEENS7_ILi256EEEEEELi256ENS_10bfloat16_tEfNS_4arch4Sm80ELb0ELb0ELb1ELb1ELb1ELb1ELb1ELb1EEENS1_21CollectiveEpilogueFwdINS6_IJS8_SA_S9_EEENS6_IJNS7_ILi1EEESI_SI_EEESC_SE_Li256ELb1ELb1ELb1ELb0EEENS1_36VarlenDynamicPersistentTileSchedulerILi128ELi48ELi256ELi256ELb1ELb1ELb0ELb0ELb1ELb1EEEEEEEEEvNT_6ParamsE:
	.zero		1608


//--------------------- .nv.constant0._ZN7cutlass13device_kernelIN5flash19enable_sm80_to_sm89INS1_16FlashAttnFwdSm80INS1_25CollectiveMainloopFwdSm80ILi8ELi1ELb0EN4cute5tupleIJNS5_1CILi128EEENS7_ILi64EEENS7_ILi256EEEEEELi256ENS_10bfloat16_tEfNS_4arch4Sm80ELb0ELb1ELb1ELb0ELb1ELb0ELb1ELb1EEENS1_21CollectiveEpilogueFwdINS6_IJS8_SA_S9_EEENS6_IJNS7_ILi1EEESI_SI_EEESC_SE_Li256ELb0ELb1ELb1ELb0EEENS1_19SingleTileSchedulerILb0ELb1ELb1ELi128EEEEEEEEEvNT_6ParamsE --------------------------
	.section	.nv.constant0._ZN7cutlass13device_kernelIN5flash19enable_sm80_to_sm89INS1_16FlashAttnFwdSm80INS1_25CollectiveMainloopFwdSm80ILi8ELi1ELb0EN4cute5tupleIJNS5_1CILi128EEENS7_ILi64EEENS7_ILi256EEEEEELi256ENS_10bfloat16_tEfNS_4arch4Sm80ELb0ELb1ELb1ELb0ELb1ELb0ELb1ELb1EEENS1_21CollectiveEpilogueFwdINS6_IJS8_SA_S9_EEENS6_IJNS7_ILi1EEESI_SI_EEESC_SE_Li256ELb0ELb1ELb1ELb0EEENS1_19SingleTileSchedulerILb0ELb1ELb1ELi128EEEEEEEEEvNT_6ParamsE,"a",@progbits
	.sectionflags	@""
	.align	4
.nv.constant0._ZN7cutlass13device_kernelIN5flash19enable_sm80_to_sm89INS1_16FlashAttnFwdSm80INS1_25CollectiveMainloopFwdSm80ILi8ELi1ELb0EN4cute5tupleIJNS5_1CILi128EEENS7_ILi64EEENS7_ILi256EEEEEELi256ENS_10bfloat16_tEfNS_4arch4Sm80ELb0ELb1ELb1ELb0ELb1ELb0ELb1ELb1EEENS1_21CollectiveEpilogueFwdINS6_IJS8_SA_S9_EEENS6_IJNS7_ILi1EEESI_SI_EEESC_SE_Li256ELb0ELb1ELb1ELb0EEENS1_19SingleTileSchedulerILb0ELb1ELb1ELi128EEEEEEEEEvNT_6ParamsE:
	.zero		1576


//--------------------- .nv.constant0._ZN7cutlass13device_kernelIN5flash19enable_sm80_to_sm89INS1_16FlashAttnFwdSm80INS1_25CollectiveMainloopFwdSm80ILi8ELi1ELb0EN4cute5tupleIJNS5_1CILi128EEENS7_ILi64EEENS7_ILi256EEEEEELi256ENS_10bfloat16_tEfNS_4arch4Sm80ELb0ELb1ELb1ELb1ELb1ELb0ELb1ELb1EEENS1_21CollectiveEpilogueFwdINS6_IJS8_SA_S9_EEENS6_IJNS7_ILi1EEESI_SI_EEESC_SE_Li256ELb1ELb1ELb1ELb0EEENS1_36VarlenDynamicPersistentTileSchedulerILi128ELi64ELi256ELi256ELb1ELb1ELb0ELb1ELb0ELb1EEEEEEEEEvNT_6ParamsE --------------------------
	.section	.nv.constant0._ZN7cutlass13device_kernelIN5flash19enable_sm80_to_sm89INS1_16FlashAttnFwdSm80INS1_25CollectiveMainloopFwdSm80ILi8ELi1ELb0EN4cute5tupleIJNS5_1CILi128EEENS7_ILi64EEENS7_ILi256EEEEEELi256ENS_10bfloat16_tEfNS_4arch4Sm80ELb0ELb1ELb1ELb1ELb1ELb0ELb1ELb1EEENS1_21CollectiveEpilogueFwdINS6_IJS8_SA_S9_EEENS6_IJNS7_ILi1EEESI_SI_EEESC_SE_Li256ELb1ELb1ELb1ELb0EEENS1_36VarlenDynamicPersistentTileSchedulerILi128ELi64ELi256ELi256ELb1ELb1ELb0ELb1ELb0ELb1EEEEEEEEEvNT_6ParamsE,"a",@progbits
	.sectionflags	@""
	.align	4
.nv.constant0._ZN7cutlass13device_kernelIN5flash19enable_sm80_to_sm89INS1_16FlashAttnFwdSm80INS1_25CollectiveMainloopFwdSm80ILi8ELi1ELb0EN4cute5tupleIJNS5_1CILi128EEENS7_ILi64EEENS7_ILi256EEEEEELi256ENS_10bfloat16_tEfNS_4arch4Sm80ELb0ELb1ELb1ELb1ELb1ELb0ELb1ELb1EEENS1_21CollectiveEpilogueFwdINS6_IJS8_SA_S9_EEENS6_IJNS7_ILi1EEESI_SI_EEESC_SE_Li256ELb1ELb1ELb1ELb0EEENS1_36VarlenDynamicPersistentTileSchedulerILi128ELi64ELi256ELi256ELb1ELb1ELb0ELb1ELb0ELb1EEEEEEEEEvNT_6ParamsE:
	.zero		1608


//--------------------- .nv.constant0._ZN7cutlass13device_kernelIN5flash19enable_sm80_to_sm89INS1_16FlashAttnFwdSm80INS1_25CollectiveMainloopFwdSm80ILi8ELi1ELb0EN4cute5tupleIJNS5_1CILi128EEENS7_ILi48EEENS7_ILi256EEEEEELi256ENS_10bfloat16_tEfNS_4arch4Sm80ELb0ELb1ELb1ELb1ELb1ELb1ELb1ELb1EEENS1_21CollectiveEpilogueFwdINS6_IJS8_SA_S9_EEENS6_IJNS7_ILi1EEESI_SI_EEESC_SE_Li256ELb1ELb1ELb1ELb0EEENS1_36VarlenDynamicPersistentTileSchedulerILi128ELi48ELi256ELi256ELb1ELb1ELb0ELb1ELb0ELb1EEEEEEEEEvNT_6ParamsE --------------------------
	.section	.nv.constant0._ZN7cutlass13device_kernelIN5flash19enable_sm80_to_sm89INS1_16FlashAttnFwdSm80INS1_25CollectiveMainloopFwdSm80ILi8ELi1ELb0EN4cute5tupleIJNS5_1CILi128EEENS7_ILi48EEENS7_ILi256EEEEEELi256ENS_10bfloat16_tEfNS_4arch4Sm80ELb0ELb1ELb1ELb1ELb1ELb1ELb1ELb1EEENS1_21CollectiveEpilogueFwdINS6_IJS8_SA_S9_EEENS6_IJNS7_ILi1EEESI_SI_EEESC_SE_Li256ELb1ELb1ELb1ELb0EEENS1_36VarlenDynamicPersistentTileSchedulerILi128ELi48ELi256ELi256ELb1ELb1ELb0ELb1ELb0ELb1EEEEEEEEEvNT_6ParamsE,"a",@progbits
	.sectionflags	@""
	.align	4
.nv.constant0._ZN7cutlass13device_kernelIN5flash19enable_sm80_to_sm89INS1_16FlashAttnFwdSm80INS1_25CollectiveMainloopFwdSm80ILi8ELi1ELb0EN4cute5tupleIJNS5_1CILi128EEENS7_ILi48EEENS7_ILi256EEEEEELi256ENS_10bfloat16_tEfNS_4arch4Sm80ELb0ELb1ELb1ELb1ELb1ELb1ELb1ELb1EEENS1_21CollectiveEpilogueFwdINS6_IJS8_SA_S9_EEENS6_IJNS7_ILi1EEESI_SI_EEESC_SE_Li256ELb1ELb1ELb1ELb0EEENS1_36VarlenDynamicPersistentTileSchedulerILi128ELi48ELi256ELi256ELb1ELb1ELb0ELb1ELb0ELb1EEEEEEEEEvNT_6ParamsE:
	.zero		1608


//--------------------- .nv.constant0._ZN7cutlass13device_kernelIN5flash19enable_sm80_to_sm89INS1_16FlashAttnFwdSm80INS1_25CollectiveMainloopFwdSm80ILi8ELi1ELb0EN4cute5tupleIJNS5_1CILi128EEENS7_ILi96EEENS7_ILi256EEEEEELi256ENS_10bfloat16_tEfNS_4arch4Sm80ELb1ELb0ELb1ELb0ELb1ELb0ELb1ELb1EEENS1_21CollectiveEpilogueFwdINS6_IJS8_SA_S9_EEENS6_IJNS7_ILi1EEESI_SI_EEESC_SE_Li256ELb0ELb1ELb1ELb0EEENS1_30DynamicPersistentTileSchedulerILi256ELi256ELb1ELb1ELb0EEEEEEEEEvNT_6ParamsE --------------------------
	.section	.nv.constant0._ZN7cutlass13device_kernelIN5flash19enable_sm80_to_sm89INS1_16FlashAttnFwdSm80INS1_25CollectiveMainloopFwdSm80ILi8ELi1ELb0EN4cute5tupleIJNS5_1CILi128EEENS7_ILi96EEENS7_ILi256EEEEEELi256ENS_10bfloat16_tEfNS_4arch4Sm80ELb1ELb0ELb1ELb0ELb1ELb0ELb1ELb1EEENS1_21CollectiveEpilogueFwdINS6_IJS8_SA_S9_EEENS6_IJNS7_ILi1EEESI_SI_EEESC_SE_Li256ELb0ELb1ELb1ELb0EEENS1_30DynamicPersistentTileSchedulerILi256ELi256ELb1ELb1ELb0EEEEEEEEEvNT_6ParamsE,"a",@progbits
	.sectionflags	@""
	.align	4
.nv.constant0._ZN7cutlass13device_kernelIN5flash19enable_sm80_to_sm89INS1_16FlashAttnFwdSm80INS1_25CollectiveMainloopFwdSm80ILi8ELi1ELb0EN4cute5tupleIJNS5_1CILi128EEENS7_ILi96EEENS7_ILi256EEEEEELi256ENS_10bfloat16_tEfNS_4arch4Sm80ELb1ELb0ELb1ELb0ELb1ELb0ELb1ELb1EEENS1_21CollectiveEpilogueFwdINS6_IJS8_SA_S9_EEENS6_IJNS7_ILi1EEESI_SI_EEESC_SE_Li256ELb0ELb1ELb1ELb0EEENS1_30DynamicPersistentTileSchedulerILi256ELi256ELb1ELb1ELb0EEEEEEEEEvNT_6ParamsE:
	.zero		1592


//--------------------- .nv.constant0._ZN7cutlass13device_kernelIN5flash19enable_sm80_to_sm89INS1_16FlashAttnFwdSm80INS1_25CollectiveMainloopFwdSm80ILi8ELi1ELb0EN4cute5tupleIJNS5_1CILi128EEENS7_ILi64EEENS7_ILi256EEEEEELi256ENS_10bfloat16_tEfNS_4arch4Sm80ELb1ELb0ELb1ELb1ELb1ELb0ELb1ELb1EEENS1_21CollectiveEpilogueFwdINS6_IJS8_SA_S9_EEENS6_IJNS7_ILi1EEESI_SI_EEESC_SE_Li256ELb1ELb1ELb1ELb0EEENS1_36VarlenDynamicPersistentTileSchedulerILi128ELi64ELi256ELi256ELb1ELb1ELb0ELb1ELb1ELb1EEEEEEEEEvNT_6ParamsE --------------------------
	.section	.nv.constant0._ZN7cutlass13device_kernelIN5flash19enable_sm80_to_sm89INS1_16FlashAttnFwdSm80INS1_25CollectiveMainloopFwdSm80ILi8ELi1ELb0EN4cute5tupleIJNS5_1CILi128EEENS7_ILi64EEENS7_ILi256EEEEEELi256ENS_10bfloat16_tEfNS_4arch4Sm80ELb1ELb0ELb1ELb1ELb1ELb0ELb1ELb1EEENS1_21CollectiveEpilogueFwdINS6_IJS8_SA_S9_EEENS6_IJNS7_ILi1EEESI_SI_EEESC_SE_Li256ELb1ELb1ELb1ELb0EEENS1_36VarlenDynamicPersistentTileSchedulerILi128ELi64ELi256ELi256ELb1ELb1ELb0ELb1ELb1ELb1EEEEEEEEEvNT_6ParamsE,"a",@progbits
	.sectionflags	@""
	.align	4
.nv.constant0._ZN7cutlass13device_kernelIN5flash19enable_sm80_to_sm89INS1_16FlashAttnFwdSm80INS1_25CollectiveMainloopFwdSm80ILi8ELi1ELb0EN4cute5tupleIJNS5_1CILi128EEENS7_ILi64EEENS7_ILi256EEEEEELi256ENS_10bfloat16_tEfNS_4arch4Sm80ELb1ELb0ELb1ELb1ELb1ELb0ELb1ELb1EEENS1_21CollectiveEpilogueFwdINS6_IJS8_SA_S9_EEENS6_IJNS7_ILi1EEESI_SI_EEESC_SE_Li256ELb1ELb1ELb1ELb0EEENS1_36VarlenDynamicPersistentTileSchedulerILi128ELi64ELi256ELi256ELb1ELb1ELb0ELb1ELb1ELb1EEEEEEEEEvNT_6ParamsE:
	.zero		1608


//--------------------- .nv.constant0._ZN7cutlass13device_kernelIN5flash19enable_sm80_to_sm89INS1_16FlashAttnFwdSm80INS1_25CollectiveMainloopFwdSm80ILi8ELi1ELb0EN4cute5tupleIJNS5_1CILi128EEENS7_ILi48EEENS7_ILi256EEEEEELi256ENS_10bfloat16_tEfNS_4arch4Sm80ELb1ELb0ELb1ELb1ELb1ELb1ELb1ELb1EEENS1_21CollectiveEpilogueFwdINS6_IJS8_SA_S9_EEENS6_IJNS7_ILi1EEESI_SI_EEESC_SE_Li256ELb1ELb1ELb1ELb0EEENS1_36VarlenDynamicPersistentTileSchedulerILi128ELi48ELi256ELi256ELb1ELb1ELb0ELb1ELb1ELb1EEEEEEEEEvNT_6ParamsE --------------------------
	.section	.nv.constant0._ZN7cutlass13device_kernelIN5flash19enable_sm80_to_sm89INS1_16FlashAttnFwdSm80INS1_25CollectiveMainloopFwdSm80ILi8ELi1ELb0EN4cute5tupleIJNS5_1CILi128EEENS7_ILi48EEENS7_ILi256EEEEEELi256ENS_10bfloat16_tEfNS_4arch4Sm80ELb1ELb0ELb1ELb1ELb1ELb1ELb1ELb1EEENS1_21CollectiveEpilogueFwdINS6_IJS8_SA_S9_EEENS6_IJNS7_ILi1EEESI_SI_EEESC_SE_Li256ELb1ELb1ELb1ELb0EEENS1_36VarlenDynamicPersistentTileSchedulerILi128ELi48ELi256ELi256ELb1ELb1ELb0ELb1ELb1ELb1EEEEEEEEEvNT_6ParamsE,"a",@progbits
	.sectionflags	@""
	.align	4
.nv.constant0._ZN7cutlass13device_kernelIN5flash19enable_sm80_to_sm89INS1_16FlashAttnFwdSm80INS1_25CollectiveMainloopFwdSm80ILi8ELi1ELb0EN4cute5tupleIJNS5_1CILi128EEENS7_ILi48EEENS7_ILi256EEEEEELi256ENS_10bfloat16_tEfNS_4arch4Sm80ELb1ELb0ELb1ELb1ELb1ELb1ELb1ELb1EEENS1_21CollectiveEpilogueFwdINS6_IJS8_SA_S9_EEENS6_IJNS7_ILi1EEESI_SI_EEESC_SE_Li256ELb1ELb1ELb1ELb0EEENS1_36VarlenDynamicPersistentTileSchedulerILi128ELi48ELi256ELi256ELb1ELb1ELb0ELb1ELb1ELb1EEEEEEEEEvNT_6ParamsE:
	.zero		1608


//--------------------- .nv.constant0._ZN7cutlass13device_kernelIN5flash19enable_sm80_to_sm89INS1_16FlashAttnFwdSm80INS1_25CollectiveMainloopFwdSm80ILi8ELi1ELb1EN4cute5tupleIJNS5_1CILi128EEENS7_ILi64EEENS7_ILi256EEEEEELi256ENS_10bfloat16_tEfNS_4arch4Sm80ELb0ELb0ELb0ELb0ELb1ELb0ELb1ELb1EEENS1_21CollectiveEpilogueFwdINS6_IJS8_SA_S9_EEENS6_IJNS7_ILi1EEESI_SI_EEESC_SE_Li256ELb0ELb1ELb1ELb0EEENS1_19SingleTileSchedulerILb0ELb1ELb1ELi128EEEEEEEEEvNT_6ParamsE --------------------------
	.section	.nv.constant0._ZN7cutlass13device_kernelIN5flash19enable_sm80_to_sm89INS1_16FlashAttnFwdSm80INS1_25CollectiveMainloopFwdSm80ILi8ELi1ELb1EN4cute5tupleIJNS5_1CILi128EEENS7_ILi64EEENS7_ILi256EEEEEELi256ENS_10bfloat16_tEfNS_4arch4Sm80ELb0ELb0ELb0ELb0ELb1ELb0ELb1ELb1EEENS1_21CollectiveEpilogueFwdINS6_IJS8_SA_S9_EEENS6_IJNS7_ILi1EEESI_SI_EEESC_SE_Li256ELb0ELb1ELb1ELb0EEENS1_19SingleTileSchedulerILb0ELb1ELb1ELi128EEEEEEEEEvNT_6ParamsE,"a",@progbits
	.sectionflags	@""
	.align	4
.nv.constant0._ZN7cutlass13device_kernelIN5flash19enable_sm80_to_sm89INS1_16FlashAttnFwdSm80INS1_25CollectiveMainloopFwdSm80ILi8ELi1ELb1EN4cute5tupleIJNS5_1CILi128EEENS7_ILi64EEENS7_ILi256EEEEEELi256ENS_10bfloat16_tEfNS_4arch4Sm80ELb0ELb0ELb0ELb0ELb1ELb0ELb1ELb1EEENS1_21CollectiveEpilogueFwdINS6_IJS8_SA_S9_EEENS6_IJNS7_ILi1EEESI_SI_EEESC_SE_Li256ELb0ELb1ELb1ELb0EEENS1_19SingleTileSchedulerILb0ELb1ELb1ELi128EEEEEEEEEvNT_6ParamsE:
	.zero		1576


//--------------------- .nv.constant0._ZN7cutlass13device_kernelIN5flash19enable_sm80_to_sm89INS1_16FlashAttnFwdSm80INS1_25CollectiveMainloopFwdSm80ILi8ELi1ELb1EN4cute5tupleIJNS5_1CILi128EEENS7_ILi48EEENS7_ILi256EEEEEELi256ENS_10bfloat16_tEfNS_4arch4Sm80ELb0ELb0ELb0ELb1ELb1ELb0ELb1ELb1EEENS1_21CollectiveEpilogueFwdINS6_IJS8_SA_S9_EEENS6_IJNS7_ILi1EEESI_SI_EEESC_SE_Li256ELb1ELb1ELb1ELb0EEENS1_36VarlenDynamicPersistentTileSchedulerILi128ELi48ELi256ELi256ELb1ELb1ELb0ELb0ELb1ELb1EEEEEEEEEvNT_6ParamsE --------------------------
	.section	.nv.constant0._ZN7cutlass13device_kernelIN5flash19enable_sm80_to_sm89INS1_16FlashAttnFwdSm80INS1_25CollectiveMainloopFwdSm80ILi8ELi1ELb1EN4cute5tupleIJNS5_1CILi128EEENS7_ILi48EEENS7_ILi256EEEEEELi256ENS_10bfloat16_tEfNS_4arch4Sm80ELb0ELb0ELb0ELb1ELb1ELb0ELb1ELb1EEENS1_21CollectiveEpilogueFwdINS6_IJS8_SA_S9_EEENS6_IJNS7_ILi1EEESI_SI_EEESC_SE_Li256ELb1ELb1ELb1ELb0EEENS1_36VarlenDynamicPersistentTileSchedulerILi128ELi48ELi256ELi256ELb1ELb1ELb0ELb0ELb1ELb1EEEEEEEEEvNT_6ParamsE,"a",@progbits
	.sectionflags	@""
	.align	4
.nv.constant0._ZN7cutlass13device_kernelIN5flash19enable_sm80_to_sm89INS1_16FlashAttnFwdSm80INS1_25CollectiveMainloopFwdSm80ILi8ELi1ELb1EN4cute5tupleIJNS5_1CILi128EEENS7_ILi48EEENS7_ILi256EEEEEELi256ENS_10bfloat16_tEfNS_4arch4Sm80ELb0ELb0ELb0ELb1ELb1ELb0ELb1ELb1EEENS1_21CollectiveEpilogueFwdINS6_IJS8_SA_S9_EEENS6_IJNS7_ILi1EEESI_SI_EEESC_SE_Li256ELb1ELb1ELb1ELb0EEENS1_36VarlenDynamicPersistentTileSchedulerILi128ELi48ELi256ELi256ELb1ELb1ELb0ELb0ELb1ELb1EEEEEEEEEvNT_6ParamsE:
	.zero		1608


//--------------------- .nv.constant0._ZN7cutlass13device_kernelIN5flash19enable_sm80_to_sm89INS1_16FlashAttnFwdSm80INS1_25CollectiveMainloopFwdSm80ILi8ELi1ELb0EN4cute5tupleIJNS5_1CILi128EEENS7_ILi32EEENS7_ILi256EEEEEELi256ENS_10bfloat16_tEfNS_4arch4Sm80ELb0ELb0ELb0ELb1ELb1ELb1ELb1ELb1EEENS1_21CollectiveEpilogueFwdINS6_IJS8_SA_S9_EEENS6_IJNS7_ILi1EEESI_SI_EEESC_SE_Li256ELb1ELb1ELb1ELb0EEENS1_36VarlenDynamicPersistentTileSchedulerILi128ELi32ELi256ELi256ELb1ELb1ELb0ELb0ELb1ELb1EEEEEEEEEvNT_6ParamsE --------------------------
	.section	.nv.constant0._ZN7cutlass13device_kernelIN5flash19enable_sm80_to_sm89INS1_16FlashAttnFwdSm80INS1_25CollectiveMainloopFwdSm80ILi8ELi1ELb0EN4cute5tupleIJNS5_1CILi128EEENS7_ILi32EEENS7_ILi256EEEEEELi256ENS_10bfloat16_tEfNS_4arch4Sm80ELb0ELb0ELb0ELb1ELb1ELb1ELb1ELb1EEENS1_21CollectiveEpilogueFwdINS6_IJS8_SA_S9_EEENS6_IJNS7_ILi1EEESI_SI_EEESC_SE_Li256ELb1ELb1ELb1ELb0EEENS1_36VarlenDynamicPersistentTileSchedulerILi128ELi32ELi256ELi256ELb1ELb1ELb0ELb0ELb1ELb1EEEEEEEEEvNT_6ParamsE,"a",@progbits
	.sectionflags	@""
	.align	4
.nv.constant0._ZN7cutlass13device_kernelIN5flash19enable_sm80_to_sm89INS1_16FlashAttnFwdSm80INS1_25CollectiveMainloopFwdSm80ILi8ELi1ELb0EN4cute5tupleIJNS5_1CILi128EEENS7_ILi32EEENS7_ILi256EEEEEELi256ENS_10bfloat16_tEfNS_4arch4Sm80ELb0ELb0ELb0ELb1ELb1ELb1ELb1ELb1EEENS1_21CollectiveEpilogueFwdINS6_IJS8_SA_S9_EEENS6_IJNS7_ILi1EEESI_SI_EEESC_SE_Li256ELb1ELb1ELb1ELb0EEENS1_36VarlenDynamicPersistentTileSchedulerILi128ELi32ELi256ELi256ELb1ELb1ELb0ELb0ELb1ELb1EEEEEEEEEvNT_6ParamsE:
	.zero		1608


//--------------------- .nv.constant0._ZN7cutlass13device_kernelIN5flash19enable_sm80_to_sm89INS1_16FlashAttnFwdSm80INS1_25CollectiveMainloopFwdSm80ILi8ELi1ELb1EN4cute5tupleIJNS5_1CILi128EEENS7_ILi48EEENS7_ILi256EEEEEELi256ENS_10bfloat16_tEfNS_4arch4Sm80ELb0ELb1ELb0ELb0ELb1ELb0ELb1ELb1EEENS1_21CollectiveEpilogueFwdINS6_IJS8_SA_S9_EEENS6_IJNS7_ILi1EEESI_SI_EEESC_SE_Li256ELb0ELb1ELb1ELb0EEENS1_19SingleTileSchedulerILb0ELb1ELb1ELi128EEEEEEEEEvNT_6ParamsE --------------------------
	.section	.nv.constant0._ZN7cutlass13device_kernelIN5flash19enable_sm80_to_sm89INS1_16FlashAttnFwdSm80INS1_25CollectiveMainloopFwdSm80ILi8ELi1ELb1EN4cute5tupleIJNS5_1CILi128EEENS7_ILi48EEENS7_ILi256EEEEEELi256ENS_10bfloat16_tEfNS_4arch4Sm80ELb0ELb1ELb0ELb0ELb1ELb0ELb1ELb1EEENS1_21CollectiveEpilogueFwdINS6_IJS8_SA_S9_EEENS6_IJNS7_ILi1EEESI_SI_EEESC_SE_Li256ELb0ELb1ELb1ELb0EEENS1_19SingleTileSchedulerILb0ELb1ELb1ELi128EEEEEEEEEvNT_6ParamsE,"a",@progbits
	.sectionflags	@""
	.align	4
.nv.constant0._ZN7cutlass13device_kernelIN5flash19enable_sm80_to_sm89INS1_16FlashAttnFwdSm80INS1_25CollectiveMainloopFwdSm80ILi8ELi1ELb1EN4cute5tupleIJNS5_1CILi128EEENS7_ILi48EEENS7_ILi256EEEEEELi256ENS_10bfloat16_tEfNS_4arch4Sm80ELb0ELb1ELb0ELb0ELb1ELb0ELb1ELb1EEENS1_21CollectiveEpilogueFwdINS6_IJS8_SA_S9_EEENS6_IJNS7_ILi1EEESI_SI_EEESC_SE_Li256ELb0ELb1ELb1ELb0EEENS1_19SingleTileSchedulerILb0ELb1ELb1ELi128EEEEEEEEEvNT_6ParamsE:
	.zero		1576


//--------------------- .nv.constant0._ZN7cutlass13device_kernelIN5flash19enable_sm80_to_sm89INS1_16FlashAttnFwdSm80INS1_25CollectiveMainloopFwdSm80ILi8ELi1ELb1EN4cute5tupleIJNS5_1CILi128EEENS7_ILi48EEENS7_ILi256EEEEEELi256ENS_10bfloat16_tEfNS_4arch4Sm80ELb0ELb1ELb0ELb1ELb1ELb0ELb1ELb1EEENS1_21CollectiveEpilogueFwdINS6_IJS8_SA_S9_EEENS6_IJNS7_ILi1EEESI_SI_EEESC_SE_Li256ELb1ELb1ELb1ELb0EEENS1_36VarlenDynamicPersistentTileSchedulerILi128ELi48ELi256ELi256ELb1ELb1ELb0ELb1ELb0ELb1EEEEEEEEEvNT_6ParamsE --------------------------
	.section	.nv.constant0._ZN7cutlass13device_kernelIN5flash19enable_sm80_to_sm89INS1_16FlashAttnFwdSm80INS1_25CollectiveMainloopFwdSm80ILi8ELi1ELb1EN4cute5tupleIJNS5_1CILi128EEENS7_ILi48EEENS7_ILi256EEEEEELi256ENS_10bfloat16_tEfNS_4arch4Sm80ELb0ELb1ELb0ELb1ELb1ELb0ELb1ELb1EEENS1_21CollectiveEpilogueFwdINS6_IJS8_SA_S9_EEENS6_IJNS7_ILi1EEESI_SI_EEESC_SE_Li256ELb1ELb1ELb1ELb0EEENS1_36VarlenDynamicPersistentTileSchedulerILi128ELi48ELi256ELi256ELb1ELb1ELb0ELb1ELb0ELb1EEEEEEEEEvNT_6ParamsE,"a",@progbits
	.sectionflags	@""
	.align	4
.nv.constant0._ZN7cutlass13device_kernelIN5flash19enable_sm80_to_sm89INS1_16FlashAttnFwdSm80INS1_25CollectiveMainloopFwdSm80ILi8ELi1ELb1EN4cute5tupleIJNS5_1CILi128EEENS7_ILi48EEENS7_ILi256EEEEEELi256ENS_10bfloat16_tEfNS_4arch4Sm80ELb0ELb1ELb0ELb1ELb1ELb0ELb1ELb1EEENS1_21CollectiveEpilogueFwdINS6_IJS8_SA_S9_EEENS6_IJNS7_ILi1EEESI_SI_EEESC_SE_Li256ELb1ELb1ELb1ELb0EEENS1_36VarlenDynamicPersistentTileSchedulerILi128ELi48ELi256ELi256ELb1ELb1ELb0ELb1ELb0ELb1EEEEEEEEEvNT_6ParamsE:
	.zero		1608


//--------------------- .nv.constant0._ZN7cutlass13device_kernelIN5flash19enable_sm80_to_sm89INS1_16FlashAttnFwdSm80INS1_25CollectiveMainloopFwdSm80ILi8ELi1ELb0EN4cute5tupleIJNS5_1CILi128EEENS7_ILi32EEENS7_ILi256EEEEEELi256ENS_10bfloat16_tEfNS_4arch4Sm80ELb0ELb1ELb0ELb1ELb1ELb1ELb1ELb1EEENS1_21CollectiveEpilogueFwdINS6_IJS8_SA_S9_EEENS6_IJNS7_ILi1EEESI_SI_EEESC_SE_Li256ELb1ELb1ELb1ELb0EEENS1_36VarlenDynamicPersistentTileSchedulerILi128ELi32ELi256ELi256ELb1ELb1ELb0ELb1ELb0ELb1EEEEEEEEEvNT_6ParamsE --------------------------
	.section	.nv.constant0._ZN7cutlass13device_kernelIN5flash19enable_sm80_to_sm89INS1_16FlashAttnFwdSm80INS1_25CollectiveMainloopFwdSm80ILi8ELi1ELb0EN4cute5tupleIJNS5_1CILi128EEENS7_ILi32EEENS7_ILi256EEEEEELi256ENS_10bfloat16_tEfNS_4arch4Sm80ELb0ELb1ELb0ELb1ELb1ELb1ELb1ELb1EEENS1_21CollectiveEpilogueFwdINS6_IJS8_SA_S9_EEENS6_IJNS7_ILi1EEESI_SI_EEESC_SE_Li256ELb1ELb1ELb1ELb0EEENS1_36VarlenDynamicPersistentTileSchedulerILi128ELi32ELi256ELi256ELb1ELb1ELb0ELb1ELb0ELb1EEEEEEEEEvNT_6ParamsE,"a",@progbits
	.sectionflags	@""
	.align	4
.nv.constant0._ZN7cutlass13device_kernelIN5flash19enable_sm80_to_sm89INS1_16FlashAttnFwdSm80INS1_25CollectiveMainloopFwdSm80ILi8ELi1ELb0EN4cute5tupleIJNS5_1CILi128EEENS7_ILi32EEENS7_ILi256EEEEEELi256ENS_10bfloat16_tEfNS_4arch4Sm80ELb0ELb1ELb0ELb1ELb1ELb1ELb1ELb1EEENS1_21CollectiveEpilogueFwdINS6_IJS8_SA_S9_EEENS6_IJNS7_ILi1EEESI_SI_EEESC_SE_Li256ELb1ELb1ELb1ELb0EEENS1_36VarlenDynamicPersistentTileSchedulerILi128ELi32ELi256ELi256ELb1ELb1ELb0ELb1ELb0ELb1EEEEEEEEEvNT_6ParamsE:
	.zero		1608


//--------------------- .nv.constant0._ZN7cutlass13device_kernelIN5flash19enable_sm80_to_sm89INS1_16FlashAttnFwdSm80INS1_25CollectiveMainloopFwdSm80ILi8ELi1ELb1EN4cute5tupleIJNS5_1CILi128EEENS7_ILi64EEENS7_ILi256EEEEEELi256ENS_10bfloat16_tEfNS_4arch4Sm80ELb1ELb0ELb0ELb0ELb1ELb0ELb1ELb1EEENS1_21CollectiveEpilogueFwdINS6_IJS8_SA_S9_EEENS6_IJNS7_ILi1EEESI_SI_EEESC_SE_Li256ELb0ELb1ELb1ELb0EEENS1_30DynamicPersistentTileSchedulerILi256ELi256ELb1ELb1ELb0EEEEEEEEEvNT_6ParamsE --------------------------
	.section	.nv.constant0._ZN7cutlass13device_kernelIN5flash19enable_sm80_to_sm89INS1_16FlashAttnFwdSm80INS1_25CollectiveMainloopFwdSm80ILi8ELi1ELb1EN4cute5tupleIJNS5_1CILi128EEENS7_ILi64EEENS7_ILi256EEEEEELi256ENS_10bfloat16_tEfNS_4arch4Sm80ELb1ELb0ELb0ELb0ELb1ELb0ELb1ELb1EEENS1_21CollectiveEpilogueFwdINS6_IJS8_SA_S9_EEENS6_IJNS7_ILi1EEESI_SI_EEESC_SE_Li256ELb0ELb1ELb1ELb0EEENS1_30DynamicPersistentTileSchedulerILi256ELi256ELb1ELb1ELb0EEEEEEEEEvNT_6ParamsE,"a",@progbits
	.sectionflags	@""
	.align	4
.nv.constant0._ZN7cutlass13device_kernelIN5flash19enable_sm80_to_sm89INS1_16FlashAttnFwdSm80INS1_25CollectiveMainloopFwdSm80ILi8ELi1ELb1EN4cute5tupleIJNS5_1CILi128EEENS7_ILi64EEENS7_ILi256EEEEEELi256ENS_10bfloat16_tEfNS_4arch4Sm80ELb1ELb0ELb0ELb0ELb1ELb0ELb1ELb1EEENS1_21CollectiveEpilogueFwdINS6_IJS8_SA_S9_EEENS6_IJNS7_ILi1EEESI_SI_EEESC_SE_Li256ELb0ELb1ELb1ELb0EEENS1_30DynamicPersistentTileSchedulerILi256ELi256ELb1ELb1ELb0EEEEEEEEEvNT_6ParamsE:
	.zero		1592


//--------------------- .nv.constant0._ZN7cutlass13device_kernelIN5flash19enable_sm80_to_sm89INS1_16FlashAttnFwdSm80INS1_25CollectiveMainloopFwdSm80ILi8ELi1ELb1EN4cute5tupleIJNS5_1CILi128EEENS7_ILi48EEENS7_ILi256EEEEEELi256ENS_10bfloat16_tEfNS_4arch4Sm80ELb1ELb0ELb0ELb1ELb1ELb0ELb1ELb1EEENS1_21CollectiveEpilogueFwdINS6_IJS8_SA_S9_EEENS6_IJNS7_ILi1EEESI_SI_EEESC_SE_Li256ELb1ELb1ELb1ELb0EEENS1_36VarlenDynamicPersistentTileSchedulerILi128ELi48ELi256ELi256ELb1ELb1ELb0ELb1ELb1ELb1EEEEEEEEEvNT_6ParamsE --------------------------
	.section	.nv.constant0._ZN7cutlass13device_kernelIN5flash19enable_sm80_to_sm89INS1_16FlashAttnFwdSm80INS1_25CollectiveMainloopFwdSm80ILi8ELi1ELb1EN4cute5tupleIJNS5_1CILi128EEENS7_ILi48EEENS7_ILi256EEEEEELi256ENS_10bfloat16_tEfNS_4arch4Sm80ELb1ELb0ELb0ELb1ELb1ELb0ELb1ELb1EEENS1_21CollectiveEpilogueFwdINS6_IJS8_SA_S9_EEENS6_IJNS7_ILi1EEESI_SI_EEESC_SE_Li256ELb1ELb1ELb1ELb0EEENS1_36VarlenDynamicPersistentTileSchedulerILi128ELi48ELi256ELi256ELb1ELb1ELb0ELb1ELb1ELb1EEEEEEEEEvNT_6ParamsE,"a",@progbits
	.sectionflags	@""
	.align	4
.nv.constant0._ZN7cutlass13device_kernelIN5flash19enable_sm80_to_sm89INS1_16FlashAttnFwdSm80INS1_25CollectiveMainloopFwdSm80ILi8ELi1ELb1EN4cute5tupleIJNS5_1CILi128EEENS7_ILi48EEENS7_ILi256EEEEEELi256ENS_10bfloat16_tEfNS_4arch4Sm80ELb1ELb0ELb0ELb1ELb1ELb0ELb1ELb1EEENS1_21CollectiveEpilogueFwdINS6_IJS8_SA_S9_EEENS6_IJNS7_ILi1EEESI_SI_EEESC_SE_Li256ELb1ELb1ELb1ELb0EEENS1_36VarlenDynamicPersistentTileSchedulerILi128ELi48ELi256ELi256ELb1ELb1ELb0ELb1ELb1ELb1EEEEEEEEEvNT_6ParamsE:
	.zero		1608


//--------------------- .nv.constant0._ZN7cutlass13device_kernelIN5flash19enable_sm80_to_sm89INS1_16FlashAttnFwdSm80INS1_25CollectiveMainloopFwdSm80ILi8ELi1ELb0EN4cute5tupleIJNS5_1CILi128EEENS7_ILi32EEENS7_ILi256EEEEEELi256ENS_10bfloat16_tEfNS_4arch4Sm80ELb1ELb0ELb0ELb1ELb1ELb1ELb1ELb1EEENS1_21CollectiveEpilogueFwdINS6_IJS8_SA_S9_EEENS6_IJNS7_ILi1EEESI_SI_EEESC_SE_Li256ELb1ELb1ELb1ELb0EEENS1_36VarlenDynamicPersistentTileSchedulerILi128ELi32ELi256ELi256ELb1ELb1ELb0ELb1ELb1ELb1EEEEEEEEEvNT_6ParamsE --------------------------
	.section	.nv.constant0._ZN7cutlass13device_kernelIN5flash19enable_sm80_to_sm89INS1_16FlashAttnFwdSm80INS1_25CollectiveMainloopFwdSm80ILi8ELi1ELb0EN4cute5tupleIJNS5_1CILi128EEENS7_ILi32EEENS7_ILi256EEEEEELi256ENS_10bfloat16_tEfNS_4arch4Sm80ELb1ELb0ELb0ELb1ELb1ELb1ELb1ELb1EEENS1_21CollectiveEpilogueFwdINS6_IJS8_SA_S9_EEENS6_IJNS7_ILi1EEESI_SI_EEESC_SE_Li256ELb1ELb1ELb1ELb0EEENS1_36VarlenDynamicPersistentTileSchedulerILi128ELi32ELi256ELi256ELb1ELb1ELb0ELb1ELb1ELb1EEEEEEEEEvNT_6ParamsE,"a",@progbits
	.sectionflags	@""
	.align	4
.nv.constant0._ZN7cutlass13device_kernelIN5flash19enable_sm80_to_sm89INS1_16FlashAttnFwdSm80INS1_25CollectiveMainloopFwdSm80ILi8ELi1ELb0EN4cute5tupleIJNS5_1CILi128EEENS7_ILi32EEENS7_ILi256EEEEEELi256ENS_10bfloat16_tEfNS_4arch4Sm80ELb1ELb0ELb0ELb1ELb1ELb1ELb1ELb1EEENS1_21CollectiveEpilogueFwdINS6_IJS8_SA_S9_EEENS6_IJNS7_ILi1EEESI_SI_EEESC_SE_Li256ELb1ELb1ELb1ELb0EEENS1_36VarlenDynamicPersistentTileSchedulerILi128ELi32ELi256ELi256ELb1ELb1ELb0ELb1ELb1ELb1EEEEEEEEEvNT_6ParamsE:
	.zero		1608


//--------------------- .nv.constant0._ZN7cutlass13device_kernelIN5flash19enable_sm80_to_sm89INS1_16FlashAttnFwdSm80INS1_25CollectiveMainloopFwdSm80ILi8ELi1ELb0EN4cute5tupleIJNS5_1CILi128EEENS7_ILi96EEENS7_ILi256EEEEEELi256ENS_10bfloat16_tEfNS_4arch4Sm80ELb0ELb0ELb0ELb0ELb1ELb0ELb1ELb1EEENS1_21CollectiveEpilogueFwdINS6_IJS8_SA_S9_EEENS6_IJNS7_ILi1EEESI_SI_EEESC_SE_Li256ELb0ELb1ELb1ELb0EEENS1_19SingleTileSchedulerILb0ELb1ELb1ELi128EEEEEEEEEvNT_6ParamsE --------------------------
	.section	.nv.constant0._ZN7cutlass13device_kernelIN5flash19enable_sm80_to_sm89INS1_16FlashAttnFwdSm80INS1_25CollectiveMainloopFwdSm80ILi8ELi1ELb0EN4cute5tupleIJNS5_1CILi128EEENS7_ILi96EEENS7_ILi256EEEEEELi256ENS_10bfloat16_tEfNS_4arch4Sm80ELb0ELb0ELb0ELb0ELb1ELb0ELb1ELb1EEENS1_21CollectiveEpilogueFwdINS6_IJS8_SA_S9_EEENS6_IJNS7_ILi1EEESI_SI_EEESC_SE_Li256ELb0ELb1ELb1ELb0EEENS1_19SingleTileSchedulerILb0ELb1ELb1ELi128EEEEEEEEEvNT_6ParamsE,"a",@progbits
	.sectionflags	@""
	.align	4
.nv.constant0._ZN7cutlass13device_kernelIN5flash19enable_sm80_to_sm89INS1_16FlashAttnFwdSm80INS1_25CollectiveMainloopFwdSm80ILi8ELi1ELb0EN4cute5tupleIJNS5_1CILi128EEENS7_ILi96EEENS7_ILi256EEEEEELi256ENS_10bfloat16_tEfNS_4arch4Sm80ELb0ELb0ELb0ELb0ELb1ELb0ELb1ELb1EEENS1_21CollectiveEpilogueFwdINS6_IJS8_SA_S9_EEENS6_IJNS7_ILi1EEESI_SI_EEESC_SE_Li256ELb0ELb1ELb1ELb0EEENS1_19SingleTileSchedulerILb0ELb1ELb1ELi128EEEEEEEEEvNT_6ParamsE:
	.zero		1576


//--------------------- .nv.constant0._ZN7cutlass13device_kernelIN5flash19enable_sm80_to_sm89INS1_16FlashAttnFwdSm80INS1_25CollectiveMainloopFwdSm80ILi8ELi1ELb0EN4cute5tupleIJNS5_1CILi128EEENS7_ILi64EEENS7_ILi256EEEEEELi256ENS_10bfloat16_tEfNS_4arch4Sm80ELb0ELb0ELb0ELb1ELb1ELb0ELb1ELb1EEENS1_21CollectiveEpilogueFwdINS6_IJS8_SA_S9_EEENS6_IJNS7_ILi1EEESI_SI_EEESC_SE_Li256ELb1ELb1ELb1ELb0EEENS1_36VarlenDynamicPersistentTileSchedulerILi128ELi64ELi256ELi256ELb1ELb1ELb0ELb0ELb1ELb1EEEEEEEEEvNT_6ParamsE --------------------------
	.section	.nv.constant0._ZN7cutlass13device_kernelIN5flash19enable_sm80_to_sm89INS1_16FlashAttnFwdSm80INS1_25CollectiveMainloopFwdSm80ILi8ELi1ELb0EN4cute5tupleIJNS5_1CILi128EEENS7_ILi64EEENS7_ILi256EEEEEELi256ENS_10bfloat16_tEfNS_4arch4Sm80ELb0ELb0ELb0ELb1ELb1ELb0ELb1ELb1EEENS1_21CollectiveEpilogueFwdINS6_IJS8_SA_S9_EEENS6_IJNS7_ILi1EEESI_SI_EEESC_SE_Li256ELb1ELb1ELb1ELb0EEENS1_36VarlenDynamicPersistentTileSchedulerILi128ELi64ELi256ELi256ELb1ELb1ELb0ELb0ELb1ELb1EEEEEEEEEvNT_6ParamsE,"a",@progbits
	.sectionflags	@""
	.align	4
.nv.constant0._ZN7cutlass13device_kernelIN5flash19enable_sm80_to_sm89INS1_16FlashAttnFwdSm80INS1_25CollectiveMainloopFwdSm80ILi8ELi1ELb0EN4cute5tupleIJNS5_1CILi128EEENS7_ILi64EEENS7_ILi256EEEEEELi256ENS_10bfloat16_tEfNS_4arch4Sm80ELb0ELb0ELb0ELb1ELb1ELb0ELb1ELb1EEENS1_21CollectiveEpilogueFwdINS6_IJS8_SA_S9_EEENS6_IJNS7_ILi1EEESI_SI_EEESC_SE_Li256ELb1ELb1ELb1ELb0EEENS1_36VarlenDynamicPersistentTileSchedulerILi128ELi64ELi256ELi256ELb1ELb1ELb0ELb0ELb1ELb1EEEEEEEEEvNT_6ParamsE:
	.zero		1608


//--------------------- .nv.constant0._ZN7cutlass13device_kernelIN5flash19enable_sm80_to_sm89INS1_16FlashAttnFwdSm80INS1_25CollectiveMainloopFwdSm80ILi8ELi1ELb0EN4cute5tupleIJNS5_1CILi128EEENS7_ILi48EEENS7_ILi256EEEEEELi256ENS_10bfloat16_tEfNS_4arch4Sm80ELb0ELb0ELb0ELb1ELb1ELb1ELb1ELb1EEENS1_21CollectiveEpilogueFwdINS6_IJS8_SA_S9_EEENS6_IJNS7_ILi1EEESI_SI_EEESC_SE_Li256ELb1ELb1ELb1ELb0EEENS1_36VarlenDynamicPersistentTileSchedulerILi128ELi48ELi256ELi256ELb1ELb1ELb0ELb0ELb1ELb1EEEEEEEEEvNT_6ParamsE --------------------------
	.section	.nv.constant0._ZN7cutlass13device_kernelIN5flash19enable_sm80_to_sm89INS1_16FlashAttnFwdSm80INS1_25CollectiveMainloopFwdSm80ILi8ELi1ELb0EN4cute5tupleIJNS5_1CILi128EEENS7_ILi48EEENS7_ILi256EEEEEELi256ENS_10bfloat16_tEfNS_4arch4Sm80ELb0ELb0ELb0ELb1ELb1ELb1ELb1ELb1EEENS1_21CollectiveEpilogueFwdINS6_IJS8_SA_S9_EEENS6_IJNS7_ILi1EEESI_SI_EEESC_SE_Li256ELb1ELb1ELb1ELb0EEENS1_36VarlenDynamicPersistentTileSchedulerILi128ELi48ELi256ELi256ELb1ELb1ELb0ELb0ELb1ELb1EEEEEEEEEvNT_6ParamsE,"a",@progbits
	.sectionflags	@""
	.align	4
.nv.constant0._ZN7cutlass13device_kernelIN5flash19enable_sm80_to_sm89INS1_16FlashAttnFwdSm80INS1_25CollectiveMainloopFwdSm80ILi8ELi1ELb0EN4cute5tupleIJNS5_1CILi128EEENS7_ILi48EEENS7_ILi256EEEEEELi256ENS_10bfloat16_tEfNS_4arch4Sm80ELb0ELb0ELb0ELb1ELb1ELb1ELb1ELb1EEENS1_21CollectiveEpilogueFwdINS6_IJS8_SA_S9_EEENS6_IJNS7_ILi1EEESI_SI_EEESC_SE_Li256ELb1ELb1ELb1ELb0EEENS1_36VarlenDynamicPersistentTileSchedulerILi128ELi48ELi256ELi256ELb1ELb1ELb0ELb0ELb1ELb1EEEEEEEEEvNT_6ParamsE:
	.zero		1608


//--------------------- .nv.constant0._ZN7cutlass13device_kernelIN5flash19enable_sm80_to_sm89INS1_16FlashAttnFwdSm80INS1_25CollectiveMainloopFwdSm80ILi8ELi1ELb0EN4cute5tupleIJNS5_1CILi128EEENS7_ILi64EEENS7_ILi256EEEEEELi256ENS_10bfloat16_tEfNS_4arch4Sm80ELb0ELb1ELb0ELb0ELb1ELb0ELb1ELb1EEENS1_21CollectiveEpilogueFwdINS6_IJS8_SA_S9_EEENS6_IJNS7_ILi1EEESI_SI_EEESC_SE_Li256ELb0ELb1ELb1ELb0EEENS1_19SingleTileSchedulerILb0ELb1ELb1ELi128EEEEEEEEEvNT_6ParamsE --------------------------
	.section	.nv.constant0._ZN7cutlass13device_kernelIN5flash19enable_sm80_to_sm89INS1_16FlashAttnFwdSm80INS1_25CollectiveMainloopFwdSm80ILi8ELi1ELb0EN4cute5tupleIJNS5_1CILi128EEENS7_ILi64EEENS7_ILi256EEEEEELi256ENS_10bfloat16_tEfNS_4arch4Sm80ELb0ELb1ELb0ELb0ELb1ELb0ELb1ELb1EEENS1_21CollectiveEpilogueFwdINS6_IJS8_SA_S9_EEENS6_IJNS7_ILi1EEESI_SI_EEESC_SE_Li256ELb0ELb1ELb1ELb0EEENS1_19SingleTileSchedulerILb0ELb1ELb1ELi128EEEEEEEEEvNT_6ParamsE,"a",@progbits
	.sectionflags	@""
	.align	4
.nv.constant0._ZN7cutlass13device_kernelIN5flash19enable_sm80_to_sm89INS1_16FlashAttnFwdSm80INS1_25CollectiveMainloopFwdSm80ILi8ELi1ELb0EN4cute5tupleIJNS5_1CILi128EEENS7_ILi64EEENS7_ILi256EEEEEELi256ENS_10bfloat16_tEfNS_4arch4Sm80ELb0ELb1ELb0ELb0ELb1ELb0ELb1ELb1EEENS1_21CollectiveEpilogueFwdINS6_IJS8_SA_S9_EEENS6_IJNS7_ILi1EEESI_SI_EEESC_SE_Li256ELb0ELb1ELb1ELb0EEENS1_19SingleTileSchedulerILb0ELb1ELb1ELi128EEEEEEEEEvNT_6ParamsE:
	.zero		1576


//--------------------- .nv.constant0._ZN7cutlass13device_kernelIN5flash19enable_sm80_to_sm89INS1_16FlashAttnFwdSm80INS1_25CollectiveMainloopFwdSm80ILi8ELi1ELb0EN4cute5tupleIJNS5_1CILi128EEENS7_ILi64EEENS7_ILi256EEEEEELi256ENS_10bfloat16_tEfNS_4arch4Sm80ELb0ELb1ELb0ELb1ELb1ELb0ELb1ELb1EEENS1_21CollectiveEpilogueFwdINS6_IJS8_SA_S9_EEENS6_IJNS7_ILi1EEESI_SI_EEESC_SE_Li256ELb1ELb1ELb1ELb0EEENS1_36VarlenDynamicPersistentTileSchedulerILi128ELi64ELi256ELi256ELb1ELb1ELb0ELb1ELb0ELb1EEEEEEEEEvNT_6ParamsE --------------------------
	.section	.nv.constant0._ZN7cutlass13device_kernelIN5flash19enable_sm80_to_sm89INS1_16FlashAttnFwdSm80INS1_25CollectiveMainloopFwdSm80ILi8ELi1ELb0EN4cute5tupleIJNS5_1CILi128EEENS7_ILi64EEENS7_ILi256EEEEEELi256ENS_10bfloat16_tEfNS_4arch4Sm80ELb0ELb1ELb0ELb1ELb1ELb0ELb1ELb1EEENS1_21CollectiveEpilogueFwdINS6_IJS8_SA_S9_EEENS6_IJNS7_ILi1EEESI_SI_EEESC_SE_Li256ELb1ELb1ELb1ELb0EEENS1_36VarlenDynamicPersistentTileSchedulerILi128ELi64ELi256ELi256ELb1ELb1ELb0ELb1ELb0ELb1EEEEEEEEEvNT_6ParamsE,"a",@progbits
	.sectionflags	@""
	.align	4
.nv.constant0._ZN7cutlass13device_kernelIN5flash19enable_sm80_to_sm89INS1_16FlashAttnFwdSm80INS1_25CollectiveMainloopFwdSm80ILi8ELi1ELb0EN4cute5tupleIJNS5_1CILi128EEENS7_ILi64EEENS7_ILi256EEEEEELi256ENS_10bfloat16_tEfNS_4arch4Sm80ELb0ELb1ELb0ELb1ELb1ELb0ELb1ELb1EEENS1_21CollectiveEpilogueFwdINS6_IJS8_SA_S9_EEENS6_IJNS7_ILi1EEESI_SI_EEESC_SE_Li256ELb1ELb1ELb1ELb0EEENS1_36VarlenDynamicPersistentTileSchedulerILi128ELi64ELi256ELi256ELb1ELb1ELb0ELb1ELb0ELb1EEEEEEEEEvNT_6ParamsE:
	.zero		1608


//--------------------- .nv.constant0._ZN7cutlass13device_kernelIN5flash19enable_sm80_to_sm89INS1_16FlashAttnFwdSm80INS1_25CollectiveMainloopFwdSm80ILi8ELi1ELb0EN4cute5tupleIJNS5_1CILi128EEENS7_ILi48EEENS7_ILi256EEEEEELi256ENS_10bfloat16_tEfNS_4arch4Sm80ELb0ELb1ELb0ELb1ELb1ELb1ELb1ELb1EEENS1_21CollectiveEpilogueFwdINS6_IJS8_SA_S9_EEENS6_IJNS7_ILi1EEESI_SI_EEESC_SE_Li256ELb1ELb1ELb1ELb0EEENS1_36VarlenDynamicPersistentTileSchedulerILi128ELi48ELi256ELi256ELb1ELb1ELb0ELb1ELb0ELb1EEEEEEEEEvNT_6ParamsE --------------------------
	.section	.nv.constant0._ZN7cutlass13device_kernelIN5flash19enable_sm80_to_sm89INS1_16FlashAttnFwdSm80INS1_25CollectiveMainloopFwdSm80ILi8ELi1ELb0EN4cute5tupleIJNS5_1CILi128EEENS7_ILi48EEENS7_ILi256EEEEEELi256ENS_10bfloat16_tEfNS_4arch4Sm80ELb0ELb1ELb0ELb1ELb1ELb1ELb1ELb1EEENS1_21CollectiveEpilogueFwdINS6_IJS8_SA_S9_EEENS6_IJNS7_ILi1EEESI_SI_EEESC_SE_Li256ELb1ELb1ELb1ELb0EEENS1_36VarlenDynamicPersistentTileSchedulerILi128ELi48ELi256ELi256ELb1ELb1ELb0ELb1ELb0ELb1EEEEEEEEEvNT_6ParamsE,"a",@progbits
	.sectionflags	@""
	.align	4
.nv.constant0._ZN7cutlass13device_kernelIN5flash19enable_sm80_to_sm89INS1_16FlashAttnFwdSm80INS1_25CollectiveMainloopFwdSm80ILi8ELi1ELb0EN4cute5tupleIJNS5_1CILi128EEENS7_ILi48EEENS7_ILi256EEEEEELi256ENS_10bfloat16_tEfNS_4arch4Sm80ELb0ELb1ELb0ELb1ELb1ELb1ELb1ELb1EEENS1_21CollectiveEpilogueFwdINS6_IJS8_SA_S9_EEENS6_IJNS7_ILi1EEESI_SI_EEESC_SE_Li256ELb1ELb1ELb1ELb0EEENS1_36VarlenDynamicPersistentTileSchedulerILi128ELi48ELi256ELi256ELb1ELb1ELb0ELb1ELb0ELb1EEEEEEEEEvNT_6ParamsE:
	.zero		1608


//--------------------- .nv.constant0._ZN7cutlass13device_kernelIN5flash19enable_sm80_to_sm89INS1_16FlashAttnFwdSm80INS1_25CollectiveMainloopFwdSm80ILi8ELi1ELb0EN4cute5tupleIJNS5_1CILi128EEENS7_ILi96EEENS7_ILi256EEEEEELi256ENS_10bfloat16_tEfNS_4arch4Sm80ELb1ELb0ELb0ELb0ELb1ELb0ELb1ELb1EEENS1_21CollectiveEpilogueFwdINS6_IJS8_SA_S9_EEENS6_IJNS7_ILi1EEESI_SI_EEESC_SE_Li256ELb0ELb1ELb1ELb0EEENS1_30DynamicPersistentTileSchedulerILi256ELi256ELb1ELb1ELb0EEEEEEEEEvNT_6ParamsE --------------------------
	.section	.nv.constant0._ZN7cutlass13device_kernelIN5flash19enable_sm80_to_sm89INS1_16FlashAttnFwdSm80INS1_25CollectiveMainloopFwdSm80ILi8ELi1ELb0EN4cute5tupleIJNS5_1CILi128EEENS7_ILi96EEENS7_ILi256EEEEEELi256ENS_10bfloat16_tEfNS_4arch4Sm80ELb1ELb0ELb0ELb0ELb1ELb0ELb1ELb1EEENS1_21CollectiveEpilogueFwdINS6_IJS8_SA_S9_EEENS6_IJNS7_ILi1EEESI_SI_EEESC_SE_Li256ELb0ELb1ELb1ELb0EEENS1_30DynamicPersistentTileSchedulerILi256ELi256ELb1ELb1ELb0EEEEEEEEEvNT_6ParamsE,"a",@progbits
	.sectionflags	@""
	.align	4
.nv.constant0._ZN7cutlass13device_kernelIN5flash19enable_sm80_to_sm89INS1_16FlashAttnFwdSm80INS1_25CollectiveMainloopFwdSm80ILi8ELi1ELb0EN4cute5tupleIJNS5_1CILi128EEENS7_ILi96EEENS7_ILi256EEEEEELi256ENS_10bfloat16_tEfNS_4arch4Sm80ELb1ELb0ELb0ELb0ELb1ELb0ELb1ELb1EEENS1_21CollectiveEpilogueFwdINS6_IJS8_SA_S9_EEENS6_IJNS7_ILi1EEESI_SI_EEESC_SE_Li256ELb0ELb1ELb1ELb0EEENS1_30DynamicPersistentTileSchedulerILi256ELi256ELb1ELb1ELb0EEEEEEEEEvNT_6ParamsE:
	.zero		1592


//--------------------- .nv.constant0._ZN7cutlass13device_kernelIN5flash19enable_sm80_to_sm89INS1_16FlashAttnFwdSm80INS1_25CollectiveMainloopFwdSm80ILi8ELi1ELb0EN4cute5tupleIJNS5_1CILi128EEENS7_ILi64EEENS7_ILi256EEEEEELi256ENS_10bfloat16_tEfNS_4arch4Sm80ELb1ELb0ELb0ELb1ELb1ELb0ELb1ELb1EEENS1_21CollectiveEpilogueFwdINS6_IJS8_SA_S9_EEENS6_IJNS7_ILi1EEESI_SI_EEESC_SE_Li256ELb1ELb1ELb1ELb0EEENS1_36VarlenDynamicPersistentTileSchedulerILi128ELi64ELi256ELi256ELb1ELb1ELb0ELb1ELb1ELb1EEEEEEEEEvNT_6ParamsE --------------------------
	.section	.nv.constant0._ZN7cutlass13device_kernelIN5flash19enable_sm80_to_sm89INS1_16FlashAttnFwdSm80INS1_25CollectiveMainloopFwdSm80ILi8ELi1ELb0EN4cute5tupleIJNS5_1CILi128EEENS7_ILi64EEENS7_ILi256EEEEEELi256ENS_10bfloat16_tEfNS_4arch4Sm80ELb1ELb0ELb0ELb1ELb1ELb0ELb1ELb1EEENS1_21CollectiveEpilogueFwdINS6_IJS8_SA_S9_EEENS6_IJNS7_ILi1EEESI_SI_EEESC_SE_Li256ELb1ELb1ELb1ELb0EEENS1_36VarlenDynamicPersistentTileSchedulerILi128ELi64ELi256ELi256ELb1ELb1ELb0ELb1ELb1ELb1EEEEEEEEEvNT_6ParamsE,"a",@progbits
	.sectionflags	@""
	.align	4
.nv.constant0._ZN7cutlass13device_kernelIN5flash19enable_sm80_to_sm89INS1_16FlashAttnFwdSm80INS1_25CollectiveMainloopFwdSm80ILi8ELi1ELb0EN4cute5tupleIJNS5_1CILi128EEENS7_ILi64EEENS7_ILi256EEEEEELi256ENS_10bfloat16_tEfNS_4arch4Sm80ELb1ELb0ELb0ELb1ELb1ELb0ELb1ELb1EEENS1_21CollectiveEpilogueFwdINS6_IJS8_SA_S9_EEENS6_IJNS7_ILi1EEESI_SI_EEESC_SE_Li256ELb1ELb1ELb1ELb0EEENS1_36VarlenDynamicPersistentTileSchedulerILi128ELi64ELi256ELi256ELb1ELb1ELb0ELb1ELb1ELb1EEEEEEEEEvNT_6ParamsE:
	.zero		1608


//--------------------- .nv.constant0._ZN7cutlass13device_kernelIN5flash19enable_sm80_to_sm89INS1_16FlashAttnFwdSm80INS1_25CollectiveMainloopFwdSm80ILi8ELi1ELb0EN4cute5tupleIJNS5_1CILi128EEENS7_ILi48EEENS7_ILi256EEEEEELi256ENS_10bfloat16_tEfNS_4arch4Sm80ELb1ELb0ELb0ELb1ELb1ELb1ELb1ELb1EEENS1_21CollectiveEpilogueFwdINS6_IJS8_SA_S9_EEENS6_IJNS7_ILi1EEESI_SI_EEESC_SE_Li256ELb1ELb1ELb1ELb0EEENS1_36VarlenDynamicPersistentTileSchedulerILi128ELi48ELi256ELi256ELb1ELb1ELb0ELb1ELb1ELb1EEEEEEEEEvNT_6ParamsE --------------------------
	.section	.nv.constant0._ZN7cutlass13device_kernelIN5flash19enable_sm80_to_sm89INS1_16FlashAttnFwdSm80INS1_25CollectiveMainloopFwdSm80ILi8ELi1ELb0EN4cute5tupleIJNS5_1CILi128EEENS7_ILi48EEENS7_ILi256EEEEEELi256ENS_10bfloat16_tEfNS_4arch4Sm80ELb1ELb0ELb0ELb1ELb1ELb1ELb1ELb1EEENS1_21CollectiveEpilogueFwdINS6_IJS8_SA_S9_EEENS6_IJNS7_ILi1EEESI_SI_EEESC_SE_Li256ELb1ELb1ELb1ELb0EEENS1_36VarlenDynamicPersistentTileSchedulerILi128ELi48ELi256ELi256ELb1ELb1ELb0ELb1ELb1ELb1EEEEEEEEEvNT_6ParamsE,"a",@progbits
	.sectionflags	@""
	.align	4
.nv.constant0._ZN7cutlass13device_kernelIN5flash19enable_sm80_to_sm89INS1_16FlashAttnFwdSm80INS1_25CollectiveMainloopFwdSm80ILi8ELi1ELb0EN4cute5tupleIJNS5_1CILi128EEENS7_ILi48EEENS7_ILi256EEEEEELi256ENS_10bfloat16_tEfNS_4arch4Sm80ELb1ELb0ELb0ELb1ELb1ELb1ELb1ELb1EEENS1_21CollectiveEpilogueFwdINS6_IJS8_SA_S9_EEENS6_IJNS7_ILi1EEESI_SI_EEESC_SE_Li256ELb1ELb1ELb1ELb0EEENS1_36VarlenDynamicPersistentTileSchedulerILi128ELi48ELi256ELi256ELb1ELb1ELb0ELb1ELb1ELb1EEEEEEEEEvNT_6ParamsE:
	.zero		1608


//--------------------- SYMBOLS --------------------------

	.type		.nv.reservedSmem.offset0,@object
	.size		.nv.reservedSmem.offset0,0x4
